def matmul_kernel(
    a_ptr,
    b_ptr,
    c_ptr,
    M,
    N,
    K,
    stride_am,
    stride_ak,
    stride_bk,
    stride_bn,
    stride_cm,
    stride_cn,
    BLOCK_M: tl.constexpr,
    BLOCK_N: tl.constexpr,
    BLOCK_K: tl.constexpr,
    GROUP_M: tl.constexpr,
):
    pid = tl.program_id(axis=0)
    num_pid_m = tl.cdiv(M, BLOCK_M)
    num_pid_n = tl.cdiv(N, BLOCK_N)
    num_pid_in_group = GROUP_M * num_pid_n
    group_id = pid // num_pid_in_group
    first_pid_m = group_id * GROUP_M
    group_size_m = min(num_pid_m - first_pid_m, GROUP_M)
    pid_m = first_pid_m + ((pid % num_pid_in_group) % group_size_m)
    pid_n = (pid % num_pid_in_group) // group_size_m

    offs_am = (pid_m * BLOCK_M + tl.arange(0, BLOCK_M)) % M
    offs_bn = (pid_n * BLOCK_N + tl.arange(0, BLOCK_N)) % N
    offs_k = tl.arange(0, BLOCK_K)
    a_ptrs = a_ptr + offs_am[:, None] * stride_am + offs_k[None, :] * stride_ak
    b_ptrs = b_ptr + offs_k[:, None] * stride_bk + offs_bn[None, :] * stride_bn

    acc = tl.zeros((BLOCK_M, BLOCK_N), dtype=tl.float32)
    for kk in range(0, tl.cdiv(K, BLOCK_K)):
        a = tl.load(a_ptrs, mask=offs_k[None, :] < K - kk * BLOCK_K, other=0.0)
        b = tl.load(b_ptrs, mask=offs_k[:, None] < K - kk * BLOCK_K, other=0.0)
        acc = tl.dot(a, b, acc)
        a_ptrs += BLOCK_K * stride_ak
        b_ptrs += BLOCK_K * stride_bk

    c = acc.to(c_ptr.dtype.element_ty)
    offs_cm = pid_m * BLOCK_M + tl.arange(0, BLOCK_M)
    offs_cn = pid_n * BLOCK_N + tl.arange(0, BLOCK_N)
    c_ptrs = c_ptr + offs_cm[:, None] * stride_cm + offs_cn[None, :] * stride_cn
    mask = (offs_cm[:, None] < M) & (offs_cn[None, :] < N)
    tl.store(c_ptrs, c, mask=mask)

# config = {"BLOCK_K": 32, "BLOCK_M": 128, "BLOCK_N": 64, "GROUP_M": 8, "arch": "sm_100", "dtype": "fp32", "num_ctas": 1, "num_stages": 3, "num_warps": 2}
# arch = sm_100


// ===== COMPILED SASS (sm_100a) =====

	.target	sm_100a

	.elftype	@"ET_EXEC"


//--------------------- .note.nv.tkinfo           --------------------------
	.section	.note.nv.tkinfo,"",@"SHT_NOTE"
	.sectionflags	@"SHF_NOTE_NV_TKINFO"
	.tkinfo
        /*0018*/ 	.word	0x00000081
        /*0030*/ 	.string	""
        /*0030*/ 	.string	"ptxas-blackwell"
        /*0030*/ 	.string	"Cuda compilation tools, release 12.9, V12.9.86"
        /*0030*/ 	.string	"Build cuda_12.9.r12.9/compiler.36037853_0"
        /*0030*/ 	.string	"-v  -suppress-debug-info  -lineinfo  -arch sm_100a "



//--------------------- .note.nv.cuver            --------------------------
	.section	.note.nv.cuver,"",@"SHT_NOTE"
	.sectionflags	@"SHF_NOTE_NV_CUVER"
        /*0018*/ 	.short	0x0001
        /*001a*/ 	.short	0x0064
        /*001c*/ 	.short	0x0001
        /*001e*/ 	.short	0x0000
        /*0020*/ 	.short	0x0001
        /*0022*/ 	.short	0x0000


//--------------------- .nv.info                  --------------------------
	.section	.nv.info,"",@"SHT_CUDA_INFO"
	.align	4


	//----- nvinfo : EIATTR_REGCOUNT
	.align		4
        /*0000*/ 	.byte	0x04, 0x2f
        /*0002*/ 	.short	(.L_1 - .L_0)
	.align		4
.L_0:
        /*0004*/ 	.word	index@(matmul_kernel)
        /*0008*/ 	.word	0x000000ff


	//----- nvinfo : EIATTR_FRAME_SIZE
	.align		4
.L_1:
        /*000c*/ 	.byte	0x04, 0x11
        /*000e*/ 	.short	(.L_3 - .L_2)
	.align		4
.L_2:
        /*0010*/ 	.word	index@(matmul_kernel)
        /*0014*/ 	.word	0x00000258


	//----- nvinfo : EIATTR_MIN_STACK_SIZE
	.align		4
.L_3:
        /*0018*/ 	.byte	0x04, 0x12
        /*001a*/ 	.short	(.L_5 - .L_4)
	.align		4
.L_4:
        /*001c*/ 	.word	index@(matmul_kernel)
        /*0020*/ 	.word	0x00000258
.L_5:


//--------------------- .nv.info.matmul_kernel    --------------------------
	.section	.nv.info.matmul_kernel,"",@"SHT_CUDA_INFO"
	.sectionflags	@""
	.align	4


	//----- nvinfo : EIATTR_CUDA_API_VERSION
	.align		4
        /*0000*/ 	.byte	0x04, 0x37
        /*0002*/ 	.short	(.L_7 - .L_6)
.L_6:
        /*0004*/ 	.word	0x00000081


	//----- nvinfo : EIATTR_KPARAM_INFO
	.align		4
.L_7:
        /*0008*/ 	.byte	0x04, 0x17
        /*000a*/ 	.short	(.L_9 - .L_8)
.L_8:
        /*000c*/ 	.word	0x00000000
        /*0010*/ 	.short	0x000d
        /*0012*/ 	.short	0x0048
        /*0014*/ 	.byte	0x00, 0xf4, 0x21, 0x00


	//----- nvinfo : EIATTR_KPARAM_INFO
	.align		4
.L_9:
        /*0018*/ 	.byte	0x04, 0x17
        /*001a*/ 	.short	(.L_11 - .L_10)
.L_10:
        /*001c*/ 	.word	0x00000000
        /*0020*/ 	.short	0x000c
        /*0022*/ 	.short	0x0040
        /*0024*/ 	.byte	0x00, 0xf4, 0x21, 0x00


	//----- nvinfo : EIATTR_KPARAM_INFO
	.align		4
.L_11:
        /*0028*/ 	.byte	0x04, 0x17
        /*002a*/ 	.short	(.L_13 - .L_12)
.L_12:
        /*002c*/ 	.word	0x00000000
        /*0030*/ 	.short	0x000b
        /*0032*/ 	.short	0x0038
        /*0034*/ 	.byte	0x00, 0xf0, 0x11, 0x00


	//----- nvinfo : EIATTR_KPARAM_INFO
	.align		4
.L_13:
        /*0038*/ 	.byte	0x04, 0x17
        /*003a*/ 	.short	(.L_15 - .L_14)
.L_14:
        /*003c*/ 	.word	0x00000000
        /*0040*/ 	.short	0x000a
        /*0042*/ 	.short	0x0034
        /*0044*/ 	.byte	0x00, 0xf0, 0x11, 0x00


	//----- nvinfo : EIATTR_KPARAM_INFO
	.align		4
.L_15:
        /*0048*/ 	.byte	0x04, 0x17
        /*004a*/ 	.short	(.L_17 - .L_16)
.L_16:
        /*004c*/ 	.word	0x00000000
        /*0050*/ 	.short	0x0009
        /*0052*/ 	.short	0x0030
        /*0054*/ 	.byte	0x00, 0xf0, 0x11, 0x00


	//----- nvinfo : EIATTR_KPARAM_INFO
	.align		4
.L_17:
        /*0058*/ 	.byte	0x04, 0x17
        /*005a*/ 	.short	(.L_19 - .L_18)
.L_18:
        /*005c*/ 	.word	0x00000000
        /*0060*/ 	.short	0x0008
        /*0062*/ 	.short	0x002c
        /*0064*/ 	.byte	0x00, 0xf0, 0x11, 0x00


	//----- nvinfo : EIATTR_KPARAM_INFO
	.align		4
.L_19:
        /*0068*/ 	.byte	0x04, 0x17
        /*006a*/ 	.short	(.L_21 - .L_20)
.L_20:
        /*006c*/ 	.word	0x00000000
        /*0070*/ 	.short	0x0007
        /*0072*/ 	.short	0x0028
        /*0074*/ 	.byte	0x00, 0xf0, 0x11, 0x00


	//----- nvinfo : EIATTR_KPARAM_INFO
	.align		4
.L_21:
        /*0078*/ 	.byte	0x04, 0x17
        /*007a*/ 	.short	(.L_23 - .L_22)
.L_22:
        /*007c*/ 	.word	0x00000000
        /*0080*/ 	.short	0x0006
        /*0082*/ 	.short	0x0024
        /*0084*/ 	.byte	0x00, 0xf0, 0x11, 0x00


	//----- nvinfo : EIATTR_KPARAM_INFO
	.align		4
.L_23:
        /*0088*/ 	.byte	0x04, 0x17
        /*008a*/ 	.short	(.L_25 - .L_24)
.L_24:
        /*008c*/ 	.word	0x00000000
        /*0090*/ 	.short	0x0005
        /*0092*/ 	.short	0x0020
        /*0094*/ 	.byte	0x00, 0xf0, 0x11, 0x00


	//----- nvinfo : EIATTR_KPARAM_INFO
	.align		4
.L_25:
        /*0098*/ 	.byte	0x04, 0x17
        /*009a*/ 	.short	(.L_27 - .L_26)
.L_26:
        /*009c*/ 	.word	0x00000000
        /*00a0*/ 	.short	0x0004
        /*00a2*/ 	.short	0x001c
        /*00a4*/ 	.byte	0x00, 0xf0, 0x11, 0x00


	//----- nvinfo : EIATTR_KPARAM_INFO
	.align		4
.L_27:
        /*00a8*/ 	.byte	0x04, 0x17
        /*00aa*/ 	.short	(.L_29 - .L_28)
.L_28:
        /*00ac*/ 	.word	0x00000000
        /*00b0*/ 	.short	0x0003
        /*00b2*/ 	.short	0x0018
        /*00b4*/ 	.byte	0x00, 0xf0, 0x11, 0x00


	//----- nvinfo : EIATTR_KPARAM_INFO
	.align		4
.L_29:
        /*00b8*/ 	.byte	0x04, 0x17
        /*00ba*/ 	.short	(.L_31 - .L_30)
.L_30:
        /*00bc*/ 	.word	0x00000000
        /*00c0*/ 	.short	0x0002
        /*00c2*/ 	.short	0x0010
        /*00c4*/ 	.byte	0x00, 0xf4, 0x21, 0x00


	//----- nvinfo : EIATTR_KPARAM_INFO
	.align		4
.L_31:
        /*00c8*/ 	.byte	0x04, 0x17
        /*00ca*/ 	.short	(.L_33 - .L_32)
.L_32:
        /*00cc*/ 	.word	0x00000000
        /*00d0*/ 	.short	0x0001
        /*00d2*/ 	.short	0x0008
        /*00d4*/ 	.byte	0x00, 0xf4, 0x21, 0x00


	//----- nvinfo : EIATTR_KPARAM_INFO
	.align		4
.L_33:
        /*00d8*/ 	.byte	0x04, 0x17
        /*00da*/ 	.short	(.L_35 - .L_34)
.L_34:
        /*00dc*/ 	.word	0x00000000
        /*00e0*/ 	.short	0x0000
        /*00e2*/ 	.short	0x0000
        /*00e4*/ 	.byte	0x00, 0xf4, 0x21, 0x00


	//----- nvinfo : EIATTR_SPARSE_MMA_MASK
	.align		4
.L_35:
        /*00e8*/ 	.byte	0x03, 0x50
        /*00ea*/ 	.short	0x0000


	//----- nvinfo : EIATTR_MAXREG_COUNT
	.align		4
        /*00ec*/ 	.byte	0x03, 0x1b
        /*00ee*/ 	.short	0x00ff


	//----- nvinfo : EIATTR_NUM_BARRIERS
	.align		4
        /*00f0*/ 	.byte	0x02, 0x4c
        /*00f2*/ 	.byte	0x01
	.zero		1


	//----- nvinfo : EIATTR_ANNOTATIONS
	.align		4
        /*00f4*/ 	.byte	0x04, 0x55
        /*00f6*/ 	.short	(.L_37 - .L_36)


	//   ....[0]....
.L_36:
        /*00f8*/ 	.word	0x00000001
        /*00fc*/ 	.byte	0xa0, 0x00, 0x00, 0x00, 0x01, 0x00, 0x00, 0x00, 0xc0, 0x1f, 0x00, 0x00, 0x01, 0x00, 0x00, 0x00
        /* <DEDUP_REMOVED lines=172> */
        /*0bcc*/ 	.byte	0x80, 0xbe, 0x00, 0x00


	//----- nvinfo : EIATTR_VRC_CTA_INIT_COUNT
	.align		4
.L_37:
        /*0bd0*/ 	.byte	0x02, 0x4a
	.zero		1
	.zero		1


	//----- nvinfo : EIATTR_EXIT_INSTR_OFFSETS
	.align		4
        /*0bd4*/ 	.byte	0x04, 0x1c
        /*0bd6*/ 	.short	(.L_39 - .L_38)


	//   ....[0]....
.L_38:
        /*0bd8*/ 	.word	0x0000fed0


	//   ....[1]....
        /*0bdc*/ 	.word	0x0000fef0


	//----- nvinfo : EIATTR_REQNTID
	.align		4
.L_39:
        /*0be0*/ 	.byte	0x04, 0x10
        /*0be2*/ 	.short	(.L_41 - .L_40)
.L_40:
        /*0be4*/ 	.word	0x00000040
        /*0be8*/ 	.word	0x00000001
        /*0bec*/ 	.word	0x00000001


	//----- nvinfo : EIATTR_CBANK_PARAM_SIZE
	.align		4
.L_41:
        /*0bf0*/ 	.byte	0x03, 0x19
        /*0bf2*/ 	.short	0x0050


	//----- nvinfo : EIATTR_PARAM_CBANK
	.align		4
        /*0bf4*/ 	.byte	0x04, 0x0a
        /*0bf6*/ 	.short	(.L_43 - .L_42)
	.align		4
.L_42:
        /*0bf8*/ 	.word	index@(.nv.constant0.matmul_kernel)
        /*0bfc*/ 	.short	0x0380
        /*0bfe*/ 	.short	0x0050


	//----- nvinfo : EIATTR_SW_WAR
	.align		4
.L_43:
        /*0c00*/ 	.byte	0x04, 0x36
        /*0c02*/ 	.short	(.L_45 - .L_44)
.L_44:
        /*0c04*/ 	.word	0x00000008
.L_45:


//--------------------- .nv.compat                --------------------------
	.section	.nv.compat,"",@"SHT_CUDA_COMPAT_INFO"
	.align	4
        /*0000*/ 	.byte	0x02, 0x02, 0x01, 0x00, 0x02, 0x05, 0x05, 0x00, 0x02, 0x03, 0x00, 0x00, 0x02, 0x06, 0x01, 0x00


//--------------------- .nv.callgraph             --------------------------
	.section	.nv.callgraph,"",@"SHT_CUDA_CALLGRAPH"
	.align	4
	.sectionentsize	8
	.align		4
        /*0000*/ 	.word	0x00000000
	.align		4
        /*0004*/ 	.word	0xffffffff
	.align		4
        /*0008*/ 	.word	0x00000000
	.align		4
        /*000c*/ 	.word	0xfffffffe
	.align		4
        /*0010*/ 	.word	0x00000000
	.align		4
        /*0014*/ 	.word	0xfffffffd
	.align		4
        /*0018*/ 	.word	0x00000000
	.align		4
        /*001c*/ 	.word	0xfffffffc


//--------------------- .text.matmul_kernel       --------------------------
	.section	.text.matmul_kernel,"ax",@progbits
	.align	128
        .global         matmul_kernel
        .type           matmul_kernel,@function
        .size           matmul_kernel,(.L_x_3 - matmul_kernel)
        .other          matmul_kernel,@"STO_CUDA_ENTRY STV_DEFAULT"
matmul_kernel:
.text.matmul_kernel:
[----:B------:R-:W1:Y:S08]  /*0000*/  LDC R1, c[0x0][0x37c] ;  /* 0x0000df00ff017b82 */ /* 0x000e700000000800 */
[----:B------:R-:W2:Y:S01]  /*0010*/  LDC.64 R2, c[0x0][0x398] ;  /* 0x0000e600ff027b82 */ /* 0x000ea20000000a00 */
[----:B-1----:R-:W-:Y:S01]  /*0020*/  VIADD R1, R1, 0xfffffda8 ;  /* 0xfffffda801017836 */ /* 0x002fe20000000000 */
[----:B------:R-:W1:Y:S01]  /*0030*/  S2R R5, SR_CTAID.X ;  /* 0x0000000000057919 */ /* 0x000e620000002500 */
[----:B------:R-:W3:Y:S01]  /*0040*/  LDCU.64 UR8, c[0x0][0x358] ;  /* 0x00006b00ff0877ac */ /* 0x000ee20008000a00 */
[----:B------:R-:W4:Y:S01]  /*0050*/  S2R R234, SR_TID.X ;  /* 0x0000000000ea7919 */ /* 0x000f220000002100 */
[----:B------:R-:W-:-:S03]  /*0060*/  UMOV UR4, 0x400 ;  /* 0x0000040000047882 */ /* 0x000fc60000000000 */
[----:B------:R-:W5:Y:S08]  /*0070*/  S2UR UR5, SR_CgaCtaId ;  /* 0x00000000000579c3 */ /* 0x000f700000008800 */
[----:B------:R-:W3:Y:S01]  /*0080*/  LDC.64 R114, c[0x0][0x3a8] ;  /* 0x0000ea00ff727b82 */ /* 0x000ee20000000a00 */
[----:B--2---:R-:W-:Y:S01]  /*0090*/  IMAD.MOV.U32 R41, RZ, RZ, R3 ;  /* 0x000000ffff297224 */ /* 0x004fe200078e0003 */
[----:B------:R2:W-:Y:S01]  /*00a0*/  STL.64 [R1+0x240], R2 ;  /* 0x0002400201007387 */ /* 0x0005e20000100a00 */
[----:B------:R-:W-:-:S02]  /*00b0*/  IMAD.MOV.U32 R39, RZ, RZ, R2 ;  /* 0x000000ffff277224 */ /* 0x000fc400078e0002 */
[----:B------:R-:W-:-:S03]  /*00c0*/  VIADD R0, R41, 0x3f ;  /* 0x0000003f29007836 */ /* 0x000fc60000000000 */
[----:B------:R-:W-:Y:S01]  /*00d0*/  IABS R13, R39 ;  /* 0x00000027000d7213 */ /* 0x000fe20000000000 */
[----:B-----5:R-:W-:Y:S01]  /*00e0*/  ULEA UR4, UR5, UR4, 0x18 ;  /* 0x0000000405047291 */ /* 0x020fe2000f8ec0ff */
[----:B-1----:R-:W-:Y:S01]  /*00f0*/  IABS R8, R5 ;  /* 0x0000000500087213 */ /* 0x002fe20000000000 */
[----:B------:R-:W1:Y:S01]  /*0100*/  LDCU UR5, c[0x0][0x3b0] ;  /* 0x00007600ff0577ac */ /* 0x000e620008000800 */
[----:B--2---:R-:W-:Y:S02]  /*0110*/  SHF.R.S32.HI R3, RZ, 0x1f, R0 ;  /* 0x0000001fff037819 */ /* 0x004fe40000011400 */
[----:B----4-:R-:W-:Y:S01]  /*0120*/  LOP3.LUT R53, R234, 0x1f, RZ, 0xc0, !PT ;  /* 0x0000001fea357812 */ /* 0x010fe200078ec0ff */
[C---:B---3--:R-:W-:Y:S01]  /*0130*/  IMAD R251, R114.reuse, 0x1c, RZ ;  /* 0x0000001c72fb7824 */ /* 0x048fe200078e02ff */
[----:B------:R-:W-:Y:S01]  /*0140*/  LEA.HI R3, R3, R0, RZ, 0x6 ;  /* 0x0000000003037211 */ /* 0x000fe200078f30ff */
[C---:B------:R-:W-:Y:S02]  /*0150*/  IMAD R237, R114.reuse, 0x1d, RZ ;  /* 0x0000001d72ed7824 */ /* 0x040fe400078e02ff */
[C---:B------:R-:W-:Y:S01]  /*0160*/  IMAD R249, R114.reuse, 0x1a, RZ ;  /* 0x0000001a72f97824 */ /* 0x040fe200078e02ff */
[----:B------:R-:W-:Y:S01]  /*0170*/  SHF.R.S32.HI R3, RZ, 0x6, R3 ;  /* 0x00000006ff037819 */ /* 0x000fe20000011403 */
[----:B------:R-:W-:-:S02]  /*0180*/  IMAD R236, R114, 0x1e, RZ ;  /* 0x0000001e72ec7824 */ /* 0x000fc400078e02ff */
[C---:B------:R-:W-:Y:S02]  /*0190*/  IMAD R247, R114.reuse, 0x1b, RZ ;  /* 0x0000001b72f77824 */ /* 0x040fe400078e02ff */
[----:B------:R-:W-:Y:S02]  /*01a0*/  IMAD.SHL.U32 R4, R3, 0x8, RZ ;  /* 0x0000000803047824 */ /* 0x000fe400078e00ff */
[----:B------:R-:W-:-:S03]  /*01b0*/  IMAD R235, R114, 0x1f, RZ ;  /* 0x0000001f72eb7824 */ /* 0x000fc600078e02ff */
[-C--:B------:R-:W-:Y:S02]  /*01c0*/  IABS R7, R4.reuse ;  /* 0x0000000400077213 */ /* 0x080fe40000000000 */
[----:B------:R-:W-:Y:S02]  /*01d0*/  IABS R10, R4 ;  /* 0x00000004000a7213 */ /* 0x000fe40000000000 */
[----:B------:R-:W2:Y:S08]  /*01e0*/  I2F.RP R0, R7 ;  /* 0x0000000700007306 */ /* 0x000eb00000209400 */
[----:B--2---:R-:W2:Y:S02]  /*01f0*/  MUFU.RCP R0, R0 ;  /* 0x0000000000007308 */ /* 0x004ea40000001000 */
[----:B--2---:R-:W-:-:S02]  /*0200*/  VIADD R2, R0, 0xffffffe ;  /* 0x0ffffffe00027836 */ /* 0x004fc40000000000 */
[----:B------:R-:W-:-:S04]  /*0210*/  IMAD.MOV R0, RZ, RZ, -R10 ;  /* 0x000000ffff007224 */ /* 0x000fc800078e0a0a */
[----:B------:R2:W3:Y:S02]  /*0220*/  F2I.FTZ.U32.TRUNC.NTZ R3, R2 ;  /* 0x0000000200037305 */ /* 0x0004e4000021f000 */
[----:B--2---:R-:W-:Y:S02]  /*0230*/  IMAD.MOV.U32 R2, RZ, RZ, RZ ;  /* 0x000000ffff027224 */ /* 0x004fe400078e00ff */
[----:B---3--:R-:W-:-:S04]  /*0240*/  IMAD.MOV R6, RZ, RZ, -R3 ;  /* 0x000000ffff067224 */ /* 0x008fc800078e0a03 */
[----:B------:R-:W-:Y:S02]  /*0250*/  IMAD R9, R6, R7, RZ ;  /* 0x0000000706097224 */ /* 0x000fe400078e02ff */
[----:B------:R-:W-:Y:S02]  /*0260*/  IMAD.MOV.U32 R6, RZ, RZ, R8 ;  /* 0x000000ffff067224 */ /* 0x000fe400078e0008 */
[----:B------:R-:W-:-:S06]  /*0270*/  IMAD.HI.U32 R3, R3, R9, R2 ;  /* 0x0000000903037227 */ /* 0x000fcc00078e0002 */
[----:B------:R-:W-:-:S04]  /*0280*/  IMAD.HI.U32 R3, R3, R6, RZ ;  /* 0x0000000603037227 */ /* 0x000fc800078e00ff */
[----:B------:R-:W-:-:S05]  /*0290*/  IMAD R0, R3, R0, R6 ;  /* 0x0000000003007224 */ /* 0x000fca00078e0206 */
[----:B------:R-:W-:-:S13]  /*02a0*/  ISETP.GT.U32.AND P1, PT, R7, R0, PT ;  /* 0x000000000700720c */ /* 0x000fda0003f24070 */
[----:B------:R-:W-:Y:S02]  /*02b0*/  @!P1 IMAD.IADD R0, R0, 0x1, -R7 ;  /* 0x0000000100009824 */ /* 0x000fe400078e0a07 */
[----:B------:R-:W-:Y:S01]  /*02c0*/  @!P1 VIADD R3, R3, 0x1 ;  /* 0x0000000103039836 */ /* 0x000fe20000000000 */
[----:B------:R-:W-:Y:S02]  /*02d0*/  ISETP.NE.AND P1, PT, R4, RZ, PT ;  /* 0x000000ff0400720c */ /* 0x000fe40003f25270 */
[----:B------:R-:W-:Y:S02]  /*02e0*/  ISETP.GE.U32.AND P0, PT, R0, R7, PT ;  /* 0x000000070000720c */ /* 0x000fe40003f06070 */
[----:B------:R-:W-:-:S04]  /*02f0*/  LOP3.LUT R0, R5, R4, RZ, 0x3c, !PT ;  /* 0x0000000405007212 */ /* 0x000fc800078e3cff */
[----:B------:R-:W-:Y:S01]  /*0300*/  ISETP.GE.AND P2, PT, R0, RZ, PT ;  /* 0x000000ff0000720c */ /* 0x000fe20003f46270 */
[----:B------:R-:W-:-:S06]  /*0310*/  VIADD R0, R39, 0x7f ;  /* 0x0000007f27007836 */ /* 0x000fcc0000000000 */
[----:B------:R-:W-:-:S04]  /*0320*/  @P0 VIADD R3, R3, 0x1 ;  /* 0x0000000103030836 */ /* 0x000fc80000000000 */
[----:B------:R-:W-:Y:S01]  /*0330*/  IMAD.MOV.U32 R2, RZ, RZ, R3 ;  /* 0x000000ffff027224 */ /* 0x000fe200078e0003 */
[----:B------:R-:W-:-:S03]  /*0340*/  SHF.R.S32.HI R3, RZ, 0x1f, R0 ;  /* 0x0000001fff037819 */ /* 0x000fc60000011400 */
[----:B------:R-:W-:Y:S01]  /*0350*/  @!P2 IMAD.MOV R2, RZ, RZ, -R2 ;  /* 0x000000ffff02a224 */ /* 0x000fe200078e0a02 */
[----:B------:R-:W-:Y:S02]  /*0360*/  @!P1 LOP3.LUT R2, RZ, R4, RZ, 0x33, !PT ;  /* 0x00000004ff029212 */ /* 0x000fe400078e33ff */
[----:B------:R-:W-:-:S03]  /*0370*/  LEA.HI R3, R3, R0, RZ, 0x7 ;  /* 0x0000000003037211 */ /* 0x000fc600078f38ff */
[----:B------:R-:W-:Y:S02]  /*0380*/  IMAD.SHL.U32 R8, R2, 0x8, RZ ;  /* 0x0000000802087824 */ /* 0x000fe400078e00ff */
[----:B------:R-:W-:-:S03]  /*0390*/  IMAD.MOV R2, RZ, RZ, -R2 ;  /* 0x000000ffff027224 */ /* 0x000fc600078e0a02 */
[----:B------:R-:W-:Y:S01]  /*03a0*/  LEA.HI.SX32 R3, R3, -R8, 0x19 ;  /* 0x8000000803037211 */ /* 0x000fe200078fcaff */
[----:B------:R-:W-:-:S03]  /*03b0*/  IMAD R10, R4, R2, R5 ;  /* 0x00000002040a7224 */ /* 0x000fc600078e0205 */
[----:B------:R-:W-:Y:S02]  /*03c0*/  VIMNMX R11, PT, PT, R3, 0x8, PT ;  /* 0x00000008030b7848 */ /* 0x000fe40003fe0100 */
[----:B------:R-:W-:Y:S02]  /*03d0*/  IABS R9, R10 ;  /* 0x0000000a00097213 */ /* 0x000fe40000000000 */
[-C--:B------:R-:W-:Y:S02]  /*03e0*/  IABS R7, R11.reuse ;  /* 0x0000000b00077213 */ /* 0x080fe40000000000 */
[----:B------:R-:W-:Y:S02]  /*03f0*/  IABS R4, R11 ;  /* 0x0000000b00047213 */ /* 0x000fe40000000000 */
[----:B------:R-:W2:Y:S08]  /*0400*/  I2F.RP R0, R7 ;  /* 0x0000000700007306 */ /* 0x000eb00000209400 */
[----:B--2---:R-:W2:Y:S02]  /*0410*/  MUFU.RCP R0, R0 ;  /* 0x0000000000007308 */ /* 0x004ea40000001000 */
[----:B--2---:R-:W-:-:S02]  /*0420*/  VIADD R3, R0, 0xffffffe ;  /* 0x0ffffffe00037836 */ /* 0x004fc40000000000 */
[----:B------:R-:W-:-:S04]  /*0430*/  IMAD.MOV R0, RZ, RZ, -R4 ;  /* 0x000000ffff007224 */ /* 0x000fc800078e0a04 */
[----:B------:R-:W2:Y:S08]  /*0440*/  I2F.RP R4, R13 ;  /* 0x0000000d00047306 */ /* 0x000eb00000209400 */
[----:B------:R-:W3:Y:S08]  /*0450*/  F2I.FTZ.U32.TRUNC.NTZ R3, R3 ;  /* 0x0000000300037305 */ /* 0x000ef0000021f000 */
[----:B--2---:R-:W2:Y:S01]  /*0460*/  MUFU.RCP R4, R4 ;  /* 0x0000000400047308 */ /* 0x004ea20000001000 */
[----:B---3--:R-:W-:-:S04]  /*0470*/  IMAD.MOV R6, RZ, RZ, -R3 ;  /* 0x000000ffff067224 */ /* 0x008fc800078e0a03 */
[----:B------:R-:W-:-:S04]  /*0480*/  IMAD.MOV.U32 R2, RZ, RZ, R6 ;  /* 0x000000ffff027224 */ /* 0x000fc800078e0006 */
[----:B------:R-:W-:Y:S02]  /*0490*/  IMAD R5, R2, R7, RZ ;  /* 0x0000000702057224 */ /* 0x000fe400078e02ff */
[----:B------:R-:W-:-:S04]  /*04a0*/  IMAD.MOV.U32 R2, RZ, RZ, RZ ;  /* 0x000000ffff027224 */ /* 0x000fc800078e00ff */
[----:B------:R-:W-:Y:S01]  /*04b0*/  IMAD.HI.U32 R2, R3, R5, R2 ;  /* 0x0000000503027227 */ /* 0x000fe200078e0002 */
[----:B------:R-:W-:-:S03]  /*04c0*/  IABS R3, R41 ;  /* 0x0000002900037213 */ /* 0x000fc60000000000 */
[----:B--2---:R-:W-:Y:S01]  /*04d0*/  VIADD R5, R4, 0xffffffe ;  /* 0x0ffffffe04057836 */ /* 0x004fe20000000000 */
[----:B------:R-:W2:Y:S01]  /*04e0*/  I2F.RP R6, R3 ;  /* 0x0000000300067306 */ /* 0x000ea20000209400 */
[----:B------:R-:W-:-:S04]  /*04f0*/  IMAD.HI.U32 R2, R2, R9, RZ ;  /* 0x0000000902027227 */ /* 0x000fc800078e00ff */
[----:B------:R-:W-:Y:S02]  /*0500*/  IMAD R0, R2, R0, R9 ;  /* 0x0000000002007224 */ /* 0x000fe400078e0209 */
[----:B------:R-:W-:Y:S01]  /*0510*/  IMAD.MOV.U32 R4, RZ, RZ, RZ ;  /* 0x000000ffff047224 */ /* 0x000fe200078e00ff */
[----:B------:R-:W-:Y:S02]  /*0520*/  F2I.FTZ.U32.TRUNC.NTZ R5, R5 ;  /* 0x0000000500057305 */ /* 0x000fe4000021f000 */
[----:B------:R-:W-:-:S06]  /*0530*/  ISETP.GT.U32.AND P1, PT, R7, R0, PT ;  /* 0x000000000700720c */ /* 0x000fcc0003f24070 */
[----:B--2---:R-:W2:Y:S07]  /*0540*/  MUFU.RCP R6, R6 ;  /* 0x0000000600067308 */ /* 0x004eae0000001000 */
[----:B------:R-:W-:Y:S02]  /*0550*/  @!P1 IMAD.IADD R0, R0, 0x1, -R7 ;  /* 0x0000000100009824 */ /* 0x000fe400078e0a07 */
[----:B------:R-:W-:Y:S01]  /*0560*/  @!P1 VIADD R2, R2, 0x1 ;  /* 0x0000000102029836 */ /* 0x000fe20000000000 */
[----:B------:R-:W-:-:S02]  /*0570*/  ISETP.NE.AND P1, PT, R11, RZ, PT ;  /* 0x000000ff0b00720c */ /* 0x000fc40003f25270 */
[----:B------:R-:W-:Y:S02]  /*0580*/  ISETP.GE.U32.AND P0, PT, R0, R7, PT ;  /* 0x000000070000720c */ /* 0x000fe40003f06070 */
[----:B------:R-:W-:Y:S01]  /*0590*/  LOP3.LUT R0, R10, R11, RZ, 0x3c, !PT ;  /* 0x0000000b0a007212 */ /* 0x000fe200078e3cff */
[----:B--2---:R-:W-:-:S03]  /*05a0*/  VIADD R7, R6, 0xffffffe ;  /* 0x0ffffffe06077836 */ /* 0x004fc60000000000 */
[----:B------:R-:W-:Y:S01]  /*05b0*/  ISETP.GE.AND P2, PT, R0, RZ, PT ;  /* 0x000000ff0000720c */ /* 0x000fe20003f46270 */
[----:B------:R-:W-:Y:S02]  /*05c0*/  IMAD.MOV R6, RZ, RZ, -R5 ;  /* 0x000000ffff067224 */ /* 0x000fe400078e0a05 */
[----:B------:R-:W2:Y:S04]  /*05d0*/  F2I.FTZ.U32.TRUNC.NTZ R7, R7 ;  /* 0x0000000700077305 */ /* 0x000ea8000021f000 */
[----:B------:R-:W-:-:S04]  /*05e0*/  @P0 VIADD R2, R2, 0x1 ;  /* 0x0000000102020836 */ /* 0x000fc80000000000 */
[----:B------:R-:W-:Y:S01]  /*05f0*/  IMAD.MOV.U32 R12, RZ, RZ, R2 ;  /* 0x000000ffff0c7224 */ /* 0x000fe200078e0002 */
[----:B------:R-:W-:-:S03]  /*0600*/  SHF.R.U32.HI R2, RZ, 0x5, R234 ;  /* 0x00000005ff027819 */ /* 0x000fc600000116ea */
[----:B------:R-:W-:Y:S01]  /*0610*/  @!P2 IMAD.MOV R12, RZ, RZ, -R12 ;  /* 0x000000ffff0ca224 */ /* 0x000fe200078e0a0c */
[----:B------:R-:W-:Y:S02]  /*0620*/  @!P1 LOP3.LUT R12, RZ, R11, RZ, 0x33, !PT ;  /* 0x0000000bff0c9212 */ /* 0x000fe400078e33ff */
[----:B------:R-:W-:-:S03]  /*0630*/  SGXT.U32 R2, R2, 0x1 ;  /* 0x000000010202781a */ /* 0x000fc60000000000 */
[----:B------:R-:W-:-:S04]  /*0640*/  IMAD.MOV R0, RZ, RZ, -R12 ;  /* 0x000000ffff007224 */ /* 0x000fc800078e0a0c */
[----:B------:R-:W-:Y:S02]  /*0650*/  IMAD R0, R11, R0, R10 ;  /* 0x000000000b007224 */ /* 0x000fe400078e020a */
[----:B--2---:R-:W-:Y:S02]  /*0660*/  IMAD.MOV R10, RZ, RZ, -R7 ;  /* 0x000000ffff0a7224 */ /* 0x004fe400078e0a07 */
[----:B------:R-:W-:Y:S01]  /*0670*/  IMAD.IADD R9, R8, 0x1, R0 ;  /* 0x0000000108097824 */ /* 0x000fe200078e0200 */
[----:B------:R-:W-:Y:S01]  /*0680*/  LOP3.LUT R0, R234, 0x3f, RZ, 0xc0, !PT ;  /* 0x0000003fea007812 */ /* 0x000fe200078ec0ff */
[----:B------:R-:W-:Y:S02]  /*0690*/  IMAD.SHL.U32 R11, R12, 0x40, RZ ;  /* 0x000000400c0b7824 */ /* 0x000fe400078e00ff */
[----:B------:R-:W-:Y:S02]  /*06a0*/  IMAD R15, R10, R3, RZ ;  /* 0x000000030a0f7224 */ /* 0x000fe400078e02ff */
[----:B------:R-:W-:-:S02]  /*06b0*/  IMAD R200, R9, 0x80, R0 ;  /* 0x0000008009c87824 */ /* 0x000fc400078e0200 */
[----:B------:R-:W-:Y:S02]  /*06c0*/  IMAD R9, R6, R13, RZ ;  /* 0x0000000d06097224 */ /* 0x000fe400078e02ff */
[----:B------:R-:W-:Y:S01]  /*06d0*/  VIADD R201, R200, 0x40 ;  /* 0x00000040c8c97836 */ /* 0x000fe20000000000 */
[----:B------:R-:W-:Y:S01]  /*06e0*/  IABS R8, R200 ;  /* 0x000000c800087213 */ /* 0x000fe20000000000 */
[----:B------:R-:W-:Y:S01]  /*06f0*/  IMAD.HI.U32 R4, R5, R9, R4 ;  /* 0x0000000905047227 */ /* 0x000fe200078e0004 */
[----:B------:R-:W-:Y:S02]  /*0700*/  LOP3.LUT R5, R11, R2, RZ, 0xfc, !PT ;  /* 0x000000020b057212 */ /* 0x000fe400078efcff */
[----:B------:R-:W-:Y:S01]  /*0710*/  IABS R9, R201 ;  /* 0x000000c900097213 */ /* 0x000fe20000000000 */
[----:B------:R-:W-:Y:S01]  /*0720*/  IMAD.MOV.U32 R6, RZ, RZ, RZ ;  /* 0x000000ffff067224 */ /* 0x000fe200078e00ff */
[----:B------:R-:W-:Y:S01]  /*0730*/  IABS R10, R5 ;  /* 0x00000005000a7213 */ /* 0x000fe20000000000 */
[----:B------:R-:W-:Y:S01]  /*0740*/  IMAD.HI.U32 R2, R4, R8, RZ ;  /* 0x0000000804027227 */ /* 0x000fe200078e00ff */
[----:B------:R-:W-:-:S02]  /*0750*/  LOP3.LUT R16, R5, 0x4, RZ, 0xfc, !PT ;  /* 0x0000000405107812 */ /* 0x000fc400078efcff */
[----:B------:R-:W-:Y:S01]  /*0760*/  LOP3.LUT R17, R5, 0x6, RZ, 0xfc, !PT ;  /* 0x0000000605117812 */ /* 0x000fe200078efcff */
[----:B------:R-:W-:Y:S01]  /*0770*/  IMAD.HI.U32 R6, R7, R15, R6 ;  /* 0x0000000f07067227 */ /* 0x000fe200078e0006 */
[C---:B------:R-:W-:Y:S02]  /*0780*/  LOP3.LUT R15, R5.reuse, 0x2, RZ, 0xfc, !PT ;  /* 0x00000002050f7812 */ /* 0x040fe400078efcff */
[----:B------:R-:W-:Y:S01]  /*0790*/  IABS R14, R17 ;  /* 0x00000011000e7213 */ /* 0x000fe20000000000 */
[----:B------:R-:W-:Y:S01]  /*07a0*/  IMAD.HI.U32 R4, R4, R9, RZ ;  /* 0x0000000904047227 */ /* 0x000fe200078e00ff */
[----:B------:R-:W-:Y:S02]  /*07b0*/  IABS R12, R15 ;  /* 0x0000000f000c7213 */ /* 0x000fe40000000000 */
[----:B------:R-:W-:Y:S01]  /*07c0*/  ISETP.GE.AND P5, PT, R16, RZ, PT ;  /* 0x000000ff1000720c */ /* 0x000fe20003fa6270 */
[----:B------:R-:W-:Y:S01]  /*07d0*/  IMAD.MOV R2, RZ, RZ, -R2 ;  /* 0x000000ffff027224 */ /* 0x000fe200078e0a02 */
[C---:B------:R-:W-:Y:S01]  /*07e0*/  LOP3.LUT R19, R5.reuse, 0x14, RZ, 0xfc, !PT ;  /* 0x0000001405137812 */ /* 0x040fe200078efcff */
[----:B------:R-:W-:Y:S01]  /*07f0*/  IMAD.MOV R4, RZ, RZ, -R4 ;  /* 0x000000ffff047224 */ /* 0x000fe200078e0a04 */
[----:B------:R-:W-:Y:S01]  /*0800*/  LOP3.LUT R21, R5, 0x16, RZ, 0xfc, !PT ;  /* 0x0000001605157812 */ /* 0x000fe200078efcff */
[----:B------:R-:W-:Y:S01]  /*0810*/  IMAD.HI.U32 R7, R6, R10, RZ ;  /* 0x0000000a06077227 */ /* 0x000fe200078e00ff */
[----:B------:R-:W-:-:S02]  /*0820*/  IABS R28, R19 ;  /* 0x00000013001c7213 */ /* 0x000fc40000000000 */
[----:B------:R-:W-:Y:S01]  /*0830*/  IABS R30, R21 ;  /* 0x00000015001e7213 */ /* 0x000fe20000000000 */
[----:B------:R-:W-:Y:S01]  /*0840*/  IMAD R2, R13, R2, R8 ;  /* 0x000000020d027224 */ /* 0x000fe200078e0208 */
[----:B------:R-:W-:Y:S01]  /*0850*/  LOP3.LUT R23, R5, 0x2a, RZ, 0xfc, !PT ;  /* 0x0000002a05177812 */ /* 0x000fe200078efcff */
[----:B------:R-:W-:Y:S01]  /*0860*/  IMAD R4, R13, R4, R9 ;  /* 0x000000040d047224 */ /* 0x000fe200078e0209 */
[----:B------:R-:W-:Y:S01]  /*0870*/  LOP3.LUT R25, R5, 0x2c, RZ, 0xfc, !PT ;  /* 0x0000002c05197812 */ /* 0x000fe200078efcff */
[----:B------:R-:W-:Y:S01]  /*0880*/  IMAD.MOV R8, RZ, RZ, -R7 ;  /* 0x000000ffff087224 */ /* 0x000fe200078e0a07 */
[----:B------:R-:W-:Y:S01]  /*0890*/  ISETP.GT.U32.AND P0, PT, R13, R2, PT ;  /* 0x000000020d00720c */ /* 0x000fe20003f04070 */
[----:B------:R-:W-:Y:S01]  /*08a0*/  IMAD.MOV.U32 R9, RZ, RZ, R12 ;  /* 0x000000ffff097224 */ /* 0x000fe200078e000c */
[----:B------:R-:W-:Y:S01]  /*08b0*/  IABS R12, R16 ;  /* 0x00000010000c7213 */ /* 0x000fe20000000000 */
[----:B------:R-:W-:Y:S01]  /*08c0*/  IMAD R8, R3, R8, R10 ;  /* 0x0000000803087224 */ /* 0x000fe200078e020a */
[----:B------:R-:W-:Y:S01]  /*08d0*/  ISETP.GT.U32.AND P1, PT, R13, R4, PT ;  /* 0x000000040d00720c */ /* 0x000fe20003f24070 */
[----:B------:R-:W-:Y:S01]  /*08e0*/  IMAD.HI.U32 R7, R6, R9, RZ ;  /* 0x0000000906077227 */ /* 0x000fe200078e00ff */
[----:B------:R-:W-:-:S02]  /*08f0*/  IABS R48, R23 ;  /* 0x0000001700307213 */ /* 0x000fc40000000000 */
[----:B------:R-:W-:Y:S01]  /*0900*/  ISETP.GT.U32.AND P2, PT, R3, R8, PT ;  /* 0x000000080300720c */ /* 0x000fe20003f44070 */
[----:B------:R-:W-:Y:S01]  /*0910*/  IMAD.MOV R10, RZ, RZ, -R7 ;  /* 0x000000ffff0a7224 */ /* 0x000fe200078e0a07 */
[----:B------:R-:W-:Y:S01]  /*0920*/  IABS R50, R25 ;  /* 0x0000001900327213 */ /* 0x000fe20000000000 */
[----:B------:R-:W-:Y:S01]  /*0930*/  IMAD.HI.U32 R7, R6, R12, RZ ;  /* 0x0000000c06077227 */ /* 0x000fe200078e00ff */
[C---:B------:R-:W-:Y:S02]  /*0940*/  LOP3.LUT R27, R5.reuse, 0x30, RZ, 0xfc, !PT ;  /* 0x00000030051b7812 */ /* 0x040fe400078efcff */
[----:B------:R-:W-:Y:S01]  /*0950*/  LOP3.LUT R29, R5, 0x32, RZ, 0xfc, !PT ;  /* 0x00000032051d7812 */ /* 0x000fe200078efcff */
[----:B------:R-:W-:Y:S01]  /*0960*/  IMAD.MOV R7, RZ, RZ, -R7 ;  /* 0x000000ffff077224 */ /* 0x000fe200078e0a07 */
[----:B------:R-:W-:Y:S01]  /*0970*/  IABS R54, R27 ;  /* 0x0000001b00367213 */ /* 0x000fe20000000000 */
[----:B------:R-:W-:Y:S01]  /*0980*/  @!P1 IMAD.IADD R4, R4, 0x1, -R13 ;  /* 0x0000000104049824 */ /* 0x000fe200078e0a0d */
[----:B------:R-:W-:Y:S01]  /*0990*/  IABS R56, R29 ;  /* 0x0000001d00387213 */ /* 0x000fe20000000000 */
[----:B------:R-:W-:Y:S01]  /*09a0*/  IMAD R12, R3, R7, R12 ;  /* 0x00000007030c7224 */ /* 0x000fe200078e020c */
[----:B------:R-:W-:Y:S01]  /*09b0*/  LOP3.LUT R31, R5, 0x34, RZ, 0xfc, !PT ;  /* 0x00000034051f7812 */ /* 0x000fe200078efcff */
[----:B------:R-:W-:Y:S01]  /*09c0*/  @!P2 IMAD.IADD R8, R8, 0x1, -R3 ;  /* 0x000000010808a824 */ /* 0x000fe200078e0a03 */
[----:B------:R-:W-:Y:S01]  /*09d0*/  ISETP.GT.U32.AND P4, PT, R13, R4, PT ;  /* 0x000000040d00720c */ /* 0x000fe20003f84070 */
[C---:B------:R-:W-:Y:S01]  /*09e0*/  IMAD R10, R3.reuse, R10, R9 ;  /* 0x0000000a030a7224 */ /* 0x040fe200078e0209 */
[C---:B------:R-:W-:Y:S01]  /*09f0*/  ISETP.GT.U32.AND P3, PT, R3.reuse, R12, PT ;  /* 0x0000000c0300720c */ /* 0x040fe20003f64070 */
[----:B------:R-:W-:Y:S01]  /*0a00*/  @!P0 IMAD.IADD R2, R2, 0x1, -R13 ;  /* 0x0000000102028824 */ /* 0x000fe200078e0a0d */
[C---:B------:R-:W-:Y:S01]  /*0a10*/  ISETP.GT.U32.AND P2, PT, R3.reuse, R8, PT ;  /* 0x000000080300720c */ /* 0x040fe20003f44070 */
[----:B------:R-:W-:Y:S01]  /*0a20*/  IMAD.HI.U32 R7, R6, R14, RZ ;  /* 0x0000000e06077227 */ /* 0x000fe200078e00ff */
[----:B------:R-:W-:-:S02]  /*0a30*/  ISETP.GT.U32.AND P6, PT, R3, R10, PT ;  /* 0x0000000a0300720c */ /* 0x000fc40003fc4070 */
[----:B------:R-:W-:Y:S01]  /*0a40*/  ISETP.GT.U32.AND P1, PT, R13, R2, PT ;  /* 0x000000020d00720c */ /* 0x000fe20003f24070 */
[----:B------:R-:W-:Y:S01]  /*0a50*/  IMAD.MOV R7, RZ, RZ, -R7 ;  /* 0x000000ffff077224 */ /* 0x000fe200078e0a07 */
[----:B------:R-:W-:Y:S02]  /*0a60*/  LOP3.LUT R9, R5, 0xa, RZ, 0xfc, !PT ;  /* 0x0000000a05097812 */ /* 0x000fe400078efcff */
[----:B------:R-:W-:Y:S01]  /*0a70*/  ISETP.GE.AND P0, PT, R15, RZ, PT ;  /* 0x000000ff0f00720c */ /* 0x000fe20003f06270 */
[----:B------:R-:W-:Y:S01]  /*0a80*/  @!P4 IMAD.IADD R4, R4, 0x1, -R13 ;  /* 0x000000010404c824 */ /* 0x000fe200078e0a0d */
[C---:B------:R-:W-:Y:S01]  /*0a90*/  ISETP.GE.AND P4, PT, R5.reuse, RZ, PT ;  /* 0x000000ff0500720c */ /* 0x040fe20003f86270 */
[--C-:B------:R-:W-:Y:S01]  /*0aa0*/  @!P3 IMAD.IADD R12, R12, 0x1, -R3.reuse ;  /* 0x000000010c0cb824 */ /* 0x100fe200078e0a03 */
[----:B------:R-:W-:Y:S01]  /*0ab0*/  IABS R18, R9 ;  /* 0x0000000900127213 */ /* 0x000fe20000000000 */
[--C-:B------:R-:W-:Y:S01]  /*0ac0*/  @!P2 IMAD.IADD R8, R8, 0x1, -R3.reuse ;  /* 0x000000010808a824 */ /* 0x100fe200078e0a03 */
[----:B------:R-:W-:Y:S01]  /*0ad0*/  LOP3.LUT R15, R5, 0xe, RZ, 0xfc, !PT ;  /* 0x0000000e050f7812 */ /* 0x000fe200078efcff */
[----:B------:R-:W-:Y:S01]  /*0ae0*/  @!P6 IMAD.IADD R10, R10, 0x1, -R3 ;  /* 0x000000010a0ae824 */ /* 0x000fe200078e0a03 */
[C---:B------:R-:W-:Y:S01]  /*0af0*/  ISETP.GT.U32.AND P2, PT, R3.reuse, R12, PT ;  /* 0x0000000c0300720c */ /* 0x040fe20003f44070 */
[----:B------:R-:W-:Y:S01]  /*0b00*/  IMAD R14, R3, R7, R14 ;  /* 0x00000007030e7224 */ /* 0x000fe200078e020e */
[----:B------:R-:W-:Y:S01]  /*0b10*/  LOP3.LUT R7, R5, 0x8, RZ, 0xfc, !PT ;  /* 0x0000000805077812 */ /* 0x000fe200078efcff */
[----:B------:R-:W-:Y:S01]  /*0b20*/  @!P1 IMAD.IADD R2, R2, 0x1, -R13 ;  /* 0x0000000102029824 */ /* 0x000fe200078e0a0d */
[----:B------:R-:W-:-:S02]  /*0b30*/  ISETP.GT.U32.AND P1, PT, R3, R10, PT ;  /* 0x0000000a0300720c */ /* 0x000fc40003f24070 */
[----:B------:R-:W-:Y:S01]  /*0b40*/  IABS R16, R7 ;  /* 0x0000000700107213 */ /* 0x000fe20000000000 */
[----:B------:R-:W-:Y:S01]  /*0b50*/  @!P4 IMAD.MOV R8, RZ, RZ, -R8 ;  /* 0x000000ffff08c224 */ /* 0x000fe200078e0a08 */
[----:B------:R-:W-:Y:S02]  /*0b60*/  ISETP.GE.AND P3, PT, R7, RZ, PT ;  /* 0x000000ff0700720c */ /* 0x000fe40003f66270 */
[----:B------:R-:W-:Y:S01]  /*0b70*/  ISETP.GE.AND P4, PT, R9, RZ, PT ;  /* 0x000000ff0900720c */ /* 0x000fe20003f86270 */
[----:B------:R-:W-:Y:S01]  /*0b80*/  IMAD.HI.U32 R7, R6, R16, RZ ;  /* 0x0000001006077227 */ /* 0x000fe200078e00ff */
[----:B------:R-:W-:Y:S02]  /*0b90*/  LOP3.LUT R13, R5, 0xc, RZ, 0xfc, !PT ;  /* 0x0000000c050d7812 */ /* 0x000fe400078efcff */
[----:B------:R-:W-:Y:S01]  /*0ba0*/  IABS R22, R15 ;  /* 0x0000000f00167213 */ /* 0x000fe20000000000 */
[----:B------:R-:W-:Y:S01]  /*0bb0*/  @!P2 IMAD.IADD R12, R12, 0x1, -R3 ;  /* 0x000000010c0ca824 */ /* 0x000fe200078e0a03 */
[----:B------:R-:W-:Y:S01]  /*0bc0*/  ISETP.GT.U32.AND P2, PT, R3, R14, PT ;  /* 0x0000000e0300720c */ /* 0x000fe20003f44070 */
[----:B------:R-:W-:Y:S01]  /*0bd0*/  IMAD.HI.U32 R9, R6, R18, RZ ;  /* 0x0000001206097227 */ /* 0x000fe200078e00ff */
[----:B------:R-:W-:-:S02]  /*0be0*/  IABS R20, R13 ;  /* 0x0000000d00147213 */ /* 0x000fc40000000000 */
[----:B------:R-:W-:Y:S01]  /*0bf0*/  ISETP.GE.AND P6, PT, R17, RZ, PT ;  /* 0x000000ff1100720c */ /* 0x000fe20003fc6270 */
[----:B------:R-:W-:Y:S01]  /*0c00*/  IMAD.MOV R7, RZ, RZ, -R7 ;  /* 0x000000ffff077224 */ /* 0x000fe200078e0a07 */
[----:B------:R-:W-:Y:S01]  /*0c10*/  LOP3.LUT R17, R5, 0x10, RZ, 0xfc, !PT ;  /* 0x0000001005117812 */ /* 0x000fe200078efcff */
[----:B------:R-:W-:Y:S01]  /*0c20*/  @!P1 IMAD.IADD R10, R10, 0x1, -R3 ;  /* 0x000000010a0a9824 */ /* 0x000fe200078e0a03 */
[----:B------:R-:W-:Y:S01]  /*0c30*/  ISETP.GE.AND P1, PT, R13, RZ, PT ;  /* 0x000000ff0d00720c */ /* 0x000fe20003f26270 */
[----:B------:R-:W-:Y:S01]  /*0c40*/  IMAD.MOV R9, RZ, RZ, -R9 ;  /* 0x000000ffff097224 */ /* 0x000fe200078e0a09 */
[----:B------:R-:W-:Y:S01]  /*0c50*/  IABS R24, R17 ;  /* 0x0000001100187213 */ /* 0x000fe20000000000 */
[----:B------:R-:W-:Y:S01]  /*0c60*/  IMAD R16, R3, R7, R16 ;  /* 0x0000000703107224 */ /* 0x000fe200078e0210 */
[----:B------:R-:W-:Y:S01]  /*0c70*/  IABS R58, R31 ;  /* 0x0000001f003a7213 */ /* 0x000fe20000000000 */
[----:B------:R-:W-:Y:S01]  /*0c80*/  @!P2 IMAD.IADD R14, R14, 0x1, -R3 ;  /* 0x000000010e0ea824 */ /* 0x000fe200078e0a03 */
[----:B------:R-:W-:Y:S01]  /*0c90*/  LOP3.LUT R37, R5, 0x3c, RZ, 0xfc, !PT ;  /* 0x0000003c05257812 */ /* 0x000fe200078efcff */
[----:B------:R-:W-:Y:S01]  /*0ca0*/  IMAD R18, R3, R9, R18 ;  /* 0x0000000903127224 */ /* 0x000fe200078e0212 */
[----:B------:R-:W-:Y:S01]  /*0cb0*/  LOP3.LUT R33, R5, 0x38, RZ, 0xfc, !PT ;  /* 0x0000003805217812 */ /* 0x000fe200078efcff */
[----:B------:R-:W-:Y:S01]  /*0cc0*/  @!P0 IMAD.MOV R10, RZ, RZ, -R10 ;  /* 0x000000ffff0a8224 */ /* 0x000fe200078e0a0a */
[C---:B------:R-:W-:Y:S01]  /*0cd0*/  ISETP.GT.U32.AND P2, PT, R3.reuse, R14, PT ;  /* 0x0000000e0300720c */ /* 0x040fe20003f44070 */
[----:B------:R-:W-:Y:S01]  /*0ce0*/  @!P5 IMAD.MOV R12, RZ, RZ, -R12 ;  /* 0x000000ffff0cd224 */ /* 0x000fe200078e0a0c */
[C---:B------:R-:W-:Y:S01]  /*0cf0*/  ISETP.GT.U32.AND P0, PT, R3.reuse, R16, PT ;  /* 0x000000100300720c */ /* 0x040fe20003f04070 */
[----:B------:R-:W-:Y:S01]  /*0d00*/  IMAD.HI.U32 R13, R6, R20, RZ ;  /* 0x00000014060d7227 */ /* 0x000fe200078e00ff */
[----:B------:R-:W-:-:S02]  /*0d10*/  ISETP.GT.U32.AND P5, PT, R3, R18, PT ;  /* 0x000000120300720c */ /* 0x000fc40003fa4070 */
[----:B------:R-:W-:Y:S01]  /*0d20*/  LOP3.LUT R35, R5, 0x3a, RZ, 0xfc, !PT ;  /* 0x0000003a05237812 */ /* 0x000fe200078efcff */
[----:B------:R-:W-:Y:S01]  /*0d30*/  IMAD.HI.U32 R7, R6, R22, RZ ;  /* 0x0000001606077227 */ /* 0x000fe200078e00ff */
[----:B------:R-:W-:Y:S02]  /*0d40*/  IABS R66, R37 ;  /* 0x0000002500427213 */ /* 0x000fe40000000000 */
[----:B------:R-:W-:Y:S01]  /*0d50*/  IABS R62, R33 ;  /* 0x00000021003e7213 */ /* 0x000fe20000000000 */
[----:B------:R-:W-:Y:S01]  /*0d60*/  IMAD.MOV R13, RZ, RZ, -R13 ;  /* 0x000000ffff0d7224 */ /* 0x000fe200078e0a0d */
[----:B------:R-:W-:Y:S01]  /*0d70*/  IABS R64, R35 ;  /* 0x0000002300407213 */ /* 0x000fe20000000000 */
[----:B------:R-:W-:Y:S02]  /*0d80*/  IMAD.MOV R7, RZ, RZ, -R7 ;  /* 0x000000ffff077224 */ /* 0x000fe400078e0a07 */
[----:B------:R-:W-:Y:S01]  /*0d90*/  IMAD R20, R3, R13, R20 ;  /* 0x0000000d03147224 */ /* 0x000fe200078e0214 */
[----:B------:R-:W-:Y:S01]  /*0da0*/  LOP3.LUT R13, R5, 0x12, RZ, 0xfc, !PT ;  /* 0x00000012050d7812 */ /* 0x000fe200078efcff */
[----:B------:R-:W-:-:S02]  /*0db0*/  IMAD R22, R3, R7, R22 ;  /* 0x0000000703167224 */ /* 0x000fc400078e0216 */
[--C-:B------:R-:W-:Y:S01]  /*0dc0*/  @!P2 IMAD.IADD R14, R14, 0x1, -R3.reuse ;  /* 0x000000010e0ea824 */ /* 0x100fe200078e0a03 */
[----:B------:R-:W-:Y:S01]  /*0dd0*/  IABS R26, R13 ;  /* 0x0000000d001a7213 */ /* 0x000fe20000000000 */
[--C-:B------:R-:W-:Y:S01]  /*0de0*/  @!P0 IMAD.IADD R16, R16, 0x1, -R3.reuse ;  /* 0x0000000110108824 */ /* 0x100fe200078e0a03 */
[C---:B------:R-:W-:Y:S01]  /*0df0*/  ISETP.GT.U32.AND P2, PT, R3.reuse, R20, PT ;  /* 0x000000140300720c */ /* 0x040fe20003f44070 */
[----:B------:R-:W-:Y:S02]  /*0e00*/  @!P5 IMAD.IADD R18, R18, 0x1, -R3 ;  /* 0x000000011212d824 */ /* 0x000fe400078e0a03 */
[----:B------:R-:W-:Y:S01]  /*0e10*/  @!P6 IMAD.MOV R14, RZ, RZ, -R14 ;  /* 0x000000ffff0ee224 */ /* 0x000fe200078e0a0e */
[C---:B------:R-:W-:Y:S01]  /*0e20*/  ISETP.GT.U32.AND P0, PT, R3.reuse, R16, PT ;  /* 0x000000100300720c */ /* 0x040fe20003f04070 */
[C---:B------:R-:W-:Y:S01]  /*0e30*/  IMAD.HI.U32 R7, R6.reuse, R26, RZ ;  /* 0x0000001a06077227 */ /* 0x040fe200078e00ff */
[C---:B------:R-:W-:Y:S02]  /*0e40*/  ISETP.GT.U32.AND P6, PT, R3.reuse, R22, PT ;  /* 0x000000160300720c */ /* 0x040fe40003fc4070 */
[----:B------:R-:W-:Y:S01]  /*0e50*/  ISETP.GT.U32.AND P5, PT, R3, R18, PT ;  /* 0x000000120300720c */ /* 0x000fe20003fa4070 */
[----:B------:R-:W-:-:S04]  /*0e60*/  IMAD.HI.U32 R9, R6, R24, RZ ;  /* 0x0000001806097227 */ /* 0x000fc800078e00ff */
[----:B------:R-:W-:Y:S02]  /*0e70*/  IMAD.MOV R7, RZ, RZ, -R7 ;  /* 0x000000ffff077224 */ /* 0x000fe400078e0a07 */
[----:B------:R-:W-:Y:S02]  /*0e80*/  IMAD.MOV R9, RZ, RZ, -R9 ;  /* 0x000000ffff097224 */ /* 0x000fe400078e0a09 */
[----:B------:R-:W-:Y:S02]  /*0e90*/  IMAD R26, R3, R7, R26 ;  /* 0x00000007031a7224 */ /* 0x000fe400078e021a */
[--C-:B------:R-:W-:Y:S02]  /*0ea0*/  @!P0 IMAD.IADD R16, R16, 0x1, -R3.reuse ;  /* 0x0000000110108824 */ /* 0x100fe400078e0a03 */
[----:B------:R-:W-:Y:S01]  /*0eb0*/  @!P6 IMAD.IADD R22, R22, 0x1, -R3 ;  /* 0x000000011616e824 */ /* 0x000fe200078e0a03 */
[----:B------:R-:W-:Y:S01]  /*0ec0*/  ISETP.GE.AND P6, PT, R15, RZ, PT ;  /* 0x000000ff0f00720c */ /* 0x000fe20003fc6270 */
[----:B------:R-:W-:-:S02]  /*0ed0*/  IMAD R24, R3, R9, R24 ;  /* 0x0000000903187224 */ /* 0x000fc400078e0218 */
[----:B------:R-:W-:Y:S01]  /*0ee0*/  @!P5 IMAD.IADD R18, R18, 0x1, -R3 ;  /* 0x000000011212d824 */ /* 0x000fe200078e0a03 */
[C---:B------:R-:W-:Y:S01]  /*0ef0*/  ISETP.GT.U32.AND P5, PT, R3.reuse, R26, PT ;  /* 0x0000001a0300720c */ /* 0x040fe20003fa4070 */
[----:B------:R-:W-:Y:S01]  /*0f00*/  @!P3 IMAD.MOV R16, RZ, RZ, -R16 ;  /* 0x000000ffff10b224 */ /* 0x000fe200078e0a10 */
[C---:B------:R-:W-:Y:S01]  /*0f10*/  ISETP.GT.U32.AND P3, PT, R3.reuse, R22, PT ;  /* 0x000000160300720c */ /* 0x040fe20003f64070 */
[----:B------:R-:W-:Y:S01]  /*0f20*/  IMAD.HI.U32 R7, R6, R28, RZ ;  /* 0x0000001c06077227 */ /* 0x000fe200078e00ff */
[----:B------:R-:W-:-:S03]  /*0f30*/  ISETP.GT.U32.AND P0, PT, R3, R24, PT ;  /* 0x000000180300720c */ /* 0x000fc60003f04070 */
[----:B------:R-:W-:Y:S02]  /*0f40*/  @!P2 IMAD.IADD R20, R20, 0x1, -R3 ;  /* 0x000000011414a824 */ /* 0x000fe400078e0a03 */
[----:B------:R-:W-:-:S03]  /*0f50*/  IMAD.HI.U32 R9, R6, R30, RZ ;  /* 0x0000001e06097227 */ /* 0x000fc600078e00ff */
[C---:B------:R-:W-:Y:S01]  /*0f60*/  ISETP.GT.U32.AND P2, PT, R3.reuse, R20, PT ;  /* 0x000000140300720c */ /* 0x040fe20003f44070 */
[----:B------:R-:W-:Y:S02]  /*0f70*/  IMAD.MOV R7, RZ, RZ, -R7 ;  /* 0x000000ffff077224 */ /* 0x000fe400078e0a07 */
[----:B------:R-:W-:Y:S02]  /*0f80*/  IMAD.MOV R9, RZ, RZ, -R9 ;  /* 0x000000ffff097224 */ /* 0x000fe400078e0a09 */
[----:B------:R-:W-:Y:S01]  /*0f90*/  IMAD R28, R3, R7, R28 ;  /* 0x00000007031c7224 */ /* 0x000fe200078e021c */
[----:B------:R-:W-:Y:S01]  /*0fa0*/  LOP3.LUT R7, R5, 0x18, RZ, 0xfc, !PT ;  /* 0x0000001805077812 */ /* 0x000fe200078efcff */
[C---:B------:R-:W-:Y:S02]  /*0fb0*/  IMAD R30, R3.reuse, R9, R30 ;  /* 0x00000009031e7224 */ /* 0x040fe400078e021e */
[--C-:B------:R-:W-:Y:S02]  /*0fc0*/  @!P5 IMAD.IADD R26, R26, 0x1, -R3.reuse ;  /* 0x000000011a1ad824 */ /* 0x100fe400078e0a03 */
[--C-:B------:R-:W-:Y:S01]  /*0fd0*/  @!P3 IMAD.IADD R22, R22, 0x1, -R3.reuse ;  /* 0x000000011616b824 */ /* 0x100fe200078e0a03 */
[----:B------:R-:W-:Y:S01]  /*0fe0*/  ISETP.GT.U32.AND P3, PT, R3, R28, PT ;  /* 0x0000001c0300720c */ /* 0x000fe20003f64070 */
[--C-:B------:R-:W-:Y:S01]  /*0ff0*/  @!P0 IMAD.IADD R24, R24, 0x1, -R3.reuse ;  /* 0x0000000118188824 */ /* 0x100fe200078e0a03 */
[----:B------:R-:W-:Y:S01]  /*1000*/  ISETP.GE.AND P0, PT, R13, RZ, PT ;  /* 0x000000ff0d00720c */ /* 0x000fe20003f06270 */
[----:B------:R-:W-:Y:S01]  /*1010*/  @!P4 IMAD.MOV R18, RZ, RZ, -R18 ;  /* 0x000000ffff12c224 */ /* 0x000fe200078e0a12 */
[C---:B------:R-:W-:Y:S01]  /*1020*/  ISETP.GT.U32.AND P4, PT, R3.reuse, R26, PT ;  /* 0x0000001a0300720c */ /* 0x040fe20003f84070 */
[----:B------:R-:W-:Y:S01]  /*1030*/  @!P6 IMAD.MOV R22, RZ, RZ, -R22 ;  /* 0x000000ffff16e224 */ /* 0x000fe200078e0a16 */
[C---:B------:R-:W-:Y:S01]  /*1040*/  ISETP.GT.U32.AND P6, PT, R3.reuse, R30, PT ;  /* 0x0000001e0300720c */ /* 0x040fe20003fc4070 */
[----:B------:R-:W-:Y:S01]  /*1050*/  @!P2 IMAD.IADD R20, R20, 0x1, -R3 ;  /* 0x000000011414a824 */ /* 0x000fe200078e0a03 */
[----:B------:R-:W-:-:S02]  /*1060*/  ISETP.GT.U32.AND P5, PT, R3, R24, PT ;  /* 0x000000180300720c */ /* 0x000fc40003fa4070 */
[----:B------:R-:W-:Y:S01]  /*1070*/  ISETP.GE.AND P2, PT, R17, RZ, PT ;  /* 0x000000ff1100720c */ /* 0x000fe20003f46270 */
[----:B------:R-:W-:Y:S01]  /*1080*/  IMAD.MOV.U32 R226, RZ, RZ, R20 ;  /* 0x000000ffffe27224 */ /* 0x000fe200078e0014 */
[----:B------:R-:W-:Y:S01]  /*1090*/  IABS R20, R7 ;  /* 0x0000000700147213 */ /* 0x000fe20000000000 */
[--C-:B------:R-:W-:Y:S01]  /*10a0*/  @!P3 IMAD.IADD R28, R28, 0x1, -R3.reuse ;  /* 0x000000011c1cb824 */ /* 0x100fe200078e0a03 */
[----:B------:R-:W-:Y:S01]  /*10b0*/  LOP3.LUT R13, R5, 0x1a, RZ, 0xfc, !PT ;  /* 0x0000001a050d7812 */ /* 0x000fe200078efcff */
[----:B------:R-:W-:Y:S01]  /*10c0*/  @!P1 IMAD.MOV R226, RZ, RZ, -R226 ;  /* 0x000000ffffe29224 */ /* 0x000fe200078e0ae2 */
[----:B------:R-:W-:Y:S01]  /*10d0*/  ISETP.GE.AND P1, PT, R19, RZ, PT ;  /* 0x000000ff1300720c */ /* 0x000fe20003f26270 */
[--C-:B------:R-:W-:Y:S01]  /*10e0*/  @!P4 IMAD.IADD R26, R26, 0x1, -R3.reuse ;  /* 0x000000011a1ac824 */ /* 0x100fe200078e0a03 */
[----:B------:R-:W-:Y:S01]  /*10f0*/  ISETP.GE.AND P4, PT, R7, RZ, PT ;  /* 0x000000ff0700720c */ /* 0x000fe20003f86270 */
[----:B------:R-:W-:Y:S01]  /*1100*/  @!P6 IMAD.IADD R30, R30, 0x1, -R3 ;  /* 0x000000011e1ee824 */ /* 0x000fe200078e0a03 */
[----:B------:R-:W-:Y:S01]  /*1110*/  ISETP.GT.U32.AND P6, PT, R3, R28, PT ;  /* 0x0000001c0300720c */ /* 0x000fe20003fc4070 */
[----:B------:R-:W-:Y:S01]  /*1120*/  IMAD.HI.U32 R7, R6, R20, RZ ;  /* 0x0000001406077227 */ /* 0x000fe200078e00ff */
[----:B------:R-:W-:-:S02]  /*1130*/  IABS R34, R13 ;  /* 0x0000000d00227213 */ /* 0x000fc40000000000 */
[----:B------:R-:W-:Y:S01]  /*1140*/  ISETP.GE.AND P3, PT, R13, RZ, PT ;  /* 0x000000ff0d00720c */ /* 0x000fe20003f66270 */
[----:B------:R-:W-:Y:S01]  /*1150*/  @!P5 IMAD.IADD R24, R24, 0x1, -R3 ;  /* 0x000000011818d824 */ /* 0x000fe200078e0a03 */
[----:B------:R-:W-:Y:S01]  /*1160*/  ISETP.GE.AND P5, PT, R21, RZ, PT ;  /* 0x000000ff1500720c */ /* 0x000fe20003fa6270 */
[----:B------:R-:W-:Y:S01]  /*1170*/  IMAD.MOV R7, RZ, RZ, -R7 ;  /* 0x000000ffff077224 */ /* 0x000fe200078e0a07 */
[----:B------:R-:W-:Y:S01]  /*1180*/  LOP3.LUT R13, R5, 0x20, RZ, 0xfc, !PT ;  /* 0x00000020050d7812 */ /* 0x000fe200078efcff */
[----:B------:R-:W-:Y:S01]  /*1190*/  @!P2 IMAD.MOV R24, RZ, RZ, -R24 ;  /* 0x000000ffff18a224 */ /* 0x000fe200078e0a18 */
[C---:B------:R-:W-:Y:S01]  /*11a0*/  ISETP.GT.U32.AND P2, PT, R3.reuse, R30, PT ;  /* 0x0000001e0300720c */ /* 0x040fe20003f44070 */
[----:B------:R-:W-:Y:S01]  /*11b0*/  IMAD R20, R3, R7, R20 ;  /* 0x0000000703147224 */ /* 0x000fe200078e0214 */
[C---:B------:R-:W-:Y:S01]  /*11c0*/  LOP3.LUT R7, R5.reuse, 0x1c, RZ, 0xfc, !PT ;  /* 0x0000001c05077812 */ /* 0x040fe200078efcff */
[----:B------:R-:W-:Y:S01]  /*11d0*/  IMAD.HI.U32 R9, R6, R34, RZ ;  /* 0x0000002206097227 */ /* 0x000fe200078e00ff */
[----:B------:R-:W-:-:S02]  /*11e0*/  LOP3.LUT R19, R5, 0x22, RZ, 0xfc, !PT ;  /* 0x0000002205137812 */ /* 0x000fc400078efcff */
[----:B------:R-:W-:Y:S01]  /*11f0*/  IABS R36, R7 ;  /* 0x0000000700247213 */ /* 0x000fe20000000000 */
[----:B------:R-:W-:Y:S01]  /*1200*/  @!P6 IMAD.IADD R28, R28, 0x1, -R3 ;  /* 0x000000011c1ce824 */ /* 0x000fe200078e0a03 */
[----:B------:R-:W-:Y:S01]  /*1210*/  ISETP.GT.U32.AND P6, PT, R3, R20, PT ;  /* 0x000000140300720c */ /* 0x000fe20003fc4070 */
[----:B------:R-:W-:Y:S01]  /*1220*/  IMAD.MOV R9, RZ, RZ, -R9 ;  /* 0x000000ffff097224 */ /* 0x000fe200078e0a09 */
[----:B------:R-:W-:Y:S01]  /*1230*/  LOP3.LUT R21, R5, 0x24, RZ, 0xfc, !PT ;  /* 0x0000002405157812 */ /* 0x000fe200078efcff */
[----:B------:R-:W-:Y:S01]  /*1240*/  @!P0 IMAD.MOV R26, RZ, RZ, -R26 ;  /* 0x000000ffff1a8224 */ /* 0x000fe200078e0a1a */
[----:B------:R-:W-:Y:S01]  /*1250*/  ISETP.GE.AND P0, PT, R7, RZ, PT ;  /* 0x000000ff0700720c */ /* 0x000fe20003f06270 */
[----:B------:R-:W-:Y:S01]  /*1260*/  IMAD R34, R3, R9, R34 ;  /* 0x0000000903227224 */ /* 0x000fe200078e0222 */
[----:B------:R-:W-:Y:S01]  /*1270*/  LOP3.LUT R9, R5, 0x1e, RZ, 0xfc, !PT ;  /* 0x0000001e05097812 */ /* 0x000fe200078efcff */
[----:B------:R-:W-:Y:S01]  /*1280*/  @!P2 IMAD.IADD R30, R30, 0x1, -R3 ;  /* 0x000000011e1ea824 */ /* 0x000fe200078e0a03 */
[----:B------:R-:W-:Y:S01]  /*1290*/  IABS R15, R19 ;  /* 0x00000013000f7213 */ /* 0x000fe20000000000 */
[----:B------:R-:W-:Y:S01]  /*12a0*/  IMAD.HI.U32 R7, R6, R36, RZ ;  /* 0x0000002406077227 */ /* 0x000fe200078e00ff */
[----:B------:R-:W-:-:S02]  /*12b0*/  IABS R38, R9 ;  /* 0x0000000900267213 */ /* 0x000fc40000000000 */
[----:B------:R-:W-:Y:S01]  /*12c0*/  ISETP.GE.AND P2, PT, R9, RZ, PT ;  /* 0x000000ff0900720c */ /* 0x000fe20003f46270 */
[----:B------:R-:W-:Y:S01]  /*12d0*/  @!P5 IMAD.MOV R30, RZ, RZ, -R30 ;  /* 0x000000ffff1ed224 */ /* 0x000fe200078e0a1e */
[----:B------:R-:W-:Y:S01]  /*12e0*/  ISETP.GT.U32.AND P5, PT, R3, R34, PT ;  /* 0x000000220300720c */ /* 0x000fe20003fa4070 */
[----:B------:R-:W-:Y:S01]  /*12f0*/  @!P6 IMAD.IADD R20, R20, 0x1, -R3 ;  /* 0x000000011414e824 */ /* 0x000fe200078e0a03 */
[----:B------:R-:W-:Y:S01]  /*1300*/  IABS R17, R21 ;  /* 0x0000001500117213 */ /* 0x000fe20000000000 */
[----:B------:R-:W-:Y:S01]  /*1310*/  @!P1 IMAD.MOV R28, RZ, RZ, -R28 ;  /* 0x000000ffff1c9224 */ /* 0x000fe200078e0a1c */
[----:B------:R-:W-:Y:S01]  /*1320*/  ISETP.GE.AND P1, PT, R13, RZ, PT ;  /* 0x000000ff0d00720c */ /* 0x000fe20003f26270 */
[----:B------:R-:W-:Y:S01]  /*1330*/  IMAD.MOV R7, RZ, RZ, -R7 ;  /* 0x000000ffff077224 */ /* 0x000fe200078e0a07 */
[----:B------:R-:W-:Y:S01]  /*1340*/  ISETP.GT.U32.AND P6, PT, R3, R20, PT ;  /* 0x000000140300720c */ /* 0x000fe20003fc4070 */
[----:B------:R-:W-:Y:S01]  /*1350*/  IMAD.HI.U32 R9, R6, R38, RZ ;  /* 0x0000002606097227 */ /* 0x000fe200078e00ff */
[----:B------:R-:W-:-:S03]  /*1360*/  IABS R13, R13 ;  /* 0x0000000d000d7213 */ /* 0x000fc60000000000 */
[C---:B------:R-:W-:Y:S02]  /*1370*/  IMAD R36, R3.reuse, R7, R36 ;  /* 0x0000000703247224 */ /* 0x040fe400078e0224 */
[----:B------:R-:W-:Y:S02]  /*1380*/  @!P5 IMAD.IADD R34, R34, 0x1, -R3 ;  /* 0x000000012222d824 */ /* 0x000fe400078e0a03 */
[----:B------:R-:W-:Y:S02]  /*1390*/  IMAD.MOV R9, RZ, RZ, -R9 ;  /* 0x000000ffff097224 */ /* 0x000fe400078e0a09 */
[----:B------:R-:W-:Y:S01]  /*13a0*/  IMAD.HI.U32 R7, R6, R13, RZ ;  /* 0x0000000d06077227 */ /* 0x000fe200078e00ff */
[----:B------:R-:W-:-:S03]  /*13b0*/  ISETP.GT.U32.AND P5, PT, R3, R34, PT ;  /* 0x000000220300720c */ /* 0x000fc60003fa4070 */
[----:B------:R-:W-:Y:S01]  /*13c0*/  @!P6 IMAD.IADD R20, R20, 0x1, -R3 ;  /* 0x000000011414e824 */ /* 0x000fe200078e0a03 */
[C---:B------:R-:W-:Y:S01]  /*13d0*/  ISETP.GT.U32.AND P6, PT, R3.reuse, R36, PT ;  /* 0x000000240300720c */ /* 0x040fe20003fc4070 */
[C---:B------:R-:W-:Y:S02]  /*13e0*/  IMAD R38, R3.reuse, R9, R38 ;  /* 0x0000000903267224 */ /* 0x040fe400078e0226 */
[----:B------:R-:W-:Y:S02]  /*13f0*/  IMAD.MOV R40, RZ, RZ, -R7 ;  /* 0x000000ffff287224 */ /* 0x000fe400078e0a07 */
[----:B------:R-:W-:Y:S02]  /*1400*/  IMAD.MOV.U32 R32, RZ, RZ, R20 ;  /* 0x000000ffff207224 */ /* 0x000fe400078e0014 */
[C---:B------:R-:W-:Y:S02]  /*1410*/  IMAD R20, R3.reuse, R40, R13 ;  /* 0x0000002803147224 */ /* 0x040fe400078e020d */
[----:B------:R-:W-:Y:S01]  /*1420*/  @!P4 IMAD.MOV R32, RZ, RZ, -R32 ;  /* 0x000000ffff20c224 */ /* 0x000fe200078e0a20 */
[C---:B------:R-:W-:Y:S01]  /*1430*/  ISETP.GT.U32.AND P4, PT, R3.reuse, R38, PT ;  /* 0x000000260300720c */ /* 0x040fe20003f84070 */
[----:B------:R-:W-:Y:S01]  /*1440*/  @!P5 IMAD.IADD R34, R34, 0x1, -R3 ;  /* 0x000000012222d824 */ /* 0x000fe200078e0a03 */
[----:B------:R-:W-:Y:S01]  /*1450*/  ISETP.GT.U32.AND P5, PT, R3, R20, PT ;  /* 0x000000140300720c */ /* 0x000fe20003fa4070 */
[----:B------:R-:W-:-:S04]  /*1460*/  IMAD.HI.U32 R9, R6, R15, RZ ;  /* 0x0000000f06097227 */ /* 0x000fc800078e00ff */
[----:B------:R-:W-:-:S04]  /*1470*/  IMAD.HI.U32 R7, R6, R17, RZ ;  /* 0x0000001106077227 */ /* 0x000fc800078e00ff */
[----:B------:R-:W-:Y:S02]  /*1480*/  IMAD.MOV R42, RZ, RZ, -R9 ;  /* 0x000000ffff2a7224 */ /* 0x000fe400078e0a09 */
[----:B------:R-:W-:Y:S02]  /*1490*/  IMAD.MOV R44, RZ, RZ, -R7 ;  /* 0x000000ffff2c7224 */ /* 0x000fe400078e0a07 */
[----:B------:R-:W-:Y:S01]  /*14a0*/  IMAD R40, R3, R42, R15 ;  /* 0x0000002a03287224 */ /* 0x000fe200078e020f */
[----:B------:R-:W-:Y:S01]  /*14b0*/  LOP3.LUT R15, R5, 0x26, RZ, 0xfc, !PT ;  /* 0x00000026050f7812 */ /* 0x000fe200078efcff */
[----:B------:R-:W-:Y:S02]  /*14c0*/  @!P4 IMAD.IADD R38, R38, 0x1, -R3 ;  /* 0x000000012626c824 */ /* 0x000fe400078e0a03 */
[C---:B------:R-:W-:Y:S01]  /*14d0*/  IMAD R42, R3.reuse, R44, R17 ;  /* 0x0000002c032a7224 */ /* 0x040fe200078e0211 */
[----:B------:R-:W-:Y:S01]  /*14e0*/  IABS R44, R15 ;  /* 0x0000000f002c7213 */ /* 0x000fe20000000000 */
[--C-:B------:R-:W-:Y:S01]  /*14f0*/  @!P5 IMAD.IADD R20, R20, 0x1, -R3.reuse ;  /* 0x000000011414d824 */ /* 0x100fe200078e0a03 */
[----:B------:R-:W-:Y:S01]  /*1500*/  ISETP.GT.U32.AND P4, PT, R3, R38, PT ;  /* 0x000000260300720c */ /* 0x000fe20003f84070 */
[----:B------:R-:W-:Y:S01]  /*1510*/  @!P6 IMAD.IADD R36, R36, 0x1, -R3 ;  /* 0x000000012424e824 */ /* 0x000fe200078e0a03 */
[----:B------:R-:W-:Y:S01]  /*1520*/  LOP3.LUT R17, R5, 0x28, RZ, 0xfc, !PT ;  /* 0x0000002805117812 */ /* 0x000fe200078efcff */
[----:B------:R-:W-:Y:S01]  /*1530*/  IMAD.HI.U32 R7, R6, R44, RZ ;  /* 0x0000002c06077227 */ /* 0x000fe200078e00ff */
[----:B------:R-:W-:-:S02]  /*1540*/  ISETP.GT.U32.AND P5, PT, R3, R20, PT ;  /* 0x000000140300720c */ /* 0x000fc40003fa4070 */
[----:B------:R-:W-:Y:S01]  /*1550*/  ISETP.GT.U32.AND P6, PT, R3, R36, PT ;  /* 0x000000240300720c */ /* 0x000fe20003fc4070 */
[----:B------:R-:W-:Y:S01]  /*1560*/  IMAD.MOV R7, RZ, RZ, -R7 ;  /* 0x000000ffff077224 */ /* 0x000fe200078e0a07 */
[----:B------:R-:W-:Y:S01]  /*1570*/  IABS R46, R17 ;  /* 0x00000011002e7213 */ /* 0x000fe20000000000 */
[----:B------:R-:W-:-:S04]  /*1580*/  IMAD.HI.U32 R9, R6, R48, RZ ;  /* 0x0000003006097227 */ /* 0x000fc800078e00ff */
[C---:B------:R-:W-:Y:S02]  /*1590*/  IMAD R44, R3.reuse, R7, R44 ;  /* 0x00000007032c7224 */ /* 0x040fe400078e022c */
[--C-:B------:R-:W-:Y:S01]  /*15a0*/  @!P4 IMAD.IADD R38, R38, 0x1, -R3.reuse ;  /* 0x000000012626c824 */ /* 0x100fe200078e0a03 */
[C---:B------:R-:W-:Y:S01]  /*15b0*/  ISETP.GT.U32.AND P4, PT, R3.reuse, R42, PT ;  /* 0x0000002a0300720c */ /* 0x040fe20003f84070 */
[--C-:B------:R-:W-:Y:S01]  /*15c0*/  @!P5 IMAD.IADD R20, R20, 0x1, -R3.reuse ;  /* 0x000000011414d824 */ /* 0x100fe200078e0a03 */
[C---:B------:R-:W-:Y:S01]  /*15d0*/  ISETP.GT.U32.AND P5, PT, R3.reuse, R44, PT ;  /* 0x0000002c0300720c */ /* 0x040fe20003fa4070 */
[----:B------:R-:W-:Y:S01]  /*15e0*/  @!P6 IMAD.IADD R36, R36, 0x1, -R3 ;  /* 0x000000012424e824 */ /* 0x000fe200078e0a03 */
[----:B------:R-:W-:Y:S01]  /*15f0*/  ISETP.GT.U32.AND P6, PT, R3, R40, PT ;  /* 0x000000280300720c */ /* 0x000fe20003fc4070 */
[----:B------:R-:W-:Y:S02]  /*1600*/  IMAD.MOV R9, RZ, RZ, -R9 ;  /* 0x000000ffff097224 */ /* 0x000fe400078e0a09 */
[----:B------:R-:W-:-:S04]  /*1610*/  IMAD.HI.U32 R7, R6, R46, RZ ;  /* 0x0000002e06077227 */ /* 0x000fc800078e00ff */
[C---:B------:R-:W-:Y:S02]  /*1620*/  IMAD R48, R3.reuse, R9, R48 ;  /* 0x0000000903307224 */ /* 0x040fe400078e0230 */
[--C-:B------:R-:W-:Y:S02]  /*1630*/  @!P4 IMAD.IADD R42, R42, 0x1, -R3.reuse ;  /* 0x000000012a2ac824 */ /* 0x100fe400078e0a03 */
[--C-:B------:R-:W-:Y:S02]  /*1640*/  @!P5 IMAD.IADD R44, R44, 0x1, -R3.reuse ;  /* 0x000000012c2cd824 */ /* 0x100fe400078e0a03 */
[----:B------:R-:W-:Y:S01]  /*1650*/  @!P6 IMAD.IADD R40, R40, 0x1, -R3 ;  /* 0x000000012828e824 */ /* 0x000fe200078e0a03 */
[----:B------:R-:W-:Y:S01]  /*1660*/  ISETP.GT.U32.AND P5, PT, R3, R42, PT ;  /* 0x0000002a0300720c */ /* 0x000fe20003fa4070 */
[----:B------:R-:W-:Y:S01]  /*1670*/  IMAD.HI.U32 R13, R6, R50, RZ ;  /* 0x00000032060d7227 */ /* 0x000fe200078e00ff */
[----:B------:R-:W-:Y:S02]  /*1680*/  ISETP.GE.AND P6, PT, R19, RZ, PT ;  /* 0x000000ff1300720c */ /* 0x000fe40003fc6270 */
[----:B------:R-:W-:Y:S01]  /*1690*/  LOP3.LUT R19, R5, 0x2e, RZ, 0xfc, !PT ;  /* 0x0000002e05137812 */ /* 0x000fe200078efcff */
[----:B------:R-:W-:Y:S01]  /*16a0*/  IMAD.MOV R7, RZ, RZ, -R7 ;  /* 0x000000ffff077224 */ /* 0x000fe200078e0a07 */
[C---:B------:R-:W-:Y:S01]  /*16b0*/  ISETP.GT.U32.AND P4, PT, R3.reuse, R40, PT ;  /* 0x000000280300720c */ /* 0x040fe20003f84070 */
[----:B------:R-:W-:Y:S01]  /*16c0*/  IMAD.MOV R13, RZ, RZ, -R13 ;  /* 0x000000ffff0d7224 */ /* 0x000fe200078e0a0d */
[----:B------:R-:W-:Y:S01]  /*16d0*/  IABS R52, R19 ;  /* 0x0000001300347213 */ /* 0x000fe20000000000 */
[----:B------:R-:W-:-:S02]  /*16e0*/  IMAD R46, R3, R7, R46 ;  /* 0x00000007032e7224 */ /* 0x000fc400078e022e */
[C---:B------:R-:W-:Y:S02]  /*16f0*/  IMAD R50, R3.reuse, R13, R50 ;  /* 0x0000000d03327224 */ /* 0x040fe400078e0232 */
[----:B------:R-:W-:Y:S01]  /*1700*/  @!P5 IMAD.IADD R42, R42, 0x1, -R3 ;  /* 0x000000012a2ad824 */ /* 0x000fe200078e0a03 */
[----:B------:R-:W-:Y:S01]  /*1710*/  ISETP.GT.U32.AND P5, PT, R3, R48, PT ;  /* 0x000000300300720c */ /* 0x000fe20003fa4070 */
[----:B------:R-:W-:-:S04]  /*1720*/  IMAD.HI.U32 R7, R6, R52, RZ ;  /* 0x0000003406077227 */ /* 0x000fc800078e00ff */
[----:B------:R-:W-:Y:S02]  /*1730*/  IMAD.MOV R13, RZ, RZ, -R7 ;  /* 0x000000ffff0d7224 */ /* 0x000fe400078e0a07 */
[----:B------:R-:W-:Y:S01]  /*1740*/  @!P3 IMAD.MOV R34, RZ, RZ, -R34 ;  /* 0x000000ffff22b224 */ /* 0x000fe200078e0a22 */
[C---:B------:R-:W-:Y:S01]  /*1750*/  ISETP.GT.U32.AND P3, PT, R3.reuse, R44, PT ;  /* 0x0000002c0300720c */ /* 0x040fe20003f64070 */
[----:B------:R-:W-:Y:S02]  /*1760*/  IMAD R52, R3, R13, R52 ;  /* 0x0000000d03347224 */ /* 0x000fe400078e0234 */
[----:B------:R-:W-:-:S04]  /*1770*/  IMAD.HI.U32 R7, R6, R54, RZ ;  /* 0x0000003606077227 */ /* 0x000fc800078e00ff */
[--C-:B------:R-:W-:Y:S01]  /*1780*/  @!P5 IMAD.IADD R48, R48, 0x1, -R3.reuse ;  /* 0x000000013030d824 */ /* 0x100fe200078e0a03 */
[C---:B------:R-:W-:Y:S01]  /*1790*/  ISETP.GT.U32.AND P5, PT, R3.reuse, R52, PT ;  /* 0x000000340300720c */ /* 0x040fe20003fa4070 */
[----:B------:R-:W-:Y:S01]  /*17a0*/  @!P4 IMAD.IADD R40, R40, 0x1, -R3 ;  /* 0x000000012828c824 */ /* 0x000fe200078e0a03 */
[C---:B------:R-:W-:Y:S01]  /*17b0*/  ISETP.GT.U32.AND P4, PT, R3.reuse, R46, PT ;  /* 0x0000002e0300720c */ /* 0x040fe20003f84070 */
[----:B------:R-:W-:Y:S02]  /*17c0*/  IMAD.MOV R7, RZ, RZ, -R7 ;  /* 0x000000ffff077224 */ /* 0x000fe400078e0a07 */
[----:B------:R-:W-:Y:S01]  /*17d0*/  @!P3 IMAD.IADD R44, R44, 0x1, -R3 ;  /* 0x000000012c2cb824 */ /* 0x000fe200078e0a03 */
[C---:B------:R-:W-:Y:S01]  /*17e0*/  ISETP.GT.U32.AND P3, PT, R3.reuse, R50, PT ;  /* 0x000000320300720c */ /* 0x040fe20003f64070 */
[----:B------:R-:W-:Y:S02]  /*17f0*/  IMAD R54, R3, R7, R54 ;  /* 0x0000000703367224 */ /* 0x000fe400078e0236 */
[----:B------:R-:W-:-:S04]  /*1800*/  IMAD.HI.U32 R9, R6, R56, RZ ;  /* 0x0000003806097227 */ /* 0x000fc800078e00ff */
[--C-:B------:R-:W-:Y:S01]  /*1810*/  @!P5 IMAD.IADD R52, R52, 0x1, -R3.reuse ;  /* 0x000000013434d824 */ /* 0x100fe200078e0a03 */
[----:B------:R-:W-:Y:S01]  /*1820*/  ISETP.GT.U32.AND P5, PT, R3, R54, PT ;  /* 0x000000360300720c */ /* 0x000fe20003fa4070 */
[----:B------:R-:W-:Y:S01]  /*1830*/  @!P4 IMAD.IADD R46, R46, 0x1, -R3 ;  /* 0x000000012e2ec824 */ /* 0x000fe200078e0a03 */
[----:B------:R-:W-:Y:S01]  /*1840*/  ISETP.GE.AND P4, PT, R21, RZ, PT ;  /* 0x000000ff1500720c */ /* 0x000fe20003f86270 */
[----:B------:R-:W-:Y:S01]  /*1850*/  IMAD.MOV R9, RZ, RZ, -R9 ;  /* 0x000000ffff097224 */ /* 0x000fe200078e0a09 */
[----:B------:R-:W-:Y:S01]  /*1860*/  LOP3.LUT R21, R5, 0x36, RZ, 0xfc, !PT ;  /* 0x0000003605157812 */ /* 0x000fe200078efcff */
[----:B------:R-:W-:-:S03]  /*1870*/  IMAD.HI.U32 R13, R6, R58, RZ ;  /* 0x0000003a060d7227 */ /* 0x000fc600078e00ff */
[----:B------:R-:W-:Y:S01]  /*1880*/  IABS R60, R21 ;  /* 0x00000015003c7213 */ /* 0x000fe20000000000 */
[--C-:B------:R-:W-:Y:S01]  /*1890*/  @!P3 IMAD.IADD R50, R50, 0x1, -R3.reuse ;  /* 0x000000013232b824 */ /* 0x100fe200078e0a03 */
[----:B------:R-:W-:Y:S01]  /*18a0*/  ISETP.GE.AND P3, PT, R15, RZ, PT ;  /* 0x000000ff0f00720c */ /* 0x000fe20003f66270 */
[----:B------:R-:W-:Y:S01]  /*18b0*/  IMAD R56, R3, R9, R56 ;  /* 0x0000000903387224 */ /* 0x000fe200078e0238 */
[----:B------:R-:W-:Y:S01]  /*18c0*/  LOP3.LUT R15, R5, 0x3e, RZ, 0xfc, !PT ;  /* 0x0000003e050f7812 */ /* 0x000fe200078efcff */
[----:B------:R-:W-:Y:S02]  /*18d0*/  @!P5 IMAD.IADD R54, R54, 0x1, -R3 ;  /* 0x000000013636d824 */ /* 0x000fe400078e0a03 */
[----:B------:R-:W-:Y:S01]  /*18e0*/  IMAD.MOV R13, RZ, RZ, -R13 ;  /* 0x000000ffff0d7224 */ /* 0x000fe200078e0a0d */
[----:B------:R-:W-:Y:S01]  /*18f0*/  IABS R68, R15 ;  /* 0x0000000f00447213 */ /* 0x000fe20000000000 */
[----:B------:R-:W-:Y:S01]  /*1900*/  IMAD.HI.U32 R5, R6, R60, RZ ;  /* 0x0000003c06057227 */ /* 0x000fe200078e00ff */
[----:B------:R-:W-:-:S03]  /*1910*/  ISETP.GT.U32.AND P5, PT, R3, R56, PT ;  /* 0x000000380300720c */ /* 0x000fc60003fa4070 */
[----:B------:R-:W-:Y:S01]  /*1920*/  @!P0 IMAD.MOV R36, RZ, RZ, -R36 ;  /* 0x000000ffff248224 */ /* 0x000fe200078e0a24 */
[C---:B------:R-:W-:Y:S01]  /*1930*/  ISETP.GT.U32.AND P0, PT, R3.reuse, R46, PT ;  /* 0x0000002e0300720c */ /* 0x040fe20003f04070 */
[----:B------:R-:W-:Y:S01]  /*1940*/  @!P6 IMAD.MOV R40, RZ, RZ, -R40 ;  /* 0x000000ffff28e224 */ /* 0x000fe200078e0a28 */
[C---:B------:R-:W-:Y:S01]  /*1950*/  ISETP.GT.U32.AND P6, PT, R3.reuse, R54, PT ;  /* 0x000000360300720c */ /* 0x040fe20003fc4070 */
[----:B------:R-:W-:Y:S02]  /*1960*/  IMAD R58, R3, R13, R58 ;  /* 0x0000000d033a7224 */ /* 0x000fe400078e023a */
[----:B------:R-:W-:-:S04]  /*1970*/  IMAD.HI.U32 R13, R6, R66, RZ ;  /* 0x00000042060d7227 */ /* 0x000fc800078e00ff */
[----:B------:R-:W-:-:S04]  /*1980*/  IMAD.HI.U32 R7, R6, R62, RZ ;  /* 0x0000003e06077227 */ /* 0x000fc800078e00ff */
[----:B------:R-:W-:-:S04]  /*1990*/  IMAD.HI.U32 R9, R6, R64, RZ ;  /* 0x0000004006097227 */ /* 0x000fc800078e00ff */
[----:B------:R-:W-:Y:S02]  /*19a0*/  IMAD.MOV R5, RZ, RZ, -R5 ;  /* 0x000000ffff057224 */ /* 0x000fe400078e0a05 */
[----:B------:R-:W-:-:S04]  /*19b0*/  IMAD.HI.U32 R6, R6, R68, RZ ;  /* 0x0000004406067227 */ /* 0x000fc800078e00ff */
[----:B------:R-:W-:Y:S01]  /*19c0*/  @!P2 IMAD.MOV R38, RZ, RZ, -R38 ;  /* 0x000000ffff26a224 */ /* 0x000fe200078e0a26 */
[C---:B------:R-:W-:Y:S01]  /*19d0*/  ISETP.GT.U32.AND P2, PT, R3.reuse, R48, PT ;  /* 0x000000300300720c */ /* 0x040fe20003f44070 */
[----:B------:R-:W-:Y:S02]  /*19e0*/  IMAD.MOV R13, RZ, RZ, -R13 ;  /* 0x000000ffff0d7224 */ /* 0x000fe400078e0a0d */
[C---:B------:R-:W-:Y:S02]  /*19f0*/  IMAD R60, R3.reuse, R5, R60 ;  /* 0x00000005033c7224 */ /* 0x040fe400078e023c */
[----:B------:R-:W-:Y:S01]  /*1a00*/  @!P3 IMAD.MOV R44, RZ, RZ, -R44 ;  /* 0x000000ffff2cb224 */ /* 0x000fe200078e0a2c */
[----:B------:R-:W-:Y:S01]  /*1a10*/  ISETP.GT.U32.AND P3, PT, R3, R58, PT ;  /* 0x0000003a0300720c */ /* 0x000fe20003f64070 */
[----:B------:R-:W-:Y:S02]  /*1a20*/  IMAD.MOV R5, RZ, RZ, -R6 ;  /* 0x000000ffff057224 */ /* 0x000fe400078e0a06 */
[----:B------:R-:W-:-:S02]  /*1a30*/  IMAD.MOV.U32 R6, RZ, RZ, R20 ;  /* 0x000000ffff067224 */ /* 0x000fc400078e0014 */
[----:B------:R-:W-:Y:S02]  /*1a40*/  IMAD.MOV R7, RZ, RZ, -R7 ;  /* 0x000000ffff077224 */ /* 0x000fe400078e0a07 */
[C---:B------:R-:W-:Y:S02]  /*1a50*/  IMAD R66, R3.reuse, R13, R66 ;  /* 0x0000000d03427224 */ /* 0x040fe400078e0242 */
[--C-:B------:R-:W-:Y:S01]  /*1a60*/  @!P5 IMAD.IADD R56, R56, 0x1, -R3.reuse ;  /* 0x000000013838d824 */ /* 0x100fe200078e0a03 */
[C---:B------:R-:W-:Y:S01]  /*1a70*/  ISETP.GT.U32.AND P5, PT, R3.reuse, R52, PT ;  /* 0x000000340300720c */ /* 0x040fe20003fa4070 */
[----:B------:R-:W-:Y:S01]  /*1a80*/  @!P1 IMAD.MOV R6, RZ, RZ, -R6 ;  /* 0x000000ffff069224 */ /* 0x000fe200078e0a06 */
[C---:B------:R-:W-:Y:S01]  /*1a90*/  ISETP.GT.U32.AND P1, PT, R3.reuse, R50, PT ;  /* 0x000000320300720c */ /* 0x040fe20003f24070 */
[C---:B------:R-:W-:Y:S02]  /*1aa0*/  IMAD R62, R3.reuse, R7, R62 ;  /* 0x00000007033e7224 */ /* 0x040fe400078e023e */
[--C-:B------:R-:W-:Y:S01]  /*1ab0*/  @!P0 IMAD.IADD R46, R46, 0x1, -R3.reuse ;  /* 0x000000012e2e8824 */ /* 0x100fe200078e0a03 */
[C---:B------:R-:W-:Y:S01]  /*1ac0*/  ISETP.GT.U32.AND P0, PT, R3.reuse, R60, PT ;  /* 0x0000003c0300720c */ /* 0x040fe20003f04070 */
[--C-:B------:R-:W-:Y:S01]  /*1ad0*/  @!P6 IMAD.IADD R54, R54, 0x1, -R3.reuse ;  /* 0x000000013636e824 */ /* 0x100fe200078e0a03 */
[C---:B------:R-:W-:Y:S01]  /*1ae0*/  ISETP.GT.U32.AND P6, PT, R3.reuse, R66, PT ;  /* 0x000000420300720c */ /* 0x040fe20003fc4070 */
[----:B------:R-:W-:Y:S01]  /*1af0*/  @!P4 IMAD.MOV R42, RZ, RZ, -R42 ;  /* 0x000000ffff2ac224 */ /* 0x000fe200078e0a2a */
[C---:B------:R-:W-:Y:S01]  /*1b00*/  ISETP.GT.U32.AND P4, PT, R3.reuse, R56, PT ;  /* 0x000000380300720c */ /* 0x040fe20003f84070 */
[C---:B------:R-:W-:Y:S01]  /*1b10*/  IMAD R68, R3.reuse, R5, R68 ;  /* 0x0000000503447224 */ /* 0x040fe200078e0244 */
[----:B------:R-:W-:Y:S01]  /*1b20*/  SHF.R.S32.HI R5, RZ, 0x5, R234 ;  /* 0x00000005ff057819 */ /* 0x000fe200000114ea */
[----:B------:R-:W-:Y:S01]  /*1b30*/  @!P2 IMAD.IADD R48, R48, 0x1, -R3 ;  /* 0x000000013030a824 */ /* 0x000fe200078e0a03 */
[----:B------:R-:W-:Y:S01]  /*1b40*/  ISETP.GT.U32.AND P2, PT, R3, R62, PT ;  /* 0x0000003e0300720c */ /* 0x000fe20003f44070 */
[----:B------:R-:W-:Y:S01]  /*1b50*/  IMAD.MOV R9, RZ, RZ, -R9 ;  /* 0x000000ffff097224 */ /* 0x000fe200078e0a09 */
[----:B------:R-:W-:Y:S01]  /*1b60*/  SGXT R5, R5, 0x1 ;  /* 0x000000010505781a */ /* 0x000fe20000000200 */
[----:B------:R-:W-:Y:S01]  /*1b70*/  @!P3 IMAD.IADD R58, R58, 0x1, -R3 ;  /* 0x000000013a3ab824 */ /* 0x000fe200078e0a03 */
[C---:B------:R-:W-:Y:S01]  /*1b80*/  ISETP.GT.U32.AND P3, PT, R3.reuse, R68, PT ;  /* 0x000000440300720c */ /* 0x040fe20003f64070 */
[----:B------:R-:W-:-:S02]  /*1b90*/  IMAD R64, R3, R9, R64 ;  /* 0x0000000903407224 */ /* 0x000fc400078e0240 */
[--C-:B------:R-:W-:Y:S02]  /*1ba0*/  @!P1 IMAD.IADD R50, R50, 0x1, -R3.reuse ;  /* 0x0000000132329824 */ /* 0x100fe400078e0a03 */
[--C-:B------:R-:W-:Y:S01]  /*1bb0*/  @!P0 IMAD.IADD R60, R60, 0x1, -R3.reuse ;  /* 0x000000013c3c8824 */ /* 0x100fe200078e0a03 */
[----:B------:R-:W-:Y:S01]  /*1bc0*/  ISETP.GT.U32.AND P1, PT, R3, R64, PT ;  /* 0x000000400300720c */ /* 0x000fe20003f24070 */
[--C-:B------:R-:W-:Y:S01]  /*1bd0*/  @!P6 IMAD.IADD R66, R66, 0x1, -R3.reuse ;  /* 0x000000014242e824 */ /* 0x100fe200078e0a03 */
[----:B------:R-:W-:Y:S01]  /*1be0*/  ISETP.GE.AND P0, PT, R25, RZ, PT ;  /* 0x000000ff1900720c */ /* 0x000fe20003f06270 */
        /* <DEDUP_REMOVED lines=8> */
[----:B------:R-:W-:Y:S01]  /*1c70*/  IMAD.SHL.U32 R20, R53, 0x4, RZ ;  /* 0x0000000435147824 */ /* 0x000fe200078e00ff */
[----:B------:R-:W-:Y:S01]  /*1c80*/  ISETP.GT.U32.AND P3, PT, R3, R58, PT ;  /* 0x0000003a0300720c */ /* 0x000fe20003f64070 */
[--C-:B------:R-:W-:Y:S01]  /*1c90*/  @!P1 IMAD.IADD R64, R64, 0x1, -R3.reuse ;  /* 0x0000000140409824 */ /* 0x100fe200078e0a03 */
[----:B------:R-:W-:Y:S01]  /*1ca0*/  ISETP.GE.AND P1, PT, R27, RZ, PT ;  /* 0x000000ff1b00720c */ /* 0x000fe20003f26270 */
[----:B------:R-:W-:Y:S01]  /*1cb0*/  @!P0 IMAD.MOV R50, RZ, RZ, -R50 ;  /* 0x000000ffff328224 */ /* 0x000fe200078e0a32 */
[----:B------:R-:W-:Y:S01]  /*1cc0*/  ISETP.GT.U32.AND P0, PT, R3, R62, PT ;  /* 0x0000003e0300720c */ /* 0x000fe20003f04070 */
[----:B------:R-:W-:Y:S01]  /*1cd0*/  @!P6 IMAD.MOV R56, RZ, RZ, -R56 ;  /* 0x000000ffff38e224 */ /* 0x000fe200078e0a38 */
[----:B------:R-:W-:Y:S01]  /*1ce0*/  ISETP.GE.AND P6, PT, R31, RZ, PT ;  /* 0x000000ff1f00720c */ /* 0x000fe20003fc6270 */
[----:B------:R-:W-:Y:S01]  /*1cf0*/  @!P4 IMAD.MOV R48, RZ, RZ, -R48 ;  /* 0x000000ffff30c224 */ /* 0x000fe200078e0a30 */
[C---:B------:R-:W-:Y:S01]  /*1d00*/  ISETP.GT.U32.AND P4, PT, R3.reuse, R60, PT ;  /* 0x0000003c0300720c */ /* 0x040fe20003f84070 */
[----:B------:R-:W-:Y:S01]  /*1d10*/  @!P2 IMAD.MOV R52, RZ, RZ, -R52 ;  /* 0x000000ffff34a224 */ /* 0x000fe200078e0a34 */
[C---:B------:R-:W-:Y:S01]  /*1d20*/  ISETP.GT.U32.AND P2, PT, R3.reuse, R64, PT ;  /* 0x000000400300720c */ /* 0x040fe20003f44070 */
[----:B------:R-:W-:Y:S01]  /*1d30*/  @!P5 IMAD.MOV R46, RZ, RZ, -R46 ;  /* 0x000000ffff2ed224 */ /* 0x000fe200078e0a2e */
[----:B------:R-:W-:Y:S01]  /*1d40*/  ISETP.GT.U32.AND P5, PT, R3, R66, PT ;  /* 0x000000420300720c */ /* 0x000fe20003fa4070 */
[----:B------:R-:W-:Y:S01]  /*1d50*/  @!P3 IMAD.IADD R58, R58, 0x1, -R3 ;  /* 0x000000013a3ab824 */ /* 0x000fe200078e0a03 */
[----:B------:R-:W-:Y:S01]  /*1d60*/  ISETP.GE.AND P3, PT, R21, RZ, PT ;  /* 0x000000ff1500720c */ /* 0x000fe20003f66270 */
[----:B------:R-:W-:Y:S01]  /*1d70*/  @!P1 IMAD.MOV R54, RZ, RZ, -R54 ;  /* 0x000000ffff369224 */ /* 0x000fe200078e0a36 */
[----:B------:R-:W-:Y:S01]  /*1d80*/  LOP3.LUT R217, R20, 0x90, R5, 0x78, !PT ;  /* 0x0000009014d97812 */ /* 0x000fe200078e7805 */
[--C-:B------:R-:W-:Y:S01]  /*1d90*/  @!P0 IMAD.IADD R62, R62, 0x1, -R3.reuse ;  /* 0x000000013e3e8824 */ /* 0x100fe200078e0a03 */
[----:B------:R-:W2:Y:S01]  /*1da0*/  LDC.64 R20, c[0x0][0x3a0] ;  /* 0x0000e800ff147b82 */ /* 0x000ea20000000a00 */
[----:B------:R-:W-:Y:S01]  /*1db0*/  ISETP.GT.U32.AND P1, PT, R3, R68, PT ;  /* 0x000000440300720c */ /* 0x000fe20003f24070 */
[----:B------:R-:W-:Y:S01]  /*1dc0*/  @!P6 IMAD.MOV R58, RZ, RZ, -R58 ;  /* 0x000000ffff3ae224 */ /* 0x000fe200078e0a3a */
[----:B------:R-:W-:Y:S01]  /*1dd0*/  ISETP.GE.AND P0, PT, R35, RZ, PT ;  /* 0x000000ff2300720c */ /* 0x000fe20003f06270 */
[--C-:B------:R-:W-:Y:S01]  /*1de0*/  @!P4 IMAD.IADD R60, R60, 0x1, -R3.reuse ;  /* 0x000000013c3cc824 */ /* 0x100fe200078e0a03 */
[----:B------:R-:W-:Y:S01]  /*1df0*/  ISETP.GE.AND P6, PT, R200, RZ, PT ;  /* 0x000000ffc800720c */ /* 0x000fe20003fc6270 */
[--C-:B------:R-:W-:Y:S01]  /*1e00*/  @!P2 IMAD.IADD R64, R64, 0x1, -R3.reuse ;  /* 0x000000014040a824 */ /* 0x100fe200078e0a03 */
[----:B------:R-:W-:Y:S01]  /*1e10*/  ISETP.GE.AND P4, PT, R33, RZ, PT ;  /* 0x000000ff2100720c */ /* 0x000fe20003f86270 */
[--C-:B------:R-:W-:Y:S01]  /*1e20*/  @!P5 IMAD.IADD R66, R66, 0x1, -R3.reuse ;  /* 0x000000014242d824 */ /* 0x100fe200078e0a03 */
[----:B------:R-:W-:Y:S01]  /*1e30*/  ISETP.GE.AND P2, PT, R37, RZ, PT ;  /* 0x000000ff2500720c */ /* 0x000fe20003f46270 */
[----:B------:R-:W-:Y:S01]  /*1e40*/  @!P3 IMAD.MOV R60, RZ, RZ, -R60 ;  /* 0x000000ffff3cb224 */ /* 0x000fe200078e0a3c */
[----:B------:R-:W-:Y:S01]  /*1e50*/  ISETP.GE.AND P5, PT, R15, RZ, PT ;  /* 0x000000ff0f00720c */ /* 0x000fe20003fa6270 */
[----:B------:R-:W-:Y:S01]  /*1e60*/  IMAD.SHL.U32 R33, R114, 0x4, RZ ;  /* 0x0000000472217824 */ /* 0x000fe200078e00ff */
[----:B------:R-:W-:Y:S01]  /*1e70*/  ISETP.GE.AND P3, PT, R201, RZ, PT ;  /* 0x000000ffc900720c */ /* 0x000fe20003f66270 */
[----:B------:R-:W-:Y:S01]  /*1e80*/  @!P1 IMAD.IADD R68, R68, 0x1, -R3 ;  /* 0x0000000144449824 */ /* 0x000fe200078e0a03 */
[----:B------:R-:W-:Y:S01]  /*1e90*/  ISETP.NE.AND P1, PT, R41, RZ, PT ;  /* 0x000000ff2900720c */ /* 0x000fe20003f25270 */
[----:B------:R-:W-:Y:S01]  /*1ea0*/  @!P0 IMAD.MOV R64, RZ, RZ, -R64 ;  /* 0x000000ffff408224 */ /* 0x000fe200078e0a40 */
[----:B------:R-:W-:Y:S01]  /*1eb0*/  LOP3.LUT R3, RZ, R41, RZ, 0x33, !PT ;  /* 0x00000029ff037212 */ /* 0x000fe200078e33ff */
[----:B------:R-:W-:Y:S01]  /*1ec0*/  @!P6 IMAD.MOV R2, RZ, RZ, -R2 ;  /* 0x000000ffff02e224 */ /* 0x000fe200078e0a02 */
[----:B------:R-:W-:Y:S01]  /*1ed0*/  ISETP.NE.AND P0, PT, R39, RZ, PT ;  /* 0x000000ff2700720c */ /* 0x000fe20003f05270 */
[----:B------:R-:W-:Y:S01]  /*1ee0*/  @!P4 IMAD.MOV R62, RZ, RZ, -R62 ;  /* 0x000000ffff3ec224 */ /* 0x000fe200078e0a3e */
[----:B------:R-:W-:Y:S01]  /*1ef0*/  LOP3.LUT R5, RZ, R39, RZ, 0x33, !PT ;  /* 0x00000027ff057212 */ /* 0x000fe200078e33ff */
[----:B------:R-:W-:Y:S01]  /*1f00*/  @!P2 IMAD.MOV R66, RZ, RZ, -R66 ;  /* 0x000000ffff42a224 */ /* 0x000fe200078e0a42 */
[----:B------:R-:W-:Y:S01]  /*1f10*/  SEL R110, R3, R30, !P1 ;  /* 0x0000001e036e7207 */ /* 0x000fe20004800000 */
[----:B------:R-:W-:Y:S01]  /*1f20*/  @!P5 IMAD.MOV R68, RZ, RZ, -R68 ;  /* 0x000000ffff44d224 */ /* 0x000fe200078e0a44 */
[----:B------:R-:W-:Y:S01]  /*1f30*/  SEL R30, R5, R2, !P0 ;  /* 0x00000002051e7207 */ /* 0x000fe20004000000 */
[C---:B--2---:R-:W-:Y:S01]  /*1f40*/  VIADD R2, R20.reuse, 0xfffffff7 ;  /* 0xfffffff714027836 */ /* 0x044fe20000000000 */
[C---:B------:R-:W-:Y:S01]  /*1f50*/  SEL R230, R3.reuse, R12, !P1 ;  /* 0x0000000c03e67207 */ /* 0x040fe20004800000 */
[----:B------:R-:W-:Y:S01]  /*1f60*/  @!P3 IMAD.MOV R4, RZ, RZ, -R4 ;  /* 0x000000ffff04b224 */ /* 0x000fe200078e0a04 */
[C---:B------:R-:W-:Y:S01]  /*1f70*/  SEL R229, R3.reuse, R14, !P1 ;  /* 0x0000000e03e57207 */ /* 0x040fe20004800000 */
[----:B------:R-:W-:Y:S01]  /*1f80*/  VIADD R7, R20, 0xfffffffb ;  /* 0xfffffffb14077836 */ /* 0x000fe20000000000 */
[C---:B------:R-:W-:Y:S01]  /*1f90*/  SEL R228, R3.reuse, R16, !P1 ;  /* 0x0000001003e47207 */ /* 0x040fe20004800000 */
[-C--:B------:R-:W-:Y:S01]  /*1fa0*/  IMAD R113, R30, R21.reuse, RZ ;  /* 0x000000151e717224 */ /* 0x080fe200078e02ff */
[C---:B------:R-:W-:Y:S01]  /*1fb0*/  SEL R227, R3.reuse, R18, !P1 ;  /* 0x0000001203e37207 */ /* 0x040fe20004800000 */
[----:B------:R-:W-:Y:S01]  /*1fc0*/  STL [R1+0xa0], R33 ;  /* 0x0000a02101007387 */ /* 0x000fe20000100800 */
[C---:B------:R-:W-:Y:S01]  /*1fd0*/  SEL R232, R3.reuse, R8, !P1 ;  /* 0x0000000803e87207 */ /* 0x040fe20004800000 */
[----:B------:R-:W-:Y:S01]  /*1fe0*/  VIADD R8, R20, 0xffffffea ;  /* 0xffffffea14087836 */ /* 0x000fe20000000000 */
[----:B------:R-:W-:Y:S01]  /*1ff0*/  SEL R231, R3, R10, !P1 ;  /* 0x0000000a03e77207 */ /* 0x000fe20004800000 */
[----:B------:R-:W-:Y:S01]  /*2000*/  IMAD.SHL.U32 R204, R113, 0x4, RZ ;  /* 0x0000000471cc7824 */ /* 0x000fe200078e00ff */
[C---:B------:R-:W-:Y:S01]  /*2010*/  SEL R226, R3.reuse, R226, !P1 ;  /* 0x000000e203e27207 */ /* 0x040fe20004800000 */
[----:B------:R-:W-:Y:S01]  /*2020*/  IMAD R30, R114, 0x6, RZ ;  /* 0x00000006721e7824 */ /* 0x000fe200078e02ff */
[C---:B------:R-:W-:Y:S01]  /*2030*/  SEL R225, R3.reuse, R22, !P1 ;  /* 0x0000001603e17207 */ /* 0x040fe20004800000 */
[C---:B------:R-:W-:Y:S01]  /*2040*/  VIADD R111, R20.reuse, 0x1f ;  /* 0x0000001f146f7836 */ /* 0x040fe20000000000 */
[C---:B------:R-:W-:Y:S01]  /*2050*/  SEL R216, R3.reuse, R24, !P1 ;  /* 0x0000001803d87207 */ /* 0x040fe20004800000 */
[C---:B------:R-:W-:Y:S01]  /*2060*/  VIADD R24, R20.reuse, 0xffffffe6 ;  /* 0xffffffe614187836 */ /* 0x040fe20000000000 */
[C---:B------:R-:W-:Y:S01]  /*2070*/  SEL R205, R3.reuse, R26, !P1 ;  /* 0x0000001a03cd7207 */ /* 0x040fe20004800000 */
[C---:B------:R-:W-:Y:S01]  /*2080*/  VIADD R35, R20.reuse, 0xffffffdc ;  /* 0xffffffdc14237836 */ /* 0x040fe20000000000 */
[C---:B------:R-:W-:Y:S01]  /*2090*/  SEL R202, R3.reuse, R28, !P1 ;  /* 0x0000001c03ca7207 */ /* 0x040fe20004800000 */
[----:B------:R-:W-:Y:S01]  /*20a0*/  VIADD R28, R20, 0xffffffe3 ;  /* 0xffffffe3141c7836 */ /* 0x000fe20000000000 */
[C---:B------:R-:W-:Y:S01]  /*20b0*/  SEL R109, R3.reuse, R32, !P1 ;  /* 0x00000020036d7207 */ /* 0x040fe20004800000 */
[----:B------:R-:W-:Y:S01]  /*20c0*/  IMAD.SHL.U32 R32, R114, 0x8, RZ ;  /* 0x0000000872207824 */ /* 0x000fe200078e00ff */
[C---:B------:R-:W-:Y:S01]  /*20d0*/  SEL R108, R3.reuse, R34, !P1 ;  /* 0x00000022036c7207 */ /* 0x040fe20004800000 */
[----:B------:R-:W-:Y:S01]  /*20e0*/  IMAD.SHL.U32 R34, R0, 0x4, RZ ;  /* 0x0000000400227824 */ /* 0x000fe200078e00ff */
[C---:B------:R-:W-:Y:S01]  /*20f0*/  SEL R95, R3.reuse, R36, !P1 ;  /* 0x00000024035f7207 */ /* 0x040fe20004800000 */
[C---:B------:R-:W-:Y:S01]  /*2100*/  VIADD R36, R20.reuse, 0xffffffc3 ;  /* 0xffffffc314247836 */ /* 0x040fe20000000000 */
[C---:B------:R-:W-:Y:S01]  /*2110*/  SEL R94, R3.reuse, R38, !P1 ;  /* 0x00000026035e7207 */ /* 0x040fe20004800000 */
[----:B------:R-:W-:Y:S01]  /*2120*/  STL [R1+0xb8], R32 ;  /* 0x0000b82001007387 */ /* 0x000fe20000100800 */
[C---:B------:R-:W-:Y:S01]  /*2130*/  SEL R93, R3.reuse, R6, !P1 ;  /* 0x00000006035d7207 */ /* 0x040fe20004800000 */
[C---:B------:R-:W-:Y:S01]  /*2140*/  VIADD R6, R20.reuse, 0xffffffff ;  /* 0xffffffff14067836 */ /* 0x040fe20000000000 */
        /* <DEDUP_REMOVED lines=17> */
[----:B------:R-:W-:Y:S01]  /*2260*/  IMAD R52, R114, 0x7, RZ ;  /* 0x0000000772347824 */ /* 0x000fe200078e02ff */
[C---:B------:R-:W-:Y:S01]  /*2270*/  SEL R15, R3.reuse, R58, !P1 ;  /* 0x0000003a030f7207 */ /* 0x040fe20004800000 */
[----:B-1----:R-:W-:Y:S01]  /*2280*/  IMAD R232, R232, UR5, RZ ;  /* 0x00000005e8e87c24 */ /* 0x002fe2000f8e02ff */
[C---:B------:R-:W-:Y:S01]  /*2290*/  SEL R9, R3.reuse, R60, !P1 ;  /* 0x0000003c03097207 */ /* 0x040fe20004800000 */
[----:B------:R-:W-:Y:S01]  /*22a0*/  IMAD R228, R228, UR5, RZ ;  /* 0x00000005e4e47c24 */ /* 0x000fe2000f8e02ff */
[C---:B------:R-:W-:Y:S01]  /*22b0*/  SEL R90, R3.reuse, R62, !P1 ;  /* 0x0000003e035a7207 */ /* 0x040fe20004800000 */
[----:B------:R-:W-:Y:S01]  /*22c0*/  IMAD R216, R216, UR5, RZ ;  /* 0x00000005d8d87c24 */ /* 0x000fe2000f8e02ff */
[----:B------:R-:W-:Y:S01]  /*22d0*/  SEL R18, R3, R64, !P1 ;  /* 0x0000004003127207 */ /* 0x000fe20004800000 */
[----:B------:R-:W-:Y:S01]  /*22e0*/  IMAD R109, R109, UR5, RZ ;  /* 0x000000056d6d7c24 */ /* 0x000fe2000f8e02ff */
[----:B------:R-:W-:Y:S01]  /*22f0*/  SEL R14, R3, R66, !P1 ;  /* 0x00000042030e7207 */ /* 0x000fe20004800000 */
[----:B------:R-:W-:Y:S01]  /*2300*/  IMAD R93, R93, UR5, RZ ;  /* 0x000000055d5d7c24 */ /* 0x000fe2000f8e02ff */
[----:B------:R-:W-:Y:S01]  /*2310*/  SEL R3, R3, R68, !P1 ;  /* 0x0000004403037207 */ /* 0x000fe20004800000 */
[----:B------:R-:W-:Y:S01]  /*2320*/  IMAD R92, R92, UR5, RZ ;  /* 0x000000055c5c7c24 */ /* 0x000fe2000f8e02ff */
[----:B------:R-:W-:Y:S01]  /*2330*/  ISETP.GE.U32.AND P1, PT, R2, 0x7fffffd8, PT ;  /* 0x7fffffd80200780c */ /* 0x000fe20003f26070 */
[C---:B------:R-:W-:Y:S01]  /*2340*/  VIADD R2, R20.reuse, 0xffffffef ;  /* 0xffffffef14027836 */ /* 0x040fe20000000000 */
[----:B------:R-:W-:Y:S01]  /*2350*/  SEL R112, R5, R4, !P0 ;  /* 0x0000000405707207 */ /* 0x000fe20004000000 */
[----:B------:R-:W-:Y:S01]  /*2360*/  VIADD R4, R20, 0xffffffed ;  /* 0xffffffed14047836 */ /* 0x000fe20000000000 */
[----:B------:R-:W-:Y:S01]  /*2370*/  ISETP.GE.U32.AND P4, PT, R6, 0x7fffffe0, PT ;  /* 0x7fffffe00600780c */ /* 0x000fe20003f86070 */
[----:B------:R-:W-:Y:S01]  /*2380*/  VIADD R5, R20, 0xffffffec ;  /* 0xffffffec14057836 */ /* 0x000fe20000000000 */
[----:B------:R-:W-:Y:S01]  /*2390*/  ISETP.GE.U32.AND P5, PT, R2, 0x7fffffd0, PT ;  /* 0x7fffffd00200780c */ /* 0x000fe20003fa6070 */
[----:B------:R-:W-:Y:S01]  /*23a0*/  VIADD R6, R20, 0xffffffee ;  /* 0xffffffee14067836 */ /* 0x000fe20000000000 */
[----:B------:R-:W-:Y:S01]  /*23b0*/  ISETP.GE.U32.AND P6, PT, R4, 0x7fffffce, PT ;  /* 0x7fffffce0400780c */ /* 0x000fe20003fc6070 */
[----:B------:R-:W-:Y:S01]  /*23c0*/  VIADD R2, R20, 0xffffffe9 ;  /* 0xffffffe914027836 */ /* 0x000fe20000000000 */
[----:B------:R-:W-:Y:S01]  /*23d0*/  ISETP.GE.U32.AND P2, PT, R5, 0x7fffffcd, PT ;  /* 0x7fffffcd0500780c */ /* 0x000fe20003f46070 */
[----:B------:R-:W-:Y:S01]  /*23e0*/  IMAD R112, R112, R21, RZ ;  /* 0x0000001570707224 */ /* 0x000fe200078e02ff */
[----:B------:R-:W-:Y:S01]  /*23f0*/  ISETP.GE.U32.AND P3, PT, R6, 0x7fffffcf, PT ;  /* 0x7fffffcf0600780c */ /* 0x000fe20003f66070 */
[----:B------:R-:W-:Y:S01]  /*2400*/  VIADD R6, R20, 0xffffffe8 ;  /* 0xffffffe814067836 */ /* 0x000fe20000000000 */
[----:B------:R-:W-:Y:S01]  /*2410*/  SEL R5, RZ, 0x1fffe, P6 ;  /* 0x0001fffeff057807 */ /* 0x000fe20003000000 */
[----:B------:R-:W-:Y:S01]  /*2420*/  IMAD.SHL.U32 R203, R112, 0x4, RZ ;  /* 0x0000000470cb7824 */ /* 0x000fe200078e00ff */
[----:B------:R-:W-:Y:S01]  /*2430*/  ISETP.GE.U32.AND P6, PT, R2, 0x7fffffca, PT ;  /* 0x7fffffca0200780c */ /* 0x000fe20003fc6070 */
[----:B------:R-:W-:Y:S01]  /*2440*/  VIADD R2, R20, 0xffffffeb ;  /* 0xffffffeb14027836 */ /* 0x000fe20000000000 */
[----:B------:R-:W-:Y:S01]  /*2450*/  ISETP.GE.U32.AND P0, PT, R7, 0x7fffffdc, PT ;  /* 0x7fffffdc0700780c */ /* 0x000fe20003f06070 */
[----:B------:R-:W-:Y:S01]  /*2460*/  IMAD R91, R91, UR5, RZ ;  /* 0x000000055b5b7c24 */ /* 0x000fe2000f8e02ff */
[----:B------:R-:W-:Y:S01]  /*2470*/  SEL R4, RZ, 0x1, P2 ;  /* 0x00000001ff047807 */ /* 0x000fe20001000000 */
[----:B------:R-:W-:Y:S01]  /*2480*/  IMAD R90, R90, UR5, RZ ;  /* 0x000000055a5a7c24 */ /* 0x000fe2000f8e02ff */
[----:B------:R-:W-:Y:S01]  /*2490*/  ISETP.GE.U32.AND P2, PT, R6, 0x7fffffc9, PT ;  /* 0x7fffffc90600780c */ /* 0x000fe20003f46070 */
[----:B------:R-:W-:Y:S01]  /*24a0*/  IMAD R231, R231, UR5, RZ ;  /* 0x00000005e7e77c24 */ /* 0x000fe2000f8e02ff */
[----:B------:R-:W-:Y:S01]  /*24b0*/  SEL R7, RZ, 0x7fff8, P5 ;  /* 0x0007fff8ff077807 */ /* 0x000fe20002800000 */
[----:B------:R-:W-:Y:S01]  /*24c0*/  IMAD R227, R227, UR5, RZ ;  /* 0x00000005e3e37c24 */ /* 0x000fe2000f8e02ff */
[----:B------:R-:W-:Y:S01]  /*24d0*/  SEL R6, RZ, 0x4, P3 ;  /* 0x00000004ff067807 */ /* 0x000fe20001800000 */
[----:B------:R-:W-:Y:S01]  /*24e0*/  IMAD R205, R205, UR5, RZ ;  /* 0x00000005cdcd7c24 */ /* 0x000fe2000f8e02ff */
[----:B------:R-:W-:Y:S01]  /*24f0*/  ISETP.GE.U32.AND P5, PT, R2, 0x7fffffcc, PT ;  /* 0x7fffffcc0200780c */ /* 0x000fe20003fa6070 */
[----:B------:R-:W-:Y:S01]  /*2500*/  VIADD R2, R20, 0xffffffe5 ;  /* 0xffffffe514027836 */ /* 0x000fe20000000000 */
[----:B------:R-:W-:Y:S01]  /*2510*/  ISETP.GE.U32.AND P3, PT, R8, 0x7fffffcb, PT ;  /* 0x7fffffcb0800780c */ /* 0x000fe20003f66070 */
[----:B------:R-:W-:Y:S01]  /*2520*/  VIADD R8, R20, 0xffffffe4 ;  /* 0xffffffe414087836 */ /* 0x000fe20000000000 */
        /* <DEDUP_REMOVED lines=9> */
[----:B------:R-:W-:Y:S01]  /*25c0*/  IMAD.IADD R22, R22, 0x1, R25 ;  /* 0x0000000116167824 */ /* 0x000fe200078e0219 */
[----:B------:R-:W-:Y:S01]  /*25d0*/  SEL R26, RZ, 0x1, P2 ;  /* 0x00000001ff1a7807 */ /* 0x000fe20001000000 */
[----:B------:R-:W-:Y:S01]  /*25e0*/  IMAD R88, R88, UR5, RZ ;  /* 0x0000000558587c24 */ /* 0x000fe2000f8e02ff */
[----:B------:R-:W-:Y:S01]  /*25f0*/  ISETP.GE.U32.AND P2, PT, R2, 0x7fffffc2, PT ;  /* 0x7fffffc20200780c */ /* 0x000fe20003f46070 */
[----:B------:R-:W-:Y:S01]  /*2600*/  VIADD R2, R20, 0xffffffe0 ;  /* 0xffffffe014027836 */ /* 0x000fe20000000000 */
[----:B------:R-:W-:Y:S01]  /*2610*/  ISETP.GE.U32.AND P3, PT, R24, 0x7fffffc7, PT ;  /* 0x7fffffc71800780c */ /* 0x000fe20003f66070 */
[----:B------:R-:W-:Y:S01]  /*2620*/  IMAD R19, R19, UR5, RZ ;  /* 0x0000000513137c24 */ /* 0x000fe2000f8e02ff */
[----:B------:R-:W-:Y:S01]  /*2630*/  SEL R23, RZ, 0x7fff8, P5 ;  /* 0x0007fff8ff177807 */ /* 0x000fe20002800000 */
[----:B------:R-:W-:Y:S01]  /*2640*/  IMAD R18, R18, UR5, RZ ;  /* 0x0000000512127c24 */ /* 0x000fe2000f8e02ff */
[----:B------:R-:W-:Y:S01]  /*2650*/  ISETP.GE.U32.AND P5, PT, R8, 0x7fffffc8, PT ;  /* 0x7fffffc80800780c */ /* 0x000fe20003fa6070 */
[----:B------:R-:W-:Y:S01]  /*2660*/  VIADD R8, R20, 0xffffffe2 ;  /* 0xffffffe214087836 */ /* 0x000fe20000000000 */
        /* <DEDUP_REMOVED lines=9> */
[----:B------:R-:W-:Y:S01]  /*2700*/  IMAD.IADD R8, R4, 0x1, R5 ;  /* 0x0000000104087824 */ /* 0x000fe200078e0205 */
[----:B------:R-:W-:Y:S01]  /*2710*/  ISETP.GE.U32.AND P2, PT, R28, 0x7fffffc4, PT ;  /* 0x7fffffc41c00780c */ /* 0x000fe20003f46070 */
[----:B------:R-:W1:Y:S01]  /*2720*/  LDC.64 R4, c[0x0][0x380] ;  /* 0x0000e000ff047b82 */ /* 0x000e620000000a00 */
[----:B------:R-:W-:Y:S01]  /*2730*/  SEL R28, RZ, 0x1, P3 ;  /* 0x00000001ff1c7807 */ /* 0x000fe20001800000 */
[----:B------:R-:W-:Y:S01]  /*2740*/  IMAD.IADD R26, R26, 0x1, R29 ;  /* 0x000000011a1a7824 */ /* 0x000fe200078e021d */
[----:B------:R-:W-:Y:S01]  /*2750*/  LOP3.LUT R8, R8, 0x3, RZ, 0xc0, !PT ;  /* 0x0000000308087812 */ /* 0x000fe200078ec0ff */
[----:B------:R-:W-:Y:S01]  /*2760*/  IMAD R17, R17, UR5, RZ ;  /* 0x0000000511117c24 */ /* 0x000fe2000f8e02ff */
[----:B------:R-:W-:Y:S01]  /*2770*/  LOP3.LUT R22, R22, 0x3, RZ, 0xc0, !PT ;  /* 0x0000000316167812 */ /* 0x000fe200078ec0ff */
[----:B------:R-:W-:Y:S01]  /*2780*/  IMAD.IADD R28, R28, 0x1, R31 ;  /* 0x000000011c1c7824 */ /* 0x000fe200078e021f */
[----:B------:R-:W-:Y:S01]  /*2790*/  IADD3 R8, PT, PT, R8, R7, R6 ;  /* 0x0000000708087210 */ /* 0x000fe20007ffe006 */
[----:B------:R-:W-:Y:S01]  /*27a0*/  IMAD R16, R16, UR5, RZ ;  /* 0x0000000510107c24 */ /* 0x000fe2000f8e02ff */
[----:B------:R-:W-:Y:S01]  /*27b0*/  SEL R6, RZ, 0x4, P6 ;  /* 0x00000004ff067807 */ /* 0x000fe20003000000 */
[----:B------:R-:W-:Y:S01]  /*27c0*/  IMAD R15, R15, UR5, RZ ;  /* 0x000000050f0f7c24 */ /* 0x000fe2000f8e02ff */
[----:B------:R-:W-:Y:S01]  /*27d0*/  SEL R7, RZ, 0x7fff8, P2 ;  /* 0x0007fff8ff077807 */ /* 0x000fe20001000000 */
[----:B------:R-:W-:Y:S01]  /*27e0*/  VIADD R220, R217, UR4 ;  /* 0x00000004d9dc7c36 */ /* 0x000fe20008000000 */
[----:B------:R-:W-:Y:S01]  /*27f0*/  LOP3.LUT R28, R28, 0x3, RZ, 0xc0, !PT ;  /* 0x000000031c1c7812 */ /* 0x000fe200078ec0ff */
[----:B------:R-:W-:Y:S01]  /*2800*/  IMAD R14, R14, UR5, RZ ;  /* 0x000000050e0e7c24 */ /* 0x000fe2000f8e02ff */
[----:B------:R-:W-:Y:S01]  /*2810*/  IADD3 R10, PT, PT, R22, R23, R10 ;  /* 0x00000017160a7210 */ /* 0x000fe20007ffe00a */
[----:B------:R-:W-:Y:S01]  /*2820*/  VIADD R22, R20, 0xfffffff3 ;  /* 0xfffffff314167836 */ /* 0x000fe20000000000 */
[----:B------:R-:W-:Y:S01]  /*2830*/  SEL R27, RZ, 0x7fff8, P5 ;  /* 0x0007fff8ff1b7807 */ /* 0x000fe20002800000 */
[----:B------:R-:W-:Y:S01]  /*2840*/  IMAD R229, R229, UR5, RZ ;  /* 0x00000005e5e57c24 */ /* 0x000fe2000f8e02ff */
[----:B------:R-:W-:Y:S01]  /*2850*/  LOP3.LUT R26, R26, 0x3, RZ, 0xc0, !PT ;  /* 0x000000031a1a7812 */ /* 0x000fe200078ec0ff */
[----:B------:R-:W-:Y:S01]  /*2860*/  IMAD.SHL.U32 R10, R10, 0x100, RZ ;  /* 0x000001000a0a7824 */ /* 0x000fe200078e00ff */
[----:B------:R-:W-:Y:S01]  /*2870*/  IADD3 R6, PT, PT, R28, R7, R6 ;  /* 0x000000071c067210 */ /* 0x000fe20007ffe006 */
[----:B------:R-:W-:Y:S01]  /*2880*/  IMAD R225, R225, UR5, RZ ;  /* 0x00000005e1e17c24 */ /* 0x000fe2000f8e02ff */
[----:B------:R-:W-:Y:S01]  /*2890*/  IADD3 R24, PT, PT, R26, R27, R24 ;  /* 0x0000001b1a187210 */ /* 0x000fe20007ffe018 */
[----:B------:R-:W-:Y:S01]  /*28a0*/  IMAD.SHL.U32 R26, R114, 0x2, RZ ;  /* 0x00000002721a7824 */ /* 0x000fe200078e00ff */
[----:B------:R-:W-:Y:S01]  /*28b0*/  LOP3.LUT R23, R6, 0xf, RZ, 0xc0, !PT ;  /* 0x0000000f06177812 */ /* 0x000fe200078ec0ff */
[----:B------:R-:W-:Y:S01]  /*28c0*/  IMAD R110, R110, UR5, RZ ;  /* 0x000000056e6e7c24 */ /* 0x000fe2000f8e02ff */
[----:B------:R-:W-:Y:S01]  /*28d0*/  LOP3.LUT R21, R10, 0xf00, RZ, 0xe2, !PT ;  /* 0x00000f000a157812 */ /* 0x000fe200078ee2ff */
[----:B------:R-:W-:Y:S01]  /*28e0*/  VIADD R10, R20, 0xfffffffe ;  /* 0xfffffffe140a7836 */ /* 0x000fe20000000000 */
[-C--:B-1----:R-:W-:Y:S01]  /*28f0*/  IADD3 R122, P2, PT, R204, R4.reuse, RZ ;  /* 0x00000004cc7a7210 */ /* 0x082fe20007f5e0ff */
[----:B------:R-:W-:Y:S01]  /*2900*/  IMAD R23, R24, 0x10, R23 ;  /* 0x0000001018177824 */ /* 0x000fe200078e0217 */
[-C--:B------:R-:W-:Y:S01]  /*2910*/  IADD3 R6, P5, PT, R204, R4.reuse, RZ ;  /* 0x00000004cc067210 */ /* 0x080fe20007fbe0ff */
[----:B------:R-:W-:Y:S01]  /*2920*/  IMAD R8, R8, 0x1000, R21 ;  /* 0x0000100008087824 */ /* 0x000fe200078e0215 */
[-C--:B------:R-:W-:Y:S01]  /*2930*/  LEA.HI.X.SX32 R123, R113, R5.reuse, 0x2, P2 ;  /* 0x00000005717b7211 */ /* 0x080fe200010f16ff */
[----:B------:R-:W-:Y:S01]  /*2940*/  IMAD R24, R114, 0xc, RZ ;  /* 0x0000000c72187824 */ /* 0x000fe200078e02ff */
[----:B------:R-:W-:Y:S01]  /*2950*/  LOP3.LUT R21, R23, 0xff, RZ, 0xc0, !PT ;  /* 0x000000ff17157812 */ /* 0x000fe200078ec0ff */
[----:B------:R-:W-:Y:S01]  /*2960*/  IMAD R94, R94, UR5, RZ ;  /* 0x000000055e5e7c24 */ /* 0x000fe2000f8e02ff */
[-C--:B------:R-:W-:Y:S01]  /*2970*/  IADD3 R124, P2, PT, R203, R4.reuse, RZ ;  /* 0x00000004cb7c7210 */ /* 0x080fe20007f5e0ff */
[----:B------:R-:W-:Y:S01]  /*2980*/  IMAD.WIDE R214, R33, 0x4, R122 ;  /* 0x0000000421d67825 */ /* 0x000fe200078e027a */
[-C--:B------:R-:W-:Y:S01]  /*2990*/  LEA.HI.X.SX32 R7, R113, R5.reuse, 0x2, P5 ;  /* 0x0000000571077211 */ /* 0x080fe200028f16ff */
[----:B------:R1:W-:Y:S01]  /*29a0*/  STL [R1+0xb0], R24 ;  /* 0x0000b01801007387 */ /* 0x0003e20000100800 */
[----:B------:R-:W-:Y:S01]  /*29b0*/  ISETP.GE.U32.AND P5, PT, R22, 0x7fffffd4, PT ;  /* 0x7fffffd41600780c */ /* 0x000fe20003fa6070 */
[----:B------:R-:W-:Y:S01]  /*29c0*/  IMAD.IADD R8, R8, 0x1, R21 ;  /* 0x0000000108087824 */ /* 0x000fe200078e0215 */
[----:B------:R-:W-:Y:S01]  /*29d0*/  LEA.HI.X.SX32 R125, R112, R5, 0x2, P2 ;  /* 0x00000005707d7211 */ /* 0x000fe200010f16ff */
[----:B------:R-:W-:Y:S01]  /*29e0*/  IMAD.WIDE R206, R32, 0x4, R122 ;  /* 0x0000000420ce7825 */ /* 0x000fe200078e027a */
[----:B------:R-:W-:-:S02]  /*29f0*/  IADD3 R22, P2, PT, R203, R4, RZ ;  /* 0x00000004cb167210 */ /* 0x000fc40007f5e0ff */
[----:B------:R-:W-:Y:S01]  /*2a00*/  LOP3.LUT R0, R8, 0xffff, RZ, 0xc0, !PT ;  /* 0x0000ffff08007812 */ /* 0x000fe200078ec0ff */
[----:B------:R-:W-:Y:S01]  /*2a10*/  VIADD R8, R34, UR4 ;  /* 0x0000000422087c36 */ /* 0x000fe20008000000 */
[----:B------:R-:W-:Y:S01]  /*2a20*/  LEA.HI.X.SX32 R23, R112, R5, 0x2, P2 ;  /* 0x0000000570177211 */ /* 0x000fe200010f16ff */
[----:B------:R-:W-:Y:S01]  /*2a30*/  IMAD.WIDE R208, R33, 0x4, R124 ;  /* 0x0000000421d07825 */ /* 0x000fe200078e027c */
[----:B------:R-:W-:Y:S02]  /*2a40*/  ISETP.GE.U32.AND P2, PT, R10, 0x7fffffdf, PT ;  /* 0x7fffffdf0a00780c */ /* 0x000fe40003f46070 */
[----:B------:R-:W-:Y:S01]  /*2a50*/  @!PT LDS RZ, [RZ] ;  /* 0x00000000fffff984 */ /* 0x000fe20000000800 */
[----:B------:R-:W-:Y:S01]  /*2a60*/  @!PT LDS RZ, [RZ] ;  /* 0x00000000fffff984 */ /* 0x000fe20000000800 */
[----:B------:R-:W-:Y:S01]  /*2a70*/  @!PT LDS RZ, [RZ] ;  /* 0x00000000fffff984 */ /* 0x000fe20000000800 */
[----:B------:R-:W-:Y:S01]  /*2a80*/  LDGSTS.E [R8], desc[UR8][R122.64], !P4 ;  /* 0x000000007a087fae */ /* 0x000fe2000e1a1008 */
[----:B------:R-:W-:Y:S01]  /*2a90*/  VIADD R10, R20, 0xfffffffa ;  /* 0xfffffffa140a7836 */ /* 0x000fe20000000000 */
[----:B------:R-:W-:Y:S01]  /*2aa0*/  SHF.R.U32.HI R21, RZ, 0xf, R0 ;  /* 0x0000000fff157819 */ /* 0x000fe20000011600 */
[----:B------:R-:W-:Y:S01]  /*2ab0*/  IMAD.WIDE R192, R32, 0x4, R124 ;  /* 0x0000000420c07825 */ /* 0x000fe200078e027c */
[----:B------:R-:W-:Y:S01]  /*2ac0*/  LDGSTS.E [R8+0x100], desc[UR8][R124.64], !P4 ;  /* 0x001000007c087fae */ /* 0x000fe2000e1a1008 */
[----:B------:R-:W-:-:S02]  /*2ad0*/  LOP3.LUT R222, R34, 0x20, RZ, 0x3c, !PT ;  /* 0x0000002022de7812 */ /* 0x000fc400078e3cff */
[----:B------:R-:W-:Y:S01]  /*2ae0*/  ISETP.GE.U32.AND P4, PT, R10, 0x7fffffdb, PT ;  /* 0x7fffffdb0a00780c */ /* 0x000fe20003f86070 */
[----:B------:R-:W-:Y:S01]  /*2af0*/  LDGSTS.E [R8+0x800], desc[UR8][R214.64], !P0 ;  /* 0x00800000d6087fae */ /* 0x000fe2000c1a1008 */
[----:B------:R-:W-:Y:S01]  /*2b00*/  SHF.R.U32.HI R10, RZ, 0xb, R0 ;  /* 0x0000000bff0a7819 */ /* 0x000fe20000011600 */
[----:B------:R-:W-:Y:S01]  /*2b10*/  IMAD.WIDE R198, R24, 0x4, R122 ;  /* 0x0000000418c67825 */ /* 0x000fe200078e027a */
[----:B------:R-:W-:Y:S01]  /*2b20*/  LOP3.LUT P6, RZ, R21, 0x1, RZ, 0xc0, !PT ;  /* 0x0000000115ff7812 */ /* 0x000fe200078cc0ff */
[----:B------:R-:W-:Y:S01]  /*2b30*/  LDGSTS.E [R8+0x900], desc[UR8][R208.64], !P0 ;  /* 0x00900000d0087fae */ /* 0x000fe2000c1a1008 */
[----:B------:R-:W-:Y:S01]  /*2b40*/  LOP3.LUT P0, RZ, R10, 0x1, RZ, 0xc0, !PT ;  /* 0x000000010aff7812 */ /* 0x000fe2000780c0ff */
[----:B------:R-:W-:Y:S01]  /*2b50*/  IMAD.SHL.U32 R21, R114, 0x10, RZ ;  /* 0x0000001072157824 */ /* 0x000fe200078e00ff */
[----:B------:R-:W-:Y:S01]  /*2b60*/  SHF.R.U32.HI R10, RZ, 0x7, R0 ;  /* 0x00000007ff0a7819 */ /* 0x000fe20000011600 */
[----:B------:R-:W-:Y:S01]  /*2b70*/  LDGSTS.E [R8+0x1000], desc[UR8][R206.64], !P1 ;  /* 0x01000000ce087fae */ /* 0x000fe2000c9a1008 */
[----:B------:R-:W-:Y:S01]  /*2b80*/  IMAD.WIDE R196, R24, 0x4, R124 ;  /* 0x0000000418c47825 */ /* 0x000fe200078e027c */
[----:B------:R-:W-:-:S02]  /*2b90*/  LOP3.LUT R213, R217, 0x20, RZ, 0x3c, !PT ;  /* 0x00000020d9d57812 */ /* 0x000fc400078e3cff */
[----:B------:R-:W-:Y:S01]  /*2ba0*/  LDGSTS.E [R8+0x1100], desc[UR8][R192.64], !P1 ;  /* 0x01100000c0087fae */ /* 0x000fe2000c9a1008 */
[----:B------:R-:W-:Y:S01]  /*2bb0*/  LOP3.LUT P1, RZ, R10, 0x1, RZ, 0xc0, !PT ;  /* 0x000000010aff7812 */ /* 0x000fe2000782c0ff */
[----:B-1----:R-:W-:Y:S01]  /*2bc0*/  IMAD R24, R114, 0x14, RZ ;  /* 0x0000001472187824 */ /* 0x002fe200078e02ff */
[----:B------:R-:W-:Y:S01]  /*2bd0*/  LOP3.LUT R212, R217, 0x40, RZ, 0x3c, !PT ;  /* 0x00000040d9d47812 */ /* 0x000fe200078e3cff */
[----:B------:R-:W-:Y:S01]  /*2be0*/  VIADD R10, R20, 0xfffffff6 ;  /* 0xfffffff6140a7836 */ /* 0x000fe20000000000 */
[----:B------:R-:W-:Y:S01]  /*2bf0*/  LDGSTS.E [R8+0x1800], desc[UR8][R198.64], !P5 ;  /* 0x01800000c6087fae */ /* 0x000fe2000e9a1008 */
[----:B------:R-:W-:Y:S01]  /*2c00*/  IMAD.WIDE R194, R21, 0x4, R122 ;  /* 0x0000000415c27825 */ /* 0x000fe200078e027a */
[----:B------:R-:W-:Y:S02]  /*2c10*/  LOP3.LUT R211, R217, 0x60, RZ, 0x3c, !PT ;  /* 0x00000060d9d37812 */ /* 0x000fe400078e3cff */
[----:B------:R-:W-:Y:S01]  /*2c20*/  LDGSTS.E [R8+0x1900], desc[UR8][R196.64], !P5 ;  /* 0x01900000c4087fae */ /* 0x000fe2000e9a1008 */
[----:B------:R-:W-:Y:S01]  /*2c30*/  IMAD.WIDE R188, R21, 0x4, R124 ;  /* 0x0000000415bc7825 */ /* 0x000fe200078e027c */
[----:B------:R-:W-:-:S02]  /*2c40*/  ISETP.GE.U32.AND P5, PT, R10, 0x7fffffd7, PT ;  /* 0x7fffffd70a00780c */ /* 0x000fc40003fa6070 */
[----:B------:R-:W-:Y:S01]  /*2c50*/  LDGSTS.E [R8+0x2000], desc[UR8][R194.64], P6 ;  /* 0x02000000c2087fae */ /* 0x000fe2000b1a1008 */
[C---:B------:R-:W-:Y:S01]  /*2c60*/  IMAD.WIDE R190, R24.reuse, 0x4, R122 ;  /* 0x0000000418be7825 */ /* 0x040fe200078e027a */
[----:B------:R-:W-:Y:S02]  /*2c70*/  SHF.R.U32.HI R10, RZ, 0x3, R0 ;  /* 0x00000003ff0a7819 */ /* 0x000fe40000011600 */
[----:B------:R-:W-:Y:S01]  /*2c80*/  LDGSTS.E [R8+0x2100], desc[UR8][R188.64], P6 ;  /* 0x02100000bc087fae */ /* 0x000fe2000b1a1008 */
[----:B------:R-:W-:-:S03]  /*2c90*/  IMAD.WIDE R180, R24, 0x4, R124 ;  /* 0x0000000418b47825 */ /* 0x000fc600078e027c */
[----:B------:R-:W-:Y:S01]  /*2ca0*/  LDGSTS.E [R8+0x2800], desc[UR8][R190.64], P0 ;  /* 0x02800000be087fae */ /* 0x000fe200081a1008 */
[----:B------:R-:W-:-:S03]  /*2cb0*/  IMAD.WIDE R182, R251, 0x4, R122 ;  /* 0x00000004fbb67825 */ /* 0x000fc600078e027a */
[----:B------:R-:W-:Y:S01]  /*2cc0*/  LDGSTS.E [R8+0x2900], desc[UR8][R180.64], P0 ;  /* 0x02900000b4087fae */ /* 0x000fe200081a1008 */
[----:B------:R-:W-:Y:S01]  /*2cd0*/  LOP3.LUT P0, RZ, R10, 0x1, RZ, 0xc0, !PT ;  /* 0x000000010aff7812 */ /* 0x000fe2000780c0ff */
[----:B------:R-:W-:Y:S02]  /*2ce0*/  VIADD R10, R20, 0xfffffff2 ;  /* 0xfffffff2140a7836 */ /* 0x000fe40000000000 */
[----:B------:R1:W-:Y:S01]  /*2cf0*/  STL [R1+0x9c], R21 ;  /* 0x00009c1501007387 */ /* 0x0003e20000100800 */
[----:B------:R-:W-:Y:S02]  /*2d00*/  IMAD.WIDE R172, R251, 0x4, R124 ;  /* 0x00000004fbac7825 */ /* 0x000fe400078e027c */
[----:B------:R-:W-:Y:S01]  /*2d10*/  ISETP.GE.U32.AND P6, PT, R10, 0x7fffffd3, PT ;  /* 0x7fffffd30a00780c */ /* 0x000fe20003fc6070 */
[----:B------:R2:W-:Y:S01]  /*2d20*/  STL [R1+0x8c], R24 ;  /* 0x00008c1801007387 */ /* 0x0005e20000100800 */
[----:B------:R-:W-:Y:S02]  /*2d30*/  VIADD R10, R20, 0xfffffffd ;  /* 0xfffffffd140a7836 */ /* 0x000fe40000000000 */
[----:B------:R-:W-:-:S02]  /*2d40*/  VIADD R222, R222, UR4 ;  /* 0x00000004dede7c36 */ /* 0x000fc40008000000 */
[----:B------:R-:W-:-:S04]  /*2d50*/  IMAD.WIDE R178, R114, 0x4, R122 ;  /* 0x0000000472b27825 */ /* 0x000fc800078e027a */
[C---:B-1----:R-:W-:Y:S02]  /*2d60*/  IMAD R21, R114.reuse, 0x18, RZ ;  /* 0x0000001872157824 */ /* 0x042fe400078e02ff */
[----:B------:R-:W-:-:S03]  /*2d70*/  IMAD.WIDE R176, R114, 0x4, R124 ;  /* 0x0000000472b07825 */ /* 0x000fc600078e027c */
[----:B------:R1:W-:Y:S01]  /*2d80*/  STL [R1+0x7c], R21 ;  /* 0x00007c1501007387 */ /* 0x0003e20000100800 */
[----:B------:R-:W-:-:S04]  /*2d90*/  IMAD.WIDE R186, R21, 0x4, R122 ;  /* 0x0000000415ba7825 */ /* 0x000fc800078e027a */
[----:B------:R-:W-:Y:S01]  /*2da0*/  IMAD.WIDE R184, R21, 0x4, R124 ;  /* 0x0000000415b87825 */ /* 0x000fe200078e027c */
[----:B------:R-:W-:Y:S03]  /*2db0*/  LDGSTS.E [R8+0x3000], desc[UR8][R186.64], P1 ;  /* 0x03000000ba087fae */ /* 0x000fe600089a1008 */
[C---:B--2---:R-:W-:Y:S01]  /*2dc0*/  IMAD R24, R114.reuse, 0x5, RZ ;  /* 0x0000000572187824 */ /* 0x044fe200078e02ff */
[----:B------:R-:W-:Y:S01]  /*2dd0*/  LDGSTS.E [R8+0x3100], desc[UR8][R184.64], P1 ;  /* 0x03100000b8087fae */ /* 0x000fe200089a1008 */
[----:B-1----:R-:W-:Y:S02]  /*2de0*/  IMAD R21, R114, 0x9, RZ ;  /* 0x0000000972157824 */ /* 0x002fe400078e02ff */
[C---:B------:R-:W-:Y:S01]  /*2df0*/  IMAD.WIDE R174, R24.reuse, 0x4, R122 ;  /* 0x0000000418ae7825 */ /* 0x040fe200078e027a */
[----:B------:R-:W-:Y:S03]  /*2e00*/  LDGSTS.E [R8+0x3800], desc[UR8][R182.64], P0 ;  /* 0x03800000b6087fae */ /* 0x000fe600081a1008 */
[----:B------:R-:W-:Y:S01]  /*2e10*/  IMAD.WIDE R168, R24, 0x4, R124 ;  /* 0x0000000418a87825 */ /* 0x000fe200078e027c */
[----:B------:R-:W-:Y:S01]  /*2e20*/  LDGSTS.E [R8+0x3900], desc[UR8][R172.64], P0 ;  /* 0x03900000ac087fae */ /* 0x000fe200081a1008 */
[----:B------:R-:W-:-:S02]  /*2e30*/  ISETP.GE.U32.AND P0, PT, R10, 0x7fffffde, PT ;  /* 0x7fffffde0a00780c */ /* 0x000fc40003f06070 */
[----:B------:R-:W-:Y:S01]  /*2e40*/  VIADD R10, R20, 0xfffffff9 ;  /* 0xfffffff9140a7836 */ /* 0x000fe20000000000 */
[----:B------:R-:W-:Y:S01]  /*2e50*/  LDGSTS.E [R222+0x200], desc[UR8][R178.64], !P2 ;  /* 0x00200000b2de7fae */ /* 0x000fe2000d1a1008 */
[----:B------:R-:W-:-:S03]  /*2e60*/  IMAD.WIDE R170, R21, 0x4, R122 ;  /* 0x0000000415aa7825 */ /* 0x000fc600078e027a */
[----:B------:R-:W-:Y:S01]  /*2e70*/  ISETP.GE.U32.AND P1, PT, R10, 0x7fffffda, PT ;  /* 0x7fffffda0a00780c */ /* 0x000fe20003f26070 */
[----:B------:R-:W-:Y:S01]  /*2e80*/  LDGSTS.E [R222+0x300], desc[UR8][R176.64], !P2 ;  /* 0x00300000b0de7fae */ /* 0x000fe2000d1a1008 */
[----:B------:R-:W-:Y:S01]  /*2e90*/  SHF.R.U32.HI R10, RZ, 0xe, R0 ;  /* 0x0000000eff0a7819 */ /* 0x000fe20000011600 */
[----:B------:R-:W-:Y:S02]  /*2ea0*/  IMAD.WIDE R160, R21, 0x4, R124 ;  /* 0x0000000415a07825 */ /* 0x000fe400078e027c */
[----:B------:R-:W-:Y:S01]  /*2eb0*/  LDGSTS.E [R222+0xa00], desc[UR8][R174.64], !P4 ;  /* 0x00a00000aede7fae */ /* 0x000fe2000e1a1008 */
[----:B------:R-:W-:Y:S01]  /*2ec0*/  LOP3.LUT P2, RZ, R10, 0x1, RZ, 0xc0, !PT ;  /* 0x000000010aff7812 */ /* 0x000fe2000784c0ff */
[C---:B------:R-:W-:Y:S01]  /*2ed0*/  IMAD.WIDE R148, R237.reuse, 0x4, R122 ;  /* 0x00000004ed947825 */ /* 0x040fe200078e027a */
[----:B------:R-:W-:Y:S01]  /*2ee0*/  SHF.R.U32.HI R10, RZ, 0x6, R0 ;  /* 0x00000006ff0a7819 */ /* 0x000fe20000011600 */
[----:B------:R-:W-:Y:S02]  /*2ef0*/  LDGSTS.E [R222+0xb00], desc[UR8][R168.64], !P4 ;  /* 0x00b00000a8de7fae */ /* 0x000fe4000e1a1008 */
[----:B------:R-:W-:Y:S01]  /*2f00*/  IMAD.WIDE R146, R237, 0x4, R124 ;  /* 0x00000004ed927825 */ /* 0x000fe200078e027c */
[----:B------:R-:W-:Y:S01]  /*2f10*/  LOP3.LUT P4, RZ, R10, 0x1, RZ, 0xc0, !PT ;  /* 0x000000010aff7812 */ /* 0x000fe2000788c0ff */
[----:B------:R1:W-:Y:S01]  /*2f20*/  STL [R1+0xbc], R24 ;  /* 0x0000bc1801007387 */ /* 0x0003e20000100800 */
[----:B------:R-:W-:Y:S01]  /*2f30*/  SHF.R.U32.HI R10, RZ, 0xa, R0 ;  /* 0x0000000aff0a7819 */ /* 0x000fe20000011600 */
[----:B------:R-:W-:-:S02]  /*2f40*/  IMAD.WIDE R28, R30, 0x4, R6 ;  /* 0x000000041e1c7825 */ /* 0x000fc400078e0206 */
[----:B------:R2:W-:Y:S02]  /*2f50*/  STL [R1+0xb4], R21 ;  /* 0x0000b41501007387 */ /* 0x0005e40000100800 */
[----:B------:R-:W-:Y:S02]  /*2f60*/  IMAD.WIDE R32, R30, 0x4, R22 ;  /* 0x000000041e207825 */ /* 0x000fe400078e0216 */
[----:B------:R-:W-:Y:S02]  /*2f70*/  LDGSTS.E [R222+0x1200], desc[UR8][R170.64], !P5 ;  /* 0x01200000aade7fae */ /* 0x000fe4000e9a1008 */
[----:B-1----:R-:W-:Y:S02]  /*2f80*/  IMAD R24, R114, 0xd, RZ ;  /* 0x0000000d72187824 */ /* 0x002fe400078e02ff */
[----:B------:R-:W-:Y:S01]  /*2f90*/  LDGSTS.E [R222+0x1300], desc[UR8][R160.64], !P5 ;  /* 0x01300000a0de7fae */ /* 0x000fe2000e9a1008 */
[----:B------:R-:W-:Y:S01]  /*2fa0*/  LOP3.LUT P5, RZ, R10, 0x1, RZ, 0xc0, !PT ;  /* 0x000000010aff7812 */ /* 0x000fe200078ac0ff */
[----:B--2---:R-:W-:-:S02]  /*2fb0*/  IMAD R21, R114, 0x11, RZ ;  /* 0x0000001172157824 */ /* 0x004fc400078e02ff */
[----:B------:R-:W-:Y:S01]  /*2fc0*/  STL [R1+0xac], R24 ;  /* 0x0000ac1801007387 */ /* 0x000fe20000100800 */
[----:B------:R-:W-:-:S03]  /*2fd0*/  IMAD.WIDE R166, R24, 0x4, R122 ;  /* 0x0000000418a67825 */ /* 0x000fc600078e027a */
[----:B------:R1:W-:Y:S01]  /*2fe0*/  STL [R1+0x98], R21 ;  /* 0x0000981501007387 */ /* 0x0003e20000100800 */
[----:B------:R-:W-:-:S03]  /*2ff0*/  IMAD.WIDE R158, R21, 0x4, R122 ;  /* 0x00000004159e7825 */ /* 0x000fc600078e027a */
[----:B------:R-:W-:Y:S01]  /*3000*/  LDGSTS.E [R222+0x1a00], desc[UR8][R166.64], !P6 ;  /* 0x01a00000a6de7fae */ /* 0x000fe2000f1a1008 */
[----:B------:R-:W-:-:S04]  /*3010*/  IMAD.WIDE R162, R21, 0x4, R124 ;  /* 0x0000000415a27825 */ /* 0x000fc800078e027c */
[----:B------:R-:W-:-:S04]  /*3020*/  IMAD.WIDE R164, R24, 0x4, R124 ;  /* 0x0000000418a47825 */ /* 0x000fc800078e027c */
[C---:B-1----:R-:W-:Y:S01]  /*3030*/  IMAD R21, R114.reuse, 0x15, RZ ;  /* 0x0000001572157824 */ /* 0x042fe200078e02ff */
[----:B------:R-:W-:Y:S01]  /*3040*/  LDGSTS.E [R222+0x1b00], desc[UR8][R164.64], !P6 ;  /* 0x01b00000a4de7fae */ /* 0x000fe2000f1a1008 */
[----:B------:R-:W-:Y:S02]  /*3050*/  IMAD R24, R114, 0x19, RZ ;  /* 0x0000001972187824 */ /* 0x000fe400078e02ff */
[C---:B------:R-:W-:Y:S01]  /*3060*/  IMAD.WIDE R156, R21.reuse, 0x4, R122 ;  /* 0x00000004159c7825 */ /* 0x040fe200078e027a */
[----:B------:R-:W-:Y:S03]  /*3070*/  LDGSTS.E [R222+0x2200], desc[UR8][R158.64], P2 ;  /* 0x022000009ede7fae */ /* 0x000fe600091a1008 */
[----:B------:R-:W-:Y:S01]  /*3080*/  VIADD R10, R20, 0xfffffff5 ;  /* 0xfffffff5140a7836 */ /* 0x000fe20000000000 */
[----:B------:R-:W-:Y:S01]  /*3090*/  LDGSTS.E [R222+0x2300], desc[UR8][R162.64], P2 ;  /* 0x02300000a2de7fae */ /* 0x000fe200091a1008 */
[----:B------:R-:W-:-:S03]  /*30a0*/  IMAD.WIDE R150, R21, 0x4, R124 ;  /* 0x0000000415967825 */ /* 0x000fc600078e027c */
[----:B------:R1:W-:Y:S01]  /*30b0*/  STL [R1+0x88], R21 ;  /* 0x0000881501007387 */ /* 0x0003e20000100800 */
[----:B------:R-:W-:Y:S01]  /*30c0*/  IMAD.WIDE R154, R24, 0x4, R122 ;  /* 0x00000004189a7825 */ /* 0x000fe200078e027a */
[----:B------:R-:W-:Y:S02]  /*30d0*/  ISETP.GE.U32.AND P2, PT, R10, 0x7fffffd6, PT ;  /* 0x7fffffd60a00780c */ /* 0x000fe40003f46070 */
[----:B------:R-:W-:Y:S01]  /*30e0*/  LDGSTS.E [R222+0x2a00], desc[UR8][R156.64], P5 ;  /* 0x02a000009cde7fae */ /* 0x000fe2000a9a1008 */
[----:B------:R-:W-:-:S03]  /*30f0*/  IMAD.WIDE R152, R24, 0x4, R124 ;  /* 0x0000000418987825 */ /* 0x000fc600078e027c */
[----:B------:R-:W-:Y:S01]  /*3100*/  LDGSTS.E [R222+0x2b00], desc[UR8][R150.64], P5 ;  /* 0x02b0000096de7fae */ /* 0x000fe2000a9a1008 */
[----:B------:R-:W-:Y:S01]  /*3110*/  VIADD R10, R20, 0xfffffff1 ;  /* 0xfffffff1140a7836 */ /* 0x000fe20000000000 */
[----:B-1----:R-:W-:Y:S01]  /*3120*/  SHF.R.U32.HI R21, RZ, 0x2, R0 ;  /* 0x00000002ff157819 */ /* 0x002fe20000011600 */
[----:B------:R-:W-:Y:S01]  /*3130*/  IMAD.WIDE R128, R249, 0x4, R122 ;  /* 0x00000004f9807825 */ /* 0x000fe200078e027a */
[----:B------:R-:W-:Y:S02]  /*3140*/  LDGSTS.E [R222+0x3200], desc[UR8][R154.64], P4 ;  /* 0x032000009ade7fae */ /* 0x000fe4000a1a1008 */
[----:B------:R-:W-:Y:S01]  /*3150*/  ISETP.GE.U32.AND P6, PT, R10, 0x7fffffd2, PT ;  /* 0x7fffffd20a00780c */ /* 0x000fe20003fc6070 */
[----:B------:R-:W-:Y:S01]  /*3160*/  VIADD R10, R20, 0xfffffffc ;  /* 0xfffffffc140a7836 */ /* 0x000fe20000000000 */
[----:B------:R-:W-:Y:S01]  /*3170*/  LDGSTS.E [R222+0x3300], desc[UR8][R152.64], P4 ;  /* 0x0330000098de7fae */ /* 0x000fe2000a1a1008 */
[----:B------:R-:W-:Y:S01]  /*3180*/  LOP3.LUT P4, RZ, R21, 0x1, RZ, 0xc0, !PT ;  /* 0x0000000115ff7812 */ /* 0x000fe2000788c0ff */
[----:B------:R-:W-:-:S02]  /*3190*/  IMAD R21, R114, 0xa, RZ ;  /* 0x0000000a72157824 */ /* 0x000fc400078e02ff */
[----:B------:R1:W-:Y:S01]  /*31a0*/  STL [R1+0x78], R24 ;  /* 0x0000781801007387 */ /* 0x0003e20000100800 */
[----:B------:R-:W-:Y:S01]  /*31b0*/  ISETP.GE.U32.AND P5, PT, R10, 0x7fffffdd, PT ;  /* 0x7fffffdd0a00780c */ /* 0x000fe20003fa6070 */
[----:B------:R-:W-:Y:S02]  /*31c0*/  VIADD R10, R20, 0xfffffff8 ;  /* 0xfffffff8140a7836 */ /* 0x000fe40000000000 */
[----:B------:R-:W-:-:S04]  /*31d0*/  IMAD.WIDE R30, R21, 0x4, R6 ;  /* 0x00000004151e7825 */ /* 0x000fc800078e0206 */
[----:B------:R-:W-:Y:S01]  /*31e0*/  IMAD.WIDE R132, R249, 0x4, R124 ;  /* 0x00000004f9847825 */ /* 0x000fe200078e027c */
[----:B-1----:R-:W-:Y:S01]  /*31f0*/  LOP3.LUT R24, R34, 0x40, RZ, 0x3c, !PT ;  /* 0x0000004022187812 */ /* 0x002fe200078e3cff */
[----:B------:R-:W-:Y:S02]  /*3200*/  LDGSTS.E [R222+0x3a00], desc[UR8][R148.64], P4 ;  /* 0x03a0000094de7fae */ /* 0x000fe4000a1a1008 */
[----:B------:R-:W-:Y:S02]  /*3210*/  IMAD.WIDE R130, R236, 0x4, R122 ;  /* 0x00000004ec827825 */ /* 0x000fe400078e027a */
[----:B------:R-:W-:Y:S02]  /*3220*/  LDGSTS.E [R222+0x3b00], desc[UR8][R146.64], P4 ;  /* 0x03b0000092de7fae */ /* 0x000fe4000a1a1008 */
[----:B------:R-:W-:Y:S01]  /*3230*/  VIADD R223, R24, UR4 ;  /* 0x0000000418df7c36 */ /* 0x000fe20008000000 */
[----:B------:R-:W-:Y:S01]  /*3240*/  ISETP.GE.U32.AND P4, PT, R10, 0x7fffffd9, PT ;  /* 0x7fffffd90a00780c */ /* 0x000fe20003f86070 */
[----:B------:R-:W-:Y:S01]  /*3250*/  IMAD.WIDE R24, R26, 0x4, R6 ;  /* 0x000000041a187825 */ /* 0x000fe200078e0206 */
[----:B------:R-:W-:-:S03]  /*3260*/  SHF.R.U32.HI R10, RZ, 0xd, R0 ;  /* 0x0000000dff0a7819 */ /* 0x000fc60000011600 */
[----:B------:R-:W-:Y:S01]  /*3270*/  IMAD.WIDE R26, R26, 0x4, R22 ;  /* 0x000000041a1a7825 */ /* 0x000fe200078e0216 */
[----:B------:R1:W-:Y:S03]  /*3280*/  LDGSTS.E [R223+0x400], desc[UR8][R24.64], !P0 ;  /* 0x0040000018df7fae */ /* 0x0003e6000c1a1008 */
[----:B------:R-:W-:Y:S01]  /*3290*/  IMAD.WIDE R126, R236, 0x4, R124 ;  /* 0x00000004ec7e7825 */ /* 0x000fe200078e027c */
[----:B------:R2:W-:Y:S01]  /*32a0*/  LDGSTS.E [R223+0x500], desc[UR8][R26.64], !P0 ;  /* 0x005000001adf7fae */ /* 0x0005e2000c1a1008 */
[----:B------:R-:W-:Y:S02]  /*32b0*/  LOP3.LUT P0, RZ, R10, 0x1, RZ, 0xc0, !PT ;  /* 0x000000010aff7812 */ /* 0x000fe4000780c0ff */
[----:B------:R-:W-:Y:S01]  /*32c0*/  SHF.R.U32.HI R10, RZ, 0x5, R0 ;  /* 0x00000005ff0a7819 */ /* 0x000fe20000011600 */
[----:B------:R-:W-:Y:S01]  /*32d0*/  LDGSTS.E [R223+0xc00], desc[UR8][R28.64], !P1 ;  /* 0x00c000001cdf7fae */ /* 0x000fe2000c9a1008 */
[----:B------:R-:W-:-:S03]  /*32e0*/  IMAD.WIDE R98, R247, 0x4, R122 ;  /* 0x00000004f7627825 */ /* 0x000fc600078e027a */
[----:B------:R-:W-:Y:S01]  /*32f0*/  LDGSTS.E [R223+0xd00], desc[UR8][R32.64], !P1 ;  /* 0x00d0000020df7fae */ /* 0x000fe2000c9a1008 */
[----:B-1----:R-:W-:Y:S01]  /*3300*/  IMAD.WIDE R24, R21, 0x4, R22 ;  /* 0x0000000415187825 */ /* 0x002fe200078e0216 */
[----:B------:R-:W-:Y:S02]  /*3310*/  LOP3.LUT P1, RZ, R10, 0x1, RZ, 0xc0, !PT ;  /* 0x000000010aff7812 */ /* 0x000fe4000782c0ff */
[----:B------:R-:W-:Y:S01]  /*3320*/  SHF.R.U32.HI R10, RZ, 0x9, R0 ;  /* 0x00000009ff0a7819 */ /* 0x000fe20000011600 */
[C---:B--2---:R-:W-:Y:S01]  /*3330*/  IMAD R26, R114.reuse, 0xe, RZ ;  /* 0x0000000e721a7824 */ /* 0x044fe200078e02ff */
[----:B------:R-:W-:Y:S01]  /*3340*/  LDGSTS.E [R223+0x1400], desc[UR8][R30.64], !P2 ;  /* 0x014000001edf7fae */ /* 0x000fe2000d1a1008 */
[----:B------:R-:W-:Y:S02]  /*3350*/  IMAD R21, R114, 0x12, RZ ;  /* 0x0000001272157824 */ /* 0x000fe400078e02ff */
[----:B------:R-:W-:Y:S01]  /*3360*/  IMAD.WIDE R142, R26, 0x4, R122 ;  /* 0x000000041a8e7825 */ /* 0x000fe200078e027a */
[----:B------:R1:W-:Y:S01]  /*3370*/  LDGSTS.E [R223+0x1500], desc[UR8][R24.64], !P2 ;  /* 0x0150000018df7fae */ /* 0x0003e2000d1a1008 */
[----:B------:R-:W-:-:S02]  /*3380*/  LOP3.LUT P2, RZ, R10, 0x1, RZ, 0xc0, !PT ;  /* 0x000000010aff7812 */ /* 0x000fc4000784c0ff */
[C---:B------:R-:W-:Y:S01]  /*3390*/  IMAD.WIDE R140, R21.reuse, 0x4, R122 ;  /* 0x00000004158c7825 */ /* 0x040fe200078e027a */
[----:B------:R-:W-:Y:S03]  /*33a0*/  STL [R1+0xa8], R26 ;  /* 0x0000a81a01007387 */ /* 0x000fe60000100800 */
[--C-:B------:R-:W-:Y:S01]  /*33b0*/  IMAD.WIDE R134, R21, 0x4, R124.reuse ;  /* 0x0000000415867825 */ /* 0x100fe200078e027c */
[----:B------:R2:W-:Y:S03]  /*33c0*/  STL [R1+0x94], R21 ;  /* 0x0000941501007387 */ /* 0x0005e60000100800 */
[----:B------:R-:W-:Y:S01]  /*33d0*/  IMAD.WIDE R144, R26, 0x4, R124 ;  /* 0x000000041a907825 */ /* 0x000fe200078e027c */
[----:B------:R-:W-:Y:S01]  /*33e0*/  LDGSTS.E [R223+0x1c00], desc[UR8][R142.64], !P6 ;  /* 0x01c000008edf7fae */ /* 0x000fe2000f1a1008 */
[----:B-1----:R-:W-:-:S02]  /*33f0*/  LOP3.LUT R24, R34, 0x60, RZ, 0x3c, !PT ;  /* 0x0000006022187812 */ /* 0x002fc400078e3cff */
[C---:B------:R-:W-:Y:S01]  /*3400*/  VIADD R10, R20.reuse, 0xfffffff4 ;  /* 0xfffffff4140a7836 */ /* 0x040fe20000000000 */
[----:B------:R-:W-:Y:S01]  /*3410*/  LDGSTS.E [R223+0x1d00], desc[UR8][R144.64], !P6 ;  /* 0x01d0000090df7fae */ /* 0x000fe2000f1a1008 */
[----:B------:R-:W-:Y:S02]  /*3420*/  VIADD R31, R20, 0xffffffc6 ;  /* 0xffffffc6141f7836 */ /* 0x000fe40000000000 */
[----:B--2---:R-:W-:Y:S01]  /*3430*/  IMAD R21, R114, 0x16, RZ ;  /* 0x0000001672157824 */ /* 0x004fe200078e02ff */
[----:B------:R-:W-:Y:S01]  /*3440*/  LDGSTS.E [R223+0x2400], desc[UR8][R140.64], P0 ;  /* 0x024000008cdf7fae */ /* 0x000fe200081a1008 */
[----:B------:R-:W-:Y:S02]  /*3450*/  VIADD R221, R24, UR4 ;  /* 0x0000000418dd7c36 */ /* 0x000fe40008000000 */
[C---:B------:R-:W-:Y:S01]  /*3460*/  IMAD.WIDE R138, R21.reuse, 0x4, R122 ;  /* 0x00000004158a7825 */ /* 0x040fe200078e027a */
[----:B------:R1:W-:Y:S03]  /*3470*/  STL [R1+0x84], R21 ;  /* 0x0000841501007387 */ /* 0x0003e60000100800 */
[----:B------:R-:W-:Y:S01]  /*3480*/  IMAD.WIDE R136, R21, 0x4, R124 ;  /* 0x0000000415887825 */ /* 0x000fe200078e027c */
[----:B------:R-:W-:Y:S01]  /*3490*/  LDGSTS.E [R223+0x2500], desc[UR8][R134.64], P0 ;  /* 0x0250000086df7fae */ /* 0x000fe200081a1008 */
[----:B------:R-:W-:-:S02]  /*34a0*/  ISETP.GE.U32.AND P0, PT, R10, 0x7fffffd5, PT ;  /* 0x7fffffd50a00780c */ /* 0x000fc40003f06070 */
[C---:B------:R-:W-:Y:S01]  /*34b0*/  VIADD R10, R20.reuse, 0xfffffff0 ;  /* 0xfffffff0140a7836 */ /* 0x040fe20000000000 */
[----:B------:R-:W-:Y:S01]  /*34c0*/  LDGSTS.E [R223+0x2c00], desc[UR8][R138.64], P2 ;  /* 0x02c000008adf7fae */ /* 0x000fe200091a1008 */
[----:B------:R-:W-:Y:S01]  /*34d0*/  VIADD R32, R20, 0xffffffc7 ;  /* 0xffffffc714207836 */ /* 0x000fe20000000000 */
[----:B-1----:R-:W-:Y:S01]  /*34e0*/  SHF.R.U32.HI R21, RZ, 0x1, R0 ;  /* 0x00000001ff157819 */ /* 0x002fe20000011600 */
[----:B------:R-:W-:Y:S01]  /*34f0*/  IMAD.WIDE R86, R247, 0x4, R124 ;  /* 0x00000004f7567825 */ /* 0x000fe200078e027c */
[----:B------:R-:W-:Y:S01]  /*3500*/  LDGSTS.E [R223+0x2d00], desc[UR8][R136.64], P2 ;  /* 0x02d0000088df7fae */ /* 0x000fe200091a1008 */
[----:B------:R-:W-:Y:S02]  /*3510*/  ISETP.GE.U32.AND P2, PT, R10, 0x7fffffd1, PT ;  /* 0x7fffffd10a00780c */ /* 0x000fe40003f46070 */
[----:B------:R-:W-:Y:S01]  /*3520*/  LOP3.LUT P6, RZ, R21, 0x1, RZ, 0xc0, !PT ;  /* 0x0000000115ff7812 */ /* 0x000fe200078cc0ff */
[----:B------:R-:W-:Y:S01]  /*3530*/  IMAD R10, R114, 0x3, RZ ;  /* 0x00000003720a7824 */ /* 0x000fe200078e02ff */
[----:B------:R-:W-:Y:S01]  /*3540*/  LDGSTS.E [R223+0x3400], desc[UR8][R128.64], P1 ;  /* 0x0340000080df7fae */ /* 0x000fe200089a1008 */
[----:B------:R-:W-:-:S02]  /*3550*/  VIADD R21, R20, 0xffffffce ;  /* 0xffffffce14157836 */ /* 0x000fc40000000000 */
[C---:B------:R-:W-:Y:S01]  /*3560*/  IMAD.WIDE R26, R10.reuse, 0x4, R6 ;  /* 0x000000040a1a7825 */ /* 0x040fe200078e0206 */
[----:B------:R-:W-:Y:S03]  /*3570*/  LDGSTS.E [R223+0x3500], desc[UR8][R132.64], P1 ;  /* 0x0350000084df7fae */ /* 0x000fe600089a1008 */
[----:B------:R-:W-:-:S04]  /*3580*/  IMAD.WIDE R24, R10, 0x4, R22 ;  /* 0x000000040a187825 */ /* 0x000fc800078e0216 */
[----:B------:R-:W-:Y:S01]  /*3590*/  VIADD R10, R20, 0xffffffcc ;  /* 0xffffffcc140a7836 */ /* 0x000fe20000000000 */
[----:B------:R-:W-:Y:S01]  /*35a0*/  LDGSTS.E [R223+0x3c00], desc[UR8][R130.64], P6 ;  /* 0x03c0000082df7fae */ /* 0x000fe2000b1a1008 */
[----:B------:R-:W-:-:S03]  /*35b0*/  IMAD.WIDE R22, R52, 0x4, R22 ;  /* 0x0000000434167825 */ /* 0x000fc600078e0216 */
[----:B------:R-:W-:Y:S01]  /*35c0*/  LDGSTS.E [R223+0x3d00], desc[UR8][R126.64], P6 ;  /* 0x03d000007edf7fae */ /* 0x000fe2000b1a1008 */
[----:B------:R-:W-:Y:S01]  /*35d0*/  ISETP.GT.AND P6, PT, R111, 0x1f, PT ;  /* 0x0000001f6f00780c */ /* 0x000fe20003fc4270 */
[----:B------:R-:W-:Y:S01]  /*35e0*/  IMAD.WIDE R96, R235, 0x4, R122 ;  /* 0x00000004eb607825 */ /* 0x000fe200078e027a */
[----:B------:R-:W-:Y:S01]  /*35f0*/  ISETP.GE.U32.AND P1, PT, R10, 0x7fffffad, PT ;  /* 0x7fffffad0a00780c */ /* 0x000fe20003f26070 */
[----:B------:R1:W-:Y:S01]  /*3600*/  LDGSTS.E [R221+0x600], desc[UR8][R26.64], !P5 ;  /* 0x006000001add7fae */ /* 0x0003e2000e9a1008 */
[----:B------:R-:W-:Y:S01]  /*3610*/  SEL R28, RZ, 0x4, !P6 ;  /* 0x00000004ff1c7807 */ /* 0x000fe20007000000 */
[----:B------:R-:W-:Y:S02]  /*3620*/  VIADD R10, R20, 0xffffffcd ;  /* 0xffffffcd140a7836 */ /* 0x000fe40000000000 */
[----:B------:R2:W-:Y:S01]  /*3630*/  LDGSTS.E [R221+0x700], desc[UR8][R24.64], !P5 ;  /* 0x0070000018dd7fae */ /* 0x0005e2000e9a1008 */
[----:B------:R-:W-:Y:S01]  /*3640*/  ISETP.GE.AND P5, PT, R53, R20, PT ;  /* 0x000000143500720c */ /* 0x000fe20003fa6270 */
[----:B------:R-:W-:Y:S01]  /*3650*/  VIADD R219, R213, UR4 ;  /* 0x00000004d5db7c36 */ /* 0x000fe20008000000 */
[----:B------:R-:W-:Y:S01]  /*3660*/  ISETP.GE.U32.AND P6, PT, R10, 0x7fffffae, PT ;  /* 0x7fffffae0a00780c */ /* 0x000fe20003fc6070 */
[----:B------:R-:W-:Y:S01]  /*3670*/  VIADD R10, R20, 0xffffffcf ;  /* 0xffffffcf140a7836 */ /* 0x000fe20000000000 */
[----:B------:R-:W-:Y:S01]  /*3680*/  SEL R28, R28, RZ, !P5 ;  /* 0x000000ff1c1c7207 */ /* 0x000fe20006800000 */
[----:B------:R-:W-:Y:S01]  /*3690*/  IMAD R13, R13, UR5, RZ ;  /* 0x000000050d0d7c24 */ /* 0x000fe2000f8e02ff */
[----:B------:R-:W-:Y:S01]  /*36a0*/  ISETP.GE.U32.AND P5, PT, R21, 0x7fffffaf, PT ;  /* 0x7fffffaf1500780c */ /* 0x000fe20003fa6070 */
[----:B-1----:R-:W-:-:S02]  /*36b0*/  VIADD R26, R20, 0xffffffc8 ;  /* 0xffffffc8141a7836 */ /* 0x002fc40000000000 */
[C---:B------:R-:W-:Y:S01]  /*36c0*/  VIADD R21, R20.reuse, 0xffffffc9 ;  /* 0xffffffc914157836 */ /* 0x040fe20000000000 */
[----:B--2---:R-:W-:Y:S01]  /*36d0*/  SEL R25, RZ, 0x1fffe, P6 ;  /* 0x0001fffeff197807 */ /* 0x004fe20003000000 */
[----:B------:R-:W-:Y:S01]  /*36e0*/  VIADD R27, R20, 0xffffffcb ;  /* 0xffffffcb141b7836 */ /* 0x000fe20000000000 */
[----:B------:R-:W-:Y:S01]  /*36f0*/  SEL R24, RZ, 0x1, P1 ;  /* 0x00000001ff187807 */ /* 0x000fe20000800000 */
[----:B------:R-:W-:Y:S01]  /*3700*/  VIADD R218, R212, UR4 ;  /* 0x00000004d4da7c36 */ /* 0x000fe20008000000 */
[----:B------:R-:W-:Y:S01]  /*3710*/  ISETP.GE.U32.AND P6, PT, R26, 0x7fffffa9, PT ;  /* 0x7fffffa91a00780c */ /* 0x000fe20003fc6070 */
[----:B------:R-:W-:Y:S01]  /*3720*/  VIADD R26, R20, 0xffffffca ;  /* 0xffffffca141a7836 */ /* 0x000fe20000000000 */
[----:B------:R-:W-:Y:S01]  /*3730*/  ISETP.GE.U32.AND P1, PT, R10, 0x7fffffb0, PT ;  /* 0x7fffffb00a00780c */ /* 0x000fe20003f26070 */
[----:B------:R-:W-:Y:S01]  /*3740*/  IMAD.IADD R24, R24, 0x1, R25 ;  /* 0x0000000118187824 */ /* 0x000fe200078e0219 */
[----:B------:R-:W-:Y:S01]  /*3750*/  SEL R10, RZ, 0x4, P5 ;  /* 0x00000004ff0a7807 */ /* 0x000fe20002800000 */
[----:B------:R-:W-:Y:S01]  /*3760*/  IMAD R12, R12, UR5, RZ ;  /* 0x000000050c0c7c24 */ /* 0x000fe2000f8e02ff */
[----:B------:R-:W-:Y:S01]  /*3770*/  ISETP.GE.U32.AND P5, PT, R21, 0x7fffffaa, PT ;  /* 0x7fffffaa1500780c */ /* 0x000fe20003fa6070 */
[----:B------:R-:W-:Y:S01]  /*3780*/  IMAD R9, R9, UR5, RZ ;  /* 0x0000000509097c24 */ /* 0x000fe2000f8e02ff */
[----:B------:R-:W-:Y:S01]  /*3790*/  SEL R21, RZ, 0x7fff8, P1 ;  /* 0x0007fff8ff157807 */ /* 0x000fe20000800000 */
[----:B------:R-:W-:Y:S01]  /*37a0*/  IMAD R3, R3, UR5, RZ ;  /* 0x0000000503037c24 */ /* 0x000fe2000f8e02ff */
[----:B------:R-:W-:Y:S01]  /*37b0*/  ISETP.GE.U32.AND P1, PT, R26, 0x7fffffab, PT ;  /* 0x7fffffab1a00780c */ /* 0x000fe20003f26070 */
[C---:B------:R-:W-:Y:S01]  /*37c0*/  VIADD R26, R20.reuse, 0xffffffc4 ;  /* 0xffffffc4141a7836 */ /* 0x040fe20000000000 */
[----:B------:R-:W-:Y:S01]  /*37d0*/  SEL R29, RZ, 0x1, P6 ;  /* 0x00000001ff1d7807 */ /* 0x000fe20003000000 */
[----:B------:R-:W-:Y:S01]  /*37e0*/  VIADD R217, R211, UR4 ;  /* 0x00000004d3d97c36 */ /* 0x000fe20008000000 */
[----:B------:R-:W-:Y:S01]  /*37f0*/  ISETP.GE.U32.AND P6, PT, R27, 0x7fffffac, PT ;  /* 0x7fffffac1b00780c */ /* 0x000fe20003fc6070 */
[----:B------:R-:W-:Y:S01]  /*3800*/  VIADD R27, R20, 0xffffffc5 ;  /* 0xffffffc5141b7836 */ /* 0x000fe20000000000 */
[----:B------:R-:W-:-:S02]  /*3810*/  SEL R30, RZ, 0x1fffe, P5 ;  /* 0x0001fffeff1e7807 */ /* 0x000fc40002800000 */
[----:B------:R-:W-:Y:S02]  /*3820*/  ISETP.GE.U32.AND P5, PT, R26, 0x7fffffa5, PT ;  /* 0x7fffffa51a00780c */ /* 0x000fe40003fa6070 */
[----:B------:R-:W-:Y:S01]  /*3830*/  SEL R26, RZ, 0x4, P1 ;  /* 0x00000004ff1a7807 */ /* 0x000fe20000800000 */
[----:B------:R-:W-:Y:S01]  /*3840*/  IMAD.IADD R29, R29, 0x1, R30 ;  /* 0x000000011d1d7824 */ /* 0x000fe200078e021e */
[----:B------:R-:W-:Y:S02]  /*3850*/  ISETP.GE.U32.AND P1, PT, R27, 0x7fffffa6, PT ;  /* 0x7fffffa61b00780c */ /* 0x000fe40003f26070 */
[----:B------:R-:W-:Y:S02]  /*3860*/  SEL R27, RZ, 0x7fff8, P6 ;  /* 0x0007fff8ff1b7807 */ /* 0x000fe40003000000 */
[----:B------:R-:W-:Y:S01]  /*3870*/  ISETP.GE.U32.AND P6, PT, R31, 0x7fffffa7, PT ;  /* 0x7fffffa71f00780c */ /* 0x000fe20003fc6070 */
[----:B------:R-:W-:Y:S01]  /*3880*/  VIADD R31, R20, 0xffffffc1 ;  /* 0xffffffc1141f7836 */ /* 0x000fe20000000000 */
[----:B------:R-:W-:-:S02]  /*3890*/  SEL R33, RZ, 0x1, P5 ;  /* 0x00000001ff217807 */ /* 0x000fc40002800000 */
[----:B------:R-:W-:Y:S01]  /*38a0*/  ISETP.GE.U32.AND P5, PT, R32, 0x7fffffa8, PT ;  /* 0x7fffffa82000780c */ /* 0x000fe20003fa6070 */
[----:B------:R-:W-:Y:S01]  /*38b0*/  VIADD R32, R20, 0xffffffc2 ;  /* 0xffffffc214207836 */ /* 0x000fe20000000000 */
[----:B------:R-:W-:Y:S02]  /*38c0*/  SEL R34, RZ, 0x1fffe, P1 ;  /* 0x0001fffeff227807 */ /* 0x000fe40000800000 */
[----:B------:R-:W-:Y:S02]  /*38d0*/  ISETP.GE.U32.AND P1, PT, R31, 0x7fffffa2, PT ;  /* 0x7fffffa21f00780c */ /* 0x000fe40003f26070 */
[----:B------:R-:W-:Y:S01]  /*38e0*/  SEL R31, RZ, 0x4, P6 ;  /* 0x00000004ff1f7807 */ /* 0x000fe20003000000 */
[----:B------:R-:W-:Y:S01]  /*38f0*/  IMAD.IADD R33, R33, 0x1, R34 ;  /* 0x0000000121217824 */ /* 0x000fe200078e0222 */
[----:B------:R-:W-:Y:S02]  /*3900*/  ISETP.GE.U32.AND P6, PT, R32, 0x7fffffa3, PT ;  /* 0x7fffffa32000780c */ /* 0x000fe40003fc6070 */
[----:B------:R-:W-:-:S02]  /*3910*/  SEL R32, RZ, 0x7fff8, P5 ;  /* 0x0007fff8ff207807 */ /* 0x000fc40002800000 */
[----:B------:R-:W-:Y:S01]  /*3920*/  ISETP.GE.U32.AND P5, PT, R36, 0x7fffffa4, PT ;  /* 0x7fffffa42400780c */ /* 0x000fe20003fa6070 */
[----:B------:R-:W-:Y:S01]  /*3930*/  VIADD R36, R20, 0xffffffdd ;  /* 0xffffffdd14247836 */ /* 0x000fe20000000000 */
[----:B------:R-:W-:Y:S02]  /*3940*/  SEL R37, RZ, 0x1fffe, P1 ;  /* 0x0001fffeff257807 */ /* 0x000fe40000800000 */
[----:B------:R-:W-:Y:S02]  /*3950*/  ISETP.GE.U32.AND P1, PT, R35, 0x7fffffbd, PT ;  /* 0x7fffffbd2300780c */ /* 0x000fe40003f26070 */
[----:B------:R-:W-:Y:S02]  /*3960*/  SEL R35, RZ, 0x4, P6 ;  /* 0x00000004ff237807 */ /* 0x000fe40003000000 */
[----:B------:R-:W-:Y:S02]  /*3970*/  ISETP.GE.U32.AND P6, PT, R36, 0x7fffffbe, PT ;  /* 0x7fffffbe2400780c */ /* 0x000fe40003fc6070 */
[----:B------:R-:W-:-:S02]  /*3980*/  SEL R36, RZ, 0x7fff8, P5 ;  /* 0x0007fff8ff247807 */ /* 0x000fc40002800000 */
[----:B------:R-:W-:Y:S01]  /*3990*/  ISETP.GE.U32.AND P5, PT, R38, 0x7fffffbf, PT ;  /* 0x7fffffbf2600780c */ /* 0x000fe20003fa6070 */
[C---:B------:R-:W-:Y:S01]  /*39a0*/  VIADD R38, R20.reuse, 0xffffffd8 ;  /* 0xffffffd814267836 */ /* 0x040fe20000000000 */
[----:B------:R-:W-:Y:S02]  /*39b0*/  SEL R40, RZ, 0x1, P1 ;  /* 0x00000001ff287807 */ /* 0x000fe40000800000 */
[----:B------:R-:W-:Y:S01]  /*39c0*/  ISETP.GE.U32.AND P1, PT, R39, 0x7fffffc0, PT ;  /* 0x7fffffc02700780c */ /* 0x000fe20003f26070 */
[----:B------:R-:W-:Y:S01]  /*39d0*/  VIADD R39, R20, 0xffffffd9 ;  /* 0xffffffd914277836 */ /* 0x000fe20000000000 */
[----:B------:R-:W-:Y:S02]  /*39e0*/  SEL R41, RZ, 0x1fffe, P6 ;  /* 0x0001fffeff297807 */ /* 0x000fe40003000000 */
[----:B------:R-:W-:Y:S02]  /*39f0*/  ISETP.GE.U32.AND P6, PT, R38, 0x7fffffb9, PT ;  /* 0x7fffffb92600780c */ /* 0x000fe40003fc6070 */
[----:B------:R-:W-:Y:S01]  /*3a00*/  SEL R38, RZ, 0x4, P5 ;  /* 0x00000004ff267807 */ /* 0x000fe20002800000 */
[----:B------:R-:W-:Y:S01]  /*3a10*/  IMAD.IADD R40, R40, 0x1, R41 ;  /* 0x0000000128287824 */ /* 0x000fe200078e0229 */
[----:B------:R-:W-:-:S02]  /*3a20*/  ISETP.GE.U32.AND P5, PT, R39, 0x7fffffba, PT ;  /* 0x7fffffba2700780c */ /* 0x000fc40003fa6070 */
[----:B------:R-:W-:Y:S02]  /*3a30*/  SEL R39, RZ, 0x7fff8, P1 ;  /* 0x0007fff8ff277807 */ /* 0x000fe40000800000 */
[----:B------:R-:W-:Y:S01]  /*3a40*/  ISETP.GE.U32.AND P1, PT, R42, 0x7fffffbb, PT ;  /* 0x7fffffbb2a00780c */ /* 0x000fe20003f26070 */
[C---:B------:R-:W-:Y:S01]  /*3a50*/  VIADD R42, R20.reuse, 0xffffffd4 ;  /* 0xffffffd4142a7836 */ /* 0x040fe20000000000 */
[----:B------:R-:W-:Y:S02]  /*3a60*/  SEL R44, RZ, 0x1, P6 ;  /* 0x00000001ff2c7807 */ /* 0x000fe40003000000 */
[----:B------:R-:W-:Y:S01]  /*3a70*/  ISETP.GE.U32.AND P6, PT, R43, 0x7fffffbc, PT ;  /* 0x7fffffbc2b00780c */ /* 0x000fe20003fc6070 */
[----:B------:R-:W-:Y:S01]  /*3a80*/  VIADD R43, R20, 0xffffffd5 ;  /* 0xffffffd5142b7836 */ /* 0x000fe20000000000 */
[----:B------:R-:W-:Y:S02]  /*3a90*/  SEL R45, RZ, 0x1fffe, P5 ;  /* 0x0001fffeff2d7807 */ /* 0x000fe40002800000 */
[----:B------:R-:W-:-:S02]  /*3aa0*/  ISETP.GE.U32.AND P5, PT, R42, 0x7fffffb5, PT ;  /* 0x7fffffb52a00780c */ /* 0x000fc40003fa6070 */
[----:B------:R-:W-:Y:S01]  /*3ab0*/  SEL R42, RZ, 0x4, P1 ;  /* 0x00000004ff2a7807 */ /* 0x000fe20000800000 */
[----:B------:R-:W-:Y:S01]  /*3ac0*/  IMAD.IADD R44, R44, 0x1, R45 ;  /* 0x000000012c2c7824 */ /* 0x000fe200078e022d */
[----:B------:R-:W-:Y:S02]  /*3ad0*/  ISETP.GE.U32.AND P1, PT, R43, 0x7fffffb6, PT ;  /* 0x7fffffb62b00780c */ /* 0x000fe40003f26070 */
[----:B------:R-:W-:Y:S02]  /*3ae0*/  SEL R43, RZ, 0x7fff8, P6 ;  /* 0x0007fff8ff2b7807 */ /* 0x000fe40003000000 */
[----:B------:R-:W-:Y:S01]  /*3af0*/  ISETP.GE.U32.AND P6, PT, R46, 0x7fffffb7, PT ;  /* 0x7fffffb72e00780c */ /* 0x000fe20003fc6070 */
[C---:B------:R-:W-:Y:S01]  /*3b00*/  VIADD R46, R20.reuse, 0xffffffd0 ;  /* 0xffffffd0142e7836 */ /* 0x040fe20000000000 */
[----:B------:R-:W-:Y:S02]  /*3b10*/  SEL R48, RZ, 0x1, P5 ;  /* 0x00000001ff307807 */ /* 0x000fe40002800000 */
[----:B------:R-:W-:Y:S01]  /*3b20*/  ISETP.GE.U32.AND P5, PT, R47, 0x7fffffb8, PT ;  /* 0x7fffffb82f00780c */ /* 0x000fe20003fa6070 */
[C---:B------:R-:W-:Y:S01]  /*3b30*/  VIADD R47, R20.reuse, 0xffffffd1 ;  /* 0xffffffd1142f7836 */ /* 0x040fe20000000000 */
[----:B------:R-:W-:Y:S01]  /*3b40*/  SEL R49, RZ, 0x1fffe, P1 ;  /* 0x0001fffeff317807 */ /* 0x000fe20000800000 */
[----:B------:R-:W-:Y:S01]  /*3b50*/  VIADD R20, R20, 0xffffffd3 ;  /* 0xffffffd314147836 */ /* 0x000fe20000000000 */
[----:B------:R-:W-:-:S02]  /*3b60*/  ISETP.GE.U32.AND P1, PT, R46, 0x7fffffb1, PT ;  /* 0x7fffffb12e00780c */ /* 0x000fc40003f26070 */
[----:B------:R-:W-:Y:S01]  /*3b70*/  SEL R46, RZ, 0x4, P6 ;  /* 0x00000004ff2e7807 */ /* 0x000fe20003000000 */
[----:B------:R-:W-:Y:S01]  /*3b80*/  IMAD.IADD R48, R48, 0x1, R49 ;  /* 0x0000000130307824 */ /* 0x000fe200078e0231 */
[----:B------:R-:W-:Y:S02]  /*3b90*/  ISETP.GE.U32.AND P6, PT, R47, 0x7fffffb2, PT ;  /* 0x7fffffb22f00780c */ /* 0x000fe40003fc6070 */
[----:B------:R-:W-:Y:S02]  /*3ba0*/  SEL R47, RZ, 0x7fff8, P5 ;  /* 0x0007fff8ff2f7807 */ /* 0x000fe40002800000 */
[----:B------:R-:W-:Y:S02]  /*3bb0*/  ISETP.GE.U32.AND P5, PT, R50, 0x7fffffb3, PT ;  /* 0x7fffffb33200780c */ /* 0x000fe40003fa6070 */
[----:B------:R-:W-:Y:S02]  /*3bc0*/  SEL R50, RZ, 0x1, P1 ;  /* 0x00000001ff327807 */ /* 0x000fe40000800000 */
[----:B------:R-:W-:-:S02]  /*3bd0*/  ISETP.GE.U32.AND P1, PT, R245, 0x7fffffa1, PT ;  /* 0x7fffffa1f500780c */ /* 0x000fc40003f26070 */
[----:B------:R-:W-:Y:S02]  /*3be0*/  SEL R51, RZ, 0x1fffe, P6 ;  /* 0x0001fffeff337807 */ /* 0x000fe40003000000 */
[----:B------:R-:W-:Y:S02]  /*3bf0*/  ISETP.GE.U32.AND P6, PT, R20, 0x7fffffb4, PT ;  /* 0x7fffffb41400780c */ /* 0x000fe40003fc6070 */
[----:B------:R-:W-:Y:S01]  /*3c00*/  SEL R20, RZ, 0x4, P5 ;  /* 0x00000004ff147807 */ /* 0x000fe20002800000 */
[----:B------:R-:W-:Y:S01]  /*3c10*/  IMAD.IADD R50, R50, 0x1, R51 ;  /* 0x0000000132327824 */ /* 0x000fe200078e0233 */
[----:B------:R-:W-:Y:S02]  /*3c20*/  ISETP.GE.AND P5, PT, R53, R2, PT ;  /* 0x000000023500720c */ /* 0x000fe40003fa6270 */
[----:B------:R-:W-:Y:S02]  /*3c30*/  SEL R2, RZ, 0x1, P1 ;  /* 0x00000001ff027807 */ /* 0x000fe40000800000 */
[----:B------:R-:W-:-:S02]  /*3c40*/  LOP3.LUT R29, R29, 0x3, RZ, 0xc0, !PT ;  /* 0x000000031d1d7812 */ /* 0x000fc400078ec0ff */
[----:B------:R-:W-:Y:S01]  /*3c50*/  LOP3.LUT R24, R24, 0x3, RZ, 0xc0, !PT ;  /* 0x0000000318187812 */ /* 0x000fe200078ec0ff */
[----:B------:R-:W-:Y:S01]  /*3c60*/  IMAD.IADD R2, R2, 0x1, R37 ;  /* 0x0000000102027824 */ /* 0x000fe200078e0225 */
[----:B------:R-:W-:Y:S02]  /*3c70*/  IADD3 R26, PT, PT, R29, R27, R26 ;  /* 0x0000001b1d1a7210 */ /* 0x000fe40007ffe01a */
[----:B------:R-:W-:Y:S02]  /*3c80*/  SEL R25, RZ, 0x7fff8, P6 ;  /* 0x0007fff8ff197807 */ /* 0x000fe40003000000 */
[----:B------:R-:W-:Y:S02]  /*3c90*/  LOP3.LUT R2, R2, 0x3, RZ, 0xc0, !PT ;  /* 0x0000000302027812 */ /* 0x000fe400078ec0ff */
[----:B------:R-:W-:Y:S02]  /*3ca0*/  LOP3.LUT R44, R44, 0x3, RZ, 0xc0, !PT ;  /* 0x000000032c2c7812 */ /* 0x000fe400078ec0ff */
[----:B------:R-:W-:-:S02]  /*3cb0*/  LOP3.LUT R50, R50, 0x3, RZ, 0xc0, !PT ;  /* 0x0000000332327812 */ /* 0x000fc400078ec0ff */
[----:B------:R-:W-:Y:S02]  /*3cc0*/  LOP3.LUT R33, R33, 0x3, RZ, 0xc0, !PT ;  /* 0x0000000321217812 */ /* 0x000fe400078ec0ff */
[----:B------:R-:W-:Y:S02]  /*3cd0*/  IADD3 R2, PT, PT, R2, R36, R35 ;  /* 0x0000002402027210 */ /* 0x000fe40007ffe023 */
[----:B------:R-:W-:Y:S01]  /*3ce0*/  IADD3 R10, PT, PT, R24, R21, R10 ;  /* 0x00000015180a7210 */ /* 0x000fe20007ffe00a */
[----:B------:R-:W-:Y:S01]  /*3cf0*/  IMAD.SHL.U32 R21, R26, 0x100, RZ ;  /* 0x000001001a157824 */ /* 0x000fe200078e00ff */
[----:B------:R-:W-:Y:S01]  /*3d00*/  LOP3.LUT R48, R48, 0x3, RZ, 0xc0, !PT ;  /* 0x0000000330307812 */ /* 0x000fe200078ec0ff */
[----:B------:R-:W-:Y:S01]  /*3d10*/  IMAD R26, R114, 0xb, RZ ;  /* 0x0000000b721a7824 */ /* 0x000fe200078e02ff */
[----:B------:R-:W-:Y:S02]  /*3d20*/  IADD3 R42, PT, PT, R44, R43, R42 ;  /* 0x0000002b2c2a7210 */ /* 0x000fe40007ffe02a */
[----:B------:R-:W-:Y:S01]  /*3d30*/  IADD3 R20, PT, PT, R50, R25, R20 ;  /* 0x0000001932147210 */ /* 0x000fe20007ffe014 */
[----:B------:R-:W-:Y:S01]  /*3d40*/  IMAD.WIDE R120, R26, 0x4, R124 ;  /* 0x000000041a787825 */ /* 0x000fe200078e027c */
[----:B------:R-:W-:-:S02]  /*3d50*/  IADD3 R31, PT, PT, R33, R32, R31 ;  /* 0x00000020211f7210 */ /* 0x000fc40007ffe01f */
[----:B------:R-:W-:Y:S01]  /*3d60*/  LOP3.LUT R2, R2, 0xf, RZ, 0xc0, !PT ;  /* 0x0000000f02027812 */ /* 0x000fe200078ec0ff */
[----:B------:R-:W-:Y:S01]  /*3d70*/  IMAD.SHL.U32 R25, R42, 0x100, RZ ;  /* 0x000001002a197824 */ /* 0x000fe200078e00ff */
[----:B------:R-:W-:Y:S02]  /*3d80*/  IADD3 R46, PT, PT, R48, R47, R46 ;  /* 0x0000002f302e7210 */ /* 0x000fe40007ffe02e */
[----:B------:R-:W-:Y:S01]  /*3d90*/  LOP3.LUT R27, R20, 0xf, RZ, 0xc0, !PT ;  /* 0x0000000f141b7812 */ /* 0x000fe200078ec0ff */
[----:B------:R-:W-:Y:S01]  /*3da0*/  IMAD R2, R31, 0x10, R2 ;  /* 0x000000101f027824 */ /* 0x000fe200078e0202 */
[----:B------:R-:W-:Y:S02]  /*3db0*/  LOP3.LUT R21, R21, 0xf00, RZ, 0xe2, !PT ;  /* 0x00000f0015157812 */ /* 0x000fe400078ee2ff */
[----:B------:R-:W-:Y:S01]  /*3dc0*/  LOP3.LUT R40, R40, 0x3, RZ, 0xc0, !PT ;  /* 0x0000000328287812 */ /* 0x000fe200078ec0ff */
[----:B------:R-:W-:Y:S01]  /*3dd0*/  IMAD R27, R46, 0x10, R27 ;  /* 0x000000102e1b7824 */ /* 0x000fe200078e021b */
[----:B------:R-:W-:Y:S01]  /*3de0*/  LOP3.LUT R25, R25, 0xf00, RZ, 0xe2, !PT ;  /* 0x00000f0019197812 */ /* 0x000fe200078ee2ff */
[----:B------:R-:W-:Y:S01]  /*3df0*/  IMAD R10, R10, 0x1000, R21 ;  /* 0x000010000a0a7824 */ /* 0x000fe200078e0215 */
[----:B------:R-:W-:-:S02]  /*3e00*/  IADD3 R38, PT, PT, R40, R39, R38 ;  /* 0x0000002728267210 */ /* 0x000fc40007ffe026 */
[----:B------:R-:W-:Y:S02]  /*3e10*/  LOP3.LUT R21, R2, 0xff, RZ, 0xc0, !PT ;  /* 0x000000ff02157812 */ /* 0x000fe400078ec0ff */
[----:B------:R-:W-:Y:S01]  /*3e20*/  LOP3.LUT R2, R27, 0xff, RZ, 0xc0, !PT ;  /* 0x000000ff1b027812 */ /* 0x000fe200078ec0ff */
[----:B------:R-:W-:Y:S01]  /*3e30*/  IMAD R25, R38, 0x1000, R25 ;  /* 0x0000100026197824 */ /* 0x000fe200078e0219 */
[----:B------:R-:W-:Y:S01]  /*3e40*/  SEL R24, RZ, 0x4, P5 ;  /* 0x00000004ff187807 */ /* 0x000fe20002800000 */
[----:B------:R-:W-:Y:S01]  /*3e50*/  IMAD.IADD R10, R10, 0x1, R21 ;  /* 0x000000010a0a7824 */ /* 0x000fe200078e0215 */
[----:B------:R-:W-:Y:S01]  /*3e60*/  ISETP.GT.AND P5, PT, R111, 0x3f, PT ;  /* 0x0000003f6f00780c */ /* 0x000fe20003fa4270 */
[----:B------:R-:W-:Y:S01]  /*3e70*/  IMAD.WIDE R20, R52, 0x4, R6 ;  /* 0x0000000434147825 */ /* 0x000fe200078e0206 */
[----:B------:R-:W-:-:S03]  /*3e80*/  ISETP.NE.U32.AND P6, PT, R28, RZ, PT ;  /* 0x000000ff1c00720c */ /* 0x000fc60003fc5070 */
[----:B------:R-:W-:Y:S01]  /*3e90*/  IMAD.IADD R27, R25, 0x1, R2 ;  /* 0x00000001191b7824 */ /* 0x000fe200078e0202 */
[----:B------:R-:W-:Y:S01]  /*3ea0*/  SEL R2, R24, RZ, P5 ;  /* 0x000000ff18027207 */ /* 0x000fe20002800000 */
[----:B------:R1:W-:Y:S01]  /*3eb0*/  LDGSTS.E [R221+0xe00], desc[UR8][R20.64], !P4 ;  /* 0x00e0000014dd7fae */ /* 0x0003e2000e1a1008 */
[----:B------:R-:W-:Y:S02]  /*3ec0*/  IMAD.WIDE R24, R26, 0x4, R6 ;  /* 0x000000041a187825 */ /* 0x000fe400078e0206 */
[----:B------:R-:W2:Y:S01]  /*3ed0*/  LDC.64 R6, c[0x0][0x388] ;  /* 0x0000e200ff067b82 */ /* 0x000ea20000000a00 */
[----:B------:R3:W-:Y:S01]  /*3ee0*/  LDGSTS.E [R221+0xf00], desc[UR8][R22.64], !P4 ;  /* 0x00f0000016dd7fae */ /* 0x0007e2000e1a1008 */
[----:B------:R-:W-:Y:S02]  /*3ef0*/  ISETP.NE.U32.AND P4, PT, R2, RZ, PT ;  /* 0x000000ff0200720c */ /* 0x000fe40003f85070 */
[----:B------:R-:W-:Y:S01]  /*3f00*/  SHF.R.U32.HI R2, RZ, 0xc, R0 ;  /* 0x0000000cff027819 */ /* 0x000fe20000011600 */
[----:B------:R4:W-:Y:S01]  /*3f10*/  LDGSTS.E [R221+0x1600], desc[UR8][R24.64], !P0 ;  /* 0x0160000018dd7fae */ /* 0x0009e2000c1a1008 */
[----:B------:R-:W-:Y:S01]  /*3f20*/  PRMT R224, R10, 0x5410, R27 ;  /* 0x000054100ae07816 */ /* 0x000fe2000000001b */
[----:B------:R-:W-:-:S02]  /*3f30*/  IMAD R10, R114, 0x17, RZ ;  /* 0x00000017720a7824 */ /* 0x000fc400078e02ff */
[----:B------:R-:W-:Y:S01]  /*3f40*/  LDGSTS.E [R221+0x1700], desc[UR8][R120.64], !P0 ;  /* 0x0170000078dd7fae */ /* 0x000fe2000c1a1008 */
[----:B-1----:R-:W-:Y:S01]  /*3f50*/  IMAD R21, R114, 0xf, RZ ;  /* 0x0000000f72157824 */ /* 0x002fe200078e02ff */
[----:B------:R-:W-:Y:S01]  /*3f60*/  LOP3.LUT P0, RZ, R2, 0x1, RZ, 0xc0, !PT ;  /* 0x0000000102ff7812 */ /* 0x000fe2000780c0ff */
[----:B------:R-:W-:Y:S01]  /*3f70*/  IMAD R20, R114, 0x13, RZ ;  /* 0x0000001372147824 */ /* 0x000fe200078e02ff */
[----:B------:R-:W-:Y:S01]  /*3f80*/  SHF.R.U32.HI R2, RZ, 0x4, R0 ;  /* 0x00000004ff027819 */ /* 0x000fe20000011600 */
[C---:B------:R-:W-:Y:S01]  /*3f90*/  IMAD.WIDE R118, R21.reuse, 0x4, R122 ;  /* 0x0000000415767825 */ /* 0x040fe200078e027a */
[----:B------:R-:W-:Y:S01]  /*3fa0*/  SHF.R.U32.HI R0, RZ, 0x8, R0 ;  /* 0x00000008ff007819 */ /* 0x000fe20000011600 */
[----:B------:R-:W-:Y:S01]  /*3fb0*/  STL [R1+0xa4], R21 ;  /* 0x0000a41501007387 */ /* 0x000fe20000100800 */
[C---:B------:R-:W-:Y:S01]  /*3fc0*/  SHF.R.U64 R85, R224.reuse, 0x17, RZ ;  /* 0x00000017e0557819 */ /* 0x040fe200000012ff */
[----:B------:R-:W-:Y:S01]  /*3fd0*/  IMAD.WIDE R116, R21, 0x4, R124 ;  /* 0x0000000415747825 */ /* 0x000fe200078e027c */
[C---:B------:R-:W-:Y:S01]  /*3fe0*/  SHF.R.U64 R210, R224.reuse, 0x13, RZ ;  /* 0x00000013e0d27819 */ /* 0x040fe200000012ff */
[----:B------:R-:W-:Y:S01]  /*3ff0*/  LDGSTS.E [R221+0x1e00], desc[UR8][R118.64], !P2 ;  /* 0x01e0000076dd7fae */ /* 0x000fe2000d1a1008 */
[----:B------:R-:W-:Y:S01]  /*4000*/  SHF.R.U64 R233, R224, 0xb, RZ ;  /* 0x0000000be0e97819 */ /* 0x000fe200000012ff */
[----:B------:R-:W-:-:S02]  /*4010*/  IMAD.WIDE R100, R20, 0x4, R122 ;  /* 0x0000000414647825 */ /* 0x000fc400078e027a */
[----:B------:R-:W-:Y:S01]  /*4020*/  LDGSTS.E [R221+0x1f00], desc[UR8][R116.64], !P2 ;  /* 0x01f0000074dd7fae */ /* 0x000fe2000d1a1008 */
[----:B------:R-:W-:Y:S01]  /*4030*/  LOP3.LUT P2, RZ, R0, 0x1, RZ, 0xc0, !PT ;  /* 0x0000000100ff7812 */ /* 0x000fe2000784c0ff */
[----:B------:R-:W-:Y:S02]  /*4040*/  IMAD.WIDE R106, R20, 0x4, R124 ;  /* 0x00000004146a7825 */ /* 0x000fe400078e027c */
[----:B------:R-:W-:Y:S02]  /*4050*/  LDGSTS.E [R221+0x2600], desc[UR8][R100.64], P0 ;  /* 0x0260000064dd7fae */ /* 0x000fe400081a1008 */
[----:B------:R-:W-:Y:S02]  /*4060*/  IMAD.WIDE R104, R10, 0x4, R122 ;  /* 0x000000040a687825 */ /* 0x000fe400078e027a */
[----:B------:R-:W-:Y:S01]  /*4070*/  LDGSTS.E [R221+0x2700], desc[UR8][R106.64], P0 ;  /* 0x027000006add7fae */ /* 0x000fe200081a1008 */
[----:B------:R-:W-:Y:S01]  /*4080*/  LOP3.LUT P0, RZ, R2, 0x1, RZ, 0xc0, !PT ;  /* 0x0000000102ff7812 */ /* 0x000fe2000780c0ff */
[----:B------:R-:W-:-:S02]  /*4090*/  IMAD R2, R53, R115, RZ ;  /* 0x0000007335027224 */ /* 0x000fc400078e02ff */
[----:B------:R-:W-:Y:S01]  /*40a0*/  IMAD.WIDE R102, R10, 0x4, R124 ;  /* 0x000000040a667825 */ /* 0x000fe200078e027c */
[----:B------:R1:W-:Y:S03]  /*40b0*/  STL [R1+0x90], R20 ;  /* 0x0000901401007387 */ /* 0x0003e60000100800 */
[----:B------:R-:W-:Y:S01]  /*40c0*/  IMAD.SHL.U32 R0, R2, 0x4, RZ ;  /* 0x0000000402007824 */ /* 0x000fe200078e00ff */
[----:B------:R-:W-:Y:S04]  /*40d0*/  LDGSTS.E [R221+0x2e00], desc[UR8][R104.64], P2 ;  /* 0x02e0000068dd7fae */ /* 0x000fe800091a1008 */
[----:B------:R-:W-:Y:S01]  /*40e0*/  LDGSTS.E [R221+0x2f00], desc[UR8][R102.64], P2 ;  /* 0x02f0000066dd7fae */ /* 0x000fe200091a1008 */
[----:B--2---:R-:W-:-:S02]  /*40f0*/  IADD3 R84, P5, PT, R0, R6, RZ ;  /* 0x0000000600547210 */ /* 0x004fc40007fbe0ff */
[----:B-1----:R-:W-:Y:S01]  /*4100*/  SHF.R.U64 R20, R224, 0x1f, RZ ;  /* 0x0000001fe0147819 */ /* 0x002fe200000012ff */
[----:B------:R1:W-:Y:S03]  /*4110*/  STL [R1+0x80], R10 ;  /* 0x0000800a01007387 */ /* 0x0003e60000100800 */
[----:B------:R-:W-:Y:S01]  /*4120*/  LOP3.LUT P2, RZ, R20, 0x1, RZ, 0xc0, !PT ;  /* 0x0000000114ff7812 */ /* 0x000fe2000784c0ff */
[----:B------:R-:W-:Y:S01]  /*4130*/  IMAD.WIDE R20, R235, 0x4, R124 ;  /* 0x00000004eb147825 */ /* 0x000fe200078e027c */
[----:B------:R-:W-:Y:S04]  /*4140*/  LDGSTS.E [R221+0x3600], desc[UR8][R98.64], P0 ;  /* 0x0360000062dd7fae */ /* 0x000fe800081a1008 */
[----:B------:R-:W-:Y:S01]  /*4150*/  LDGSTS.E [R221+0x3700], desc[UR8][R86.64], P0 ;  /* 0x0370000056dd7fae */ /* 0x000fe200081a1008 */
[----:B-1----:R-:W-:-:S03]  /*4160*/  SHF.R.U64 R10, R224, 0x1b, RZ ;  /* 0x0000001be00a7819 */ /* 0x002fc600000012ff */
[----:B------:R-:W-:Y:S01]  /*4170*/  LDGSTS.E [R221+0x3e00], desc[UR8][R96.64], !P3 ;  /* 0x03e0000060dd7fae */ /* 0x000fe2000d9a1008 */
[----:B------:R-:W-:Y:S02]  /*4180*/  LOP3.LUT P0, RZ, R10, 0x1, RZ, 0xc0, !PT ;  /* 0x000000010aff7812 */ /* 0x000fe4000780c0ff */
[----:B------:R-:W-:Y:S01]  /*4190*/  LEA.HI.X.SX32 R10, R2, R7, 0x2, P5 ;  /* 0x00000007020a7211 */ /* 0x000fe200028f16ff */
[----:B------:R-:W-:Y:S01]  /*41a0*/  LDGSTS.E [R221+0x3f00], desc[UR8][R20.64], !P3 ;  /* 0x03f0000014dd7fae */ /* 0x000fe2000d9a1008 */
[-C--:B---3--:R-:W-:Y:S02]  /*41b0*/  LEA R22, P3, R232, R84.reuse, 0x2 ;  /* 0x00000054e8167211 */ /* 0x088fe400078610ff */
[----:B----4-:R-:W-:Y:S01]  /*41c0*/  LEA R24, P5, R228, R84, 0x2 ;  /* 0x00000054e4187211 */ /* 0x010fe200078a10ff */
[----:B------:R-:W0:Y:S01]  /*41d0*/  LDGDEPBAR ;  /* 0x00000000000079af */ /* 0x000e220000000000 */
[----:B------:R-:W-:Y:S02]  /*41e0*/  LEA.HI.X.SX32 R23, R232, R10, 0x2, P3 ;  /* 0x0000000ae8177211 */ /* 0x000fe400018f16ff */
[----:B------:R-:W-:Y:S01]  /*41f0*/  LEA R26, P3, R216, R84, 0x2 ;  /* 0x00000054d81a7211 */ /* 0x000fe200078610ff */
[----:B------:R-:W-:Y:S01]  /*4200*/  STL [R1+0x250], R213 ;  /* 0x000250d501007387 */ /* 0x000fe20000100800 */
[----:B------:R-:W-:-:S02]  /*4210*/  LEA.HI.X.SX32 R25, R228, R10, 0x2, P5 ;  /* 0x0000000ae4197211 */ /* 0x000fc400028f16ff */
[----:B------:R-:W-:Y:S01]  /*4220*/  LEA R28, P5, R109, R84, 0x2 ;  /* 0x000000546d1c7211 */ /* 0x000fe200078a10ff */
[----:B------:R-:W-:Y:S01]  /*4230*/  LDGSTS.E [R220+0x8000], desc[UR8][R22.64], P6 ;  /* 0x0800000016dc7fae */ /* 0x000fe2000b1a1008 */
[----:B------:R-:W-:Y:S02]  /*4240*/  LEA.HI.X.SX32 R27, R216, R10, 0x2, P3 ;  /* 0x0000000ad81b7211 */ /* 0x000fe400018f16ff */
[----:B------:R-:W-:Y:S01]  /*4250*/  LEA R30, P3, R93, R84, 0x2 ;  /* 0x000000545d1e7211 */ /* 0x000fe200078610ff */
[----:B------:R-:W-:Y:S01]  /*4260*/  LDGSTS.E [R220+0x8400], desc[UR8][R24.64], P6 ;  /* 0x0840000018dc7fae */ /* 0x000fe2000b1a1008 */
[----:B------:R-:W-:Y:S02]  /*4270*/  LEA.HI.X.SX32 R29, R109, R10, 0x2, P5 ;  /* 0x0000000a6d1d7211 */ /* 0x000fe400028f16ff */
[----:B------:R-:W-:Y:S01]  /*4280*/  LEA R32, P5, R92, R84, 0x2 ;  /* 0x000000545c207211 */ /* 0x000fe200078a10ff */
[----:B------:R-:W-:Y:S01]  /*4290*/  LDGSTS.E [R220+0x8800], desc[UR8][R26.64], P6 ;  /* 0x088000001adc7fae */ /* 0x000fe2000b1a1008 */
[----:B------:R-:W-:-:S02]  /*42a0*/  LEA.HI.X.SX32 R31, R93, R10, 0x2, P3 ;  /* 0x0000000a5d1f7211 */ /* 0x000fc400018f16ff */
[C---:B------:R-:W-:Y:S01]  /*42b0*/  LEA R34, P3, R91.reuse, R84, 0x2 ;  /* 0x000000545b227211 */ /* 0x040fe200078610ff */
[----:B------:R-:W-:Y:S01]  /*42c0*/  LDGSTS.E [R220+0x8c00], desc[UR8][R28.64], P6 ;  /* 0x08c000001cdc7fae */ /* 0x000fe2000b1a1008 */
[----:B------:R-:W-:Y:S02]  /*42d0*/  LEA.HI.X.SX32 R33, R92, R10, 0x2, P5 ;  /* 0x0000000a5c217211 */ /* 0x000fe400028f16ff */
[C---:B------:R-:W-:Y:S01]  /*42e0*/  LEA R36, P5, R90.reuse, R84, 0x2 ;  /* 0x000000545a247211 */ /* 0x040fe200078a10ff */
[----:B------:R-:W-:Y:S01]  /*42f0*/  LDGSTS.E [R220+0x9000], desc[UR8][R30.64], P6 ;  /* 0x090000001edc7fae */ /* 0x000fe2000b1a1008 */
[----:B------:R-:W-:Y:S02]  /*4300*/  LEA.HI.X.SX32 R35, R91, R10, 0x2, P3 ;  /* 0x0000000a5b237211 */ /* 0x000fe400018f16ff */
[----:B------:R-:W-:Y:S01]  /*4310*/  LEA R38, P3, R231, R84, 0x2 ;  /* 0x00000054e7267211 */ /* 0x000fe200078610ff */
[----:B------:R-:W-:Y:S01]  /*4320*/  LDGSTS.E [R220+0x9400], desc[UR8][R32.64], P6 ;  /* 0x0940000020dc7fae */ /* 0x000fe2000b1a1008 */
        /* <DEDUP_REMOVED lines=69> */
[-C--:B------:R-:W-:Y:S02]  /*4780*/  LEA.HI.X.SX32 R83, R9, R10.reuse, 0x2, P3 ;  /* 0x0000000a09537211 */ /* 0x080fe400018f16ff */
[----:B------:R-:W-:Y:S01]  /*4790*/  LOP3.LUT P3, RZ, R85, 0x1, RZ, 0xc0, !PT ;  /* 0x0000000155ff7812 */ /* 0x000fe2000786c0ff */
[----:B------:R-:W-:Y:S01]  /*47a0*/  LDGSTS.E [R217+0x9700], desc[UR8][R80.64], P6 ;  /* 0x0970000050d97fae */ /* 0x000fe2000b1a1008 */
[----:B------:R-:W-:Y:S01]  /*47b0*/  LEA.HI.X.SX32 R85, R3, R10, 0x2, P5 ;  /* 0x0000000a03557211 */ /* 0x000fe200028f16ff */
[----:B------:R-:W-:Y:S01]  /*47c0*/  IMAD.SHL.U32 R10, R114, 0x20, RZ ;  /* 0x00000020720a7824 */ /* 0x000fe200078e00ff */
[----:B------:R-:W-:Y:S01]  /*47d0*/  LOP3.LUT P5, RZ, R210, 0x1, RZ, 0xc0, !PT ;  /* 0x00000001d2ff7812 */ /* 0x000fe200078ac0ff */
[----:B------:R-:W-:Y:S01]  /*47e0*/  LDGSTS.E [R217+0x9b00], desc[UR8][R82.64], P6 ;  /* 0x09b0000052d97fae */ /* 0x000fe2000b1a1008 */
[----:B------:R-:W-:Y:S01]  /*47f0*/  SHF.R.U64 R210, R224, 0xf, RZ ;  /* 0x0000000fe0d27819 */ /* 0x000fe200000012ff */
[----:B------:R-:W-:-:S02]  /*4800*/  IMAD.WIDE R214, R10, 0x4, R214 ;  /* 0x000000040ad67825 */ /* 0x000fc400078e02d6 */
[----:B------:R-:W-:Y:S01]  /*4810*/  LDGSTS.E [R217+0x9f00], desc[UR8][R84.64], P6 ;  /* 0x09f0000054d97fae */ /* 0x000fe2000b1a1008 */
[----:B------:R-:W-:Y:S01]  /*4820*/  LOP3.LUT P6, RZ, R210, 0x1, RZ, 0xc0, !PT ;  /* 0x00000001d2ff7812 */ /* 0x000fe200078cc0ff */
[C---:B------:R-:W-:Y:S02]  /*4830*/  IMAD.WIDE R208, R10.reuse, 0x4, R208 ;  /* 0x000000040ad07825 */ /* 0x040fe400078e02d0 */
[----:B------:R-:W0:Y:S02]  /*4840*/  LDGDEPBAR ;  /* 0x00000000000079af */ /* 0x000e240000000000 */
[C---:B------:R-:W-:Y:S02]  /*4850*/  IMAD.WIDE R206, R10.reuse, 0x4, R206 ;  /* 0x000000040ace7825 */ /* 0x040fe400078e02ce */
[----:B------:R1:W-:Y:S02]  /*4860*/  STL [R1+0x24c], R212 ;  /* 0x00024cd401007387 */ /* 0x0003e40000100800 */
[----:B------:R-:W-:-:S02]  /*4870*/  IMAD.WIDE R192, R10, 0x4, R192 ;  /* 0x000000040ac07825 */ /* 0x000fc400078e02c0 */
[----:B------:R2:W-:Y:S02]  /*4880*/  STL [R1+0x248], R211 ;  /* 0x000248d301007387 */ /* 0x0005e40000100800 */
[----:B------:R-:W-:-:S04]  /*4890*/  IMAD.WIDE R198, R10, 0x4, R198 ;  /* 0x000000040ac67825 */ /* 0x000fc800078e02c6 */
[C---:B-1----:R-:W-:Y:S01]  /*48a0*/  IMAD.WIDE R212, R10.reuse, 0x4, R122 ;  /* 0x000000040ad47825 */ /* 0x042fe200078e027a */
[----:B------:R-:W-:Y:S03]  /*48b0*/  BAR.SYNC.DEFER_BLOCKING 0x0 ;  /* 0x0000000000007b1d */ /* 0x000fe60000010000 */
[----:B--2---:R-:W-:-:S04]  /*48c0*/  IMAD.WIDE R210, R10, 0x4, R124 ;  /* 0x000000040ad27825 */ /* 0x004fc800078e027c */
[----:B------:R-:W-:-:S04]  /*48d0*/  IMAD.WIDE R196, R10, 0x4, R196 ;  /* 0x000000040ac47825 */ /* 0x000fc800078e02c4 */
[----:B------:R-:W-:-:S04]  /*48e0*/  IMAD.WIDE R194, R10, 0x4, R194 ;  /* 0x000000040ac27825 */ /* 0x000fc800078e02c2 */
[----:B------:R-:W-:-:S04]  /*48f0*/  IMAD.WIDE R188, R10, 0x4, R188 ;  /* 0x000000040abc7825 */ /* 0x000fc800078e02bc */
[----:B------:R-:W-:-:S04]  /*4900*/  IMAD.WIDE R190, R10, 0x4, R190 ;  /* 0x000000040abe7825 */ /* 0x000fc800078e02be */
[C---:B------:R-:W-:Y:S01]  /*4910*/  IMAD.WIDE R180, R10.reuse, 0x4, R180 ;  /* 0x000000040ab47825 */ /* 0x040fe200078e02b4 */
[----:B------:R-:W-:Y:S01]  /*4920*/  @!PT LDS RZ, [RZ] ;  /* 0x00000000fffff984 */ /* 0x000fe20000000800 */
[----:B------:R-:W-:Y:S01]  /*4930*/  @!PT LDS RZ, [RZ] ;  /* 0x00000000fffff984 */ /* 0x000fe20000000800 */
[----:B------:R-:W-:Y:S01]  /*4940*/  @!PT LDS RZ, [RZ] ;  /* 0x00000000fffff984 */ /* 0x000fe20000000800 */
[----:B------:R-:W-:Y:S03]  /*4950*/  LDGSTS.E [R8+0x4000], desc[UR8][R212.64], P2 ;  /* 0x04000000d4087fae */ /* 0x000fe600091a1008 */
[C---:B------:R-:W-:Y:S01]  /*4960*/  IMAD.WIDE R186, R10.reuse, 0x4, R186 ;  /* 0x000000040aba7825 */ /* 0x040fe200078e02ba */
[----:B------:R1:W-:Y:S01]  /*4970*/  LDGSTS.E [R8+0x4100], desc[UR8][R210.64], P2 ;  /* 0x04100000d2087fae */ /* 0x0003e200091a1008 */
[----:B------:R-:W-:Y:S02]  /*4980*/  LOP3.LUT P2, RZ, R233, 0x1, RZ, 0xc0, !PT ;  /* 0x00000001e9ff7812 */ /* 0x000fe4000784c0ff */
[C---:B------:R-:W-:Y:S01]  /*4990*/  IMAD.WIDE R184, R10.reuse, 0x4, R184 ;  /* 0x000000040ab87825 */ /* 0x040fe200078e02b8 */
[----:B------:R-:W-:Y:S03]  /*49a0*/  LDGSTS.E [R8+0x4800], desc[UR8][R214.64], P0 ;  /* 0x04800000d6087fae */ /* 0x000fe600081a1008 */
[C---:B------:R-:W-:Y:S01]  /*49b0*/  IMAD.WIDE R182, R10.reuse, 0x4, R182 ;  /* 0x000000040ab67825 */ /* 0x040fe200078e02b6 */
[----:B------:R2:W-:Y:S03]  /*49c0*/  LDGSTS.E [R8+0x4900], desc[UR8][R208.64], P0 ;  /* 0x04900000d0087fae */ /* 0x0005e600081a1008 */
[----:B------:R-:W-:Y:S01]  /*49d0*/  IMAD.WIDE R172, R10, 0x4, R172 ;  /* 0x000000040aac7825 */ /* 0x000fe200078e02ac */
[----:B-1----:R-:W-:Y:S01]  /*49e0*/  SHF.R.U64 R210, R224, 0x7, RZ ;  /* 0x00000007e0d27819 */ /* 0x002fe200000012ff */
[----:B------:R-:W-:Y:S02]  /*49f0*/  LDGSTS.E [R8+0x5000], desc[UR8][R206.64], P3 ;  /* 0x05000000ce087fae */ /* 0x000fe400099a1008 */
[----:B------:R-:W-:Y:S01]  /*4a00*/  IMAD.WIDE R178, R10, 0x4, R178 ;  /* 0x000000040ab27825 */ /* 0x000fe200078e02b2 */
[----:B------:R-:W-:Y:S01]  /*4a10*/  LOP3.LUT P0, RZ, R210, 0x1, RZ, 0xc0, !PT ;  /* 0x00000001d2ff7812 */ /* 0x000fe2000780c0ff */
[----:B------:R1:W-:Y:S02]  /*4a20*/  LDGSTS.E [R8+0x5100], desc[UR8][R192.64], P3 ;  /* 0x05100000c0087fae */ /* 0x0003e400099a1008 */
[----:B------:R-:W-:Y:S01]  /*4a30*/  IMAD.WIDE R176, R10, 0x4, R176 ;  /* 0x000000040ab07825 */ /* 0x000fe200078e02b0 */
[----:B--2---:R-:W-:Y:S01]  /*4a40*/  SHF.R.U64 R208, R224, 0x3, RZ ;  /* 0x00000003e0d07819 */ /* 0x004fe200000012ff */
[----:B------:R-:W-:Y:S02]  /*4a50*/  LDGSTS.E [R8+0x5800], desc[UR8][R198.64], P5 ;  /* 0x05800000c6087fae */ /* 0x000fe4000a9a1008 */
[----:B------:R-:W-:Y:S01]  /*4a60*/  IMAD.WIDE R174, R10, 0x4, R174 ;  /* 0x000000040aae7825 */ /* 0x000fe200078e02ae */
[----:B------:R-:W-:Y:S01]  /*4a70*/  LOP3.LUT P3, RZ, R208, 0x1, RZ, 0xc0, !PT ;  /* 0x00000001d0ff7812 */ /* 0x000fe2000786c0ff */
[----:B------:R-:W-:Y:S02]  /*4a80*/  LDGSTS.E [R8+0x5900], desc[UR8][R196.64], P5 ;  /* 0x05900000c4087fae */ /* 0x000fe4000a9a1008 */
[----:B------:R-:W-:Y:S01]  /*4a90*/  IMAD.WIDE R168, R10, 0x4, R168 ;  /* 0x000000040aa87825 */ /* 0x000fe200078e02a8 */
[----:B-1----:R-:W-:Y:S01]  /*4aa0*/  SHF.R.U64 R192, R224, 0x1e, RZ ;  /* 0x0000001ee0c07819 */ /* 0x002fe200000012ff */
[----:B------:R-:W-:Y:S02]  /*4ab0*/  LDGSTS.E [R8+0x6000], desc[UR8][R194.64], P6 ;  /* 0x06000000c2087fae */ /* 0x000fe4000b1a1008 */
[----:B------:R-:W-:Y:S01]  /*4ac0*/  IMAD.WIDE R170, R10, 0x4, R170 ;  /* 0x000000040aaa7825 */ /* 0x000fe200078e02aa */
[----:B------:R-:W-:Y:S01]  /*4ad0*/  LOP3.LUT P5, RZ, R192, 0x1, RZ, 0xc0, !PT ;  /* 0x00000001c0ff7812 */ /* 0x000fe200078ac0ff */
[----:B------:R1:W-:Y:S01]  /*4ae0*/  LDGSTS.E [R8+0x6100], desc[UR8][R188.64], P6 ;  /* 0x06100000bc087fae */ /* 0x0003e2000b1a1008 */
[----:B------:R-:W-:Y:S01]  /*4af0*/  SHF.R.U64 R192, R224, 0x1a, RZ ;  /* 0x0000001ae0c07819 */ /* 0x000fe200000012ff */
[----:B------:R-:W-:-:S02]  /*4b00*/  IMAD.WIDE R160, R10, 0x4, R160 ;  /* 0x000000040aa07825 */ /* 0x000fc400078e02a0 */
[----:B------:R-:W-:Y:S01]  /*4b10*/  LDGSTS.E [R8+0x6800], desc[UR8][R190.64], P2 ;  /* 0x06800000be087fae */ /* 0x000fe200091a1008 */
[----:B------:R-:W-:Y:S01]  /*4b20*/  LOP3.LUT P6, RZ, R192, 0x1, RZ, 0xc0, !PT ;  /* 0x00000001c0ff7812 */ /* 0x000fe200078cc0ff */
[C---:B------:R-:W-:Y:S02]  /*4b30*/  IMAD.WIDE R166, R10.reuse, 0x4, R166 ;  /* 0x000000040aa67825 */ /* 0x040fe400078e02a6 */
[----:B------:R2:W-:Y:S02]  /*4b40*/  LDGSTS.E [R8+0x6900], desc[UR8][R180.64], P2 ;  /* 0x06900000b4087fae */ /* 0x0005e400091a1008 */
[----:B------:R-:W-:Y:S01]  /*4b50*/  IMAD.WIDE R164, R10, 0x4, R164 ;  /* 0x000000040aa47825 */ /* 0x000fe200078e02a4 */
[----:B-1----:R-:W-:Y:S01]  /*4b60*/  SHF.R.U64 R188, R224, 0x16, RZ ;  /* 0x00000016e0bc7819 */ /* 0x002fe200000012ff */
[----:B------:R-:W-:Y:S02]  /*4b70*/  LDGSTS.E [R8+0x7000], desc[UR8][R186.64], P0 ;  /* 0x07000000ba087fae */ /* 0x000fe400081a1008 */
[----:B------:R-:W-:Y:S01]  /*4b80*/  IMAD.WIDE R158, R10, 0x4, R158 ;  /* 0x000000040a9e7825 */ /* 0x000fe200078e029e */
[----:B------:R-:W-:Y:S01]  /*4b90*/  LOP3.LUT P2, RZ, R188, 0x1, RZ, 0xc0, !PT ;  /* 0x00000001bcff7812 */ /* 0x000fe2000784c0ff */
[----:B------:R1:W-:Y:S01]  /*4ba0*/  LDGSTS.E [R8+0x7100], desc[UR8][R184.64], P0 ;  /* 0x07100000b8087fae */ /* 0x0003e200081a1008 */
[----:B------:R-:W-:Y:S01]  /*4bb0*/  SHF.R.U64 R188, R224, 0xe, RZ ;  /* 0x0000000ee0bc7819 */ /* 0x000fe200000012ff */
[----:B------:R-:W-:Y:S01]  /*4bc0*/  IMAD.WIDE R162, R10, 0x4, R162 ;  /* 0x000000040aa27825 */ /* 0x000fe200078e02a2 */
[----:B--2---:R-:W-:Y:S01]  /*4bd0*/  SHF.R.U64 R180, R224, 0x12, RZ ;  /* 0x00000012e0b47819 */ /* 0x004fe200000012ff */
[----:B------:R-:W-:Y:S01]  /*4be0*/  LDGSTS.E [R8+0x7800], desc[UR8][R182.64], P3 ;  /* 0x07800000b6087fae */ /* 0x000fe200099a1008 */
[----:B------:R-:W-:Y:S01]  /*4bf0*/  CS2R R190, SRZ ;  /* 0x0000000000be7805 */ /* 0x000fe2000001ff00 */
[----:B------:R-:W-:Y:S01]  /*4c00*/  IMAD.WIDE R156, R10, 0x4, R156 ;  /* 0x000000040a9c7825 */ /* 0x000fe200078e029c */
[----:B------:R-:W-:Y:S01]  /*4c10*/  LOP3.LUT P0, RZ, R180, 0x1, RZ, 0xc0, !PT ;  /* 0x00000001b4ff7812 */ /* 0x000fe2000780c0ff */
[----:B------:R2:W-:Y:S01]  /*4c20*/  LDGSTS.E [R8+0x7900], desc[UR8][R172.64], P3 ;  /* 0x07900000ac087fae */ /* 0x0005e200099a1008 */
[----:B------:R-:W-:Y:S01]  /*4c30*/  SHF.R.U64 R180, R224, 0xa, RZ ;  /* 0x0000000ae0b47819 */ /* 0x000fe200000012ff */
[----:B------:R-:W-:Y:S01]  /*4c40*/  IMAD.WIDE R150, R10, 0x4, R150 ;  /* 0x000000040a967825 */ /* 0x000fe200078e0296 */
[----:B------:R-:W-:Y:S01]  /*4c50*/  LOP3.LUT P3, RZ, R188, 0x1, RZ, 0xc0, !PT ;  /* 0x00000001bcff7812 */ /* 0x000fe2000786c0ff */
[----:B------:R-:W-:Y:S01]  /*4c60*/  LDGSTS.E [R222+0x4200], desc[UR8][R178.64], P5 ;  /* 0x04200000b2de7fae */ /* 0x000fe2000a9a1008 */
[----:B------:R-:W-:Y:S01]  /*4c70*/  CS2R R188, SRZ ;  /* 0x0000000000bc7805 */ /* 0x000fe2000001ff00 */
[----:B------:R-:W-:Y:S01]  /*4c80*/  IMAD.WIDE R154, R10, 0x4, R154 ;  /* 0x000000040a9a7825 */ /* 0x000fe200078e029a */
[----:B-1----:R-:W-:Y:S01]  /*4c90*/  CS2R R184, SRZ ;  /* 0x0000000000b87805 */ /* 0x002fe2000001ff00 */
[----:B------:R-:W-:Y:S01]  /*4ca0*/  LDGSTS.E [R222+0x4300], desc[UR8][R176.64], P5 ;  /* 0x04300000b0de7fae */ /* 0x000fe2000a9a1008 */
[----:B------:R-:W-:Y:S01]  /*4cb0*/  LOP3.LUT P5, RZ, R180, 0x1, RZ, 0xc0, !PT ;  /* 0x00000001b4ff7812 */ /* 0x000fe200078ac0ff */
[----:B------:R-:W-:Y:S01]  /*4cc0*/  IMAD.WIDE R152, R10, 0x4, R152 ;  /* 0x000000040a987825 */ /* 0x000fe200078e0298 */
[----:B------:R-:W-:-:S02]  /*4cd0*/  CS2R R186, SRZ ;  /* 0x0000000000ba7805 */ /* 0x000fc4000001ff00 */
[----:B--2---:R-:W-:Y:S01]  /*4ce0*/  SHF.R.U64 R8, R224, 0x6, RZ ;  /* 0x00000006e0087819 */ /* 0x004fe200000012ff */
[----:B------:R-:W-:Y:S01]  /*4cf0*/  LDGSTS.E [R222+0x4a00], desc[UR8][R174.64], P6 ;  /* 0x04a00000aede7fae */ /* 0x000fe2000b1a1008 */
[----:B------:R-:W-:Y:S01]  /*4d00*/  IMAD.SHL.U32 R199, R114, 0x2, RZ ;  /* 0x0000000272c77824 */ /* 0x000fe200078e00ff */
[----:B------:R-:W-:Y:S01]  /*4d10*/  CS2R R180, SRZ ;  /* 0x0000000000b47805 */ /* 0x000fe2000001ff00 */
[----:B------:R-:W-:Y:S01]  /*4d20*/  IMAD.WIDE R148, R10, 0x4, R148 ;  /* 0x000000040a947825 */ /* 0x000fe200078e0294 */
[----:B------:R1:W-:Y:S01]  /*4d30*/  LDGSTS.E [R222+0x4b00], desc[UR8][R168.64], P6 ;  /* 0x04b00000a8de7fae */ /* 0x0003e2000b1a1008 */
[----:B------:R-:W-:Y:S02]  /*4d40*/  LOP3.LUT P6, RZ, R8, 0x1, RZ, 0xc0, !PT ;  /* 0x0000000108ff7812 */ /* 0x000fe400078cc0ff */
[----:B------:R-:W-:Y:S02]  /*4d50*/  CS2R R182, SRZ ;  /* 0x0000000000b67805 */ /* 0x000fe4000001ff00 */
[----:B------:R-:W-:Y:S01]  /*4d60*/  SHF.R.U64 R8, R224, 0x2, RZ ;  /* 0x00000002e0087819 */ /* 0x000fe200000012ff */
[----:B------:R-:W-:Y:S01]  /*4d70*/  LDGSTS.E [R222+0x5200], desc[UR8][R170.64], P2 ;  /* 0x05200000aade7fae */ /* 0x000fe200091a1008 */
[----:B------:R-:W-:-:S03]  /*4d80*/  IMAD.WIDE R146, R10, 0x4, R146 ;  /* 0x000000040a927825 */ /* 0x000fc600078e0292 */
[----:B------:R-:W-:Y:S01]  /*4d90*/  LDGSTS.E [R222+0x5300], desc[UR8][R160.64], P2 ;  /* 0x05300000a0de7fae */ /* 0x000fe200091a1008 */
[----:B------:R-:W-:Y:S01]  /*4da0*/  LOP3.LUT P2, RZ, R8, 0x1, RZ, 0xc0, !PT ;  /* 0x0000000108ff7812 */ /* 0x000fe2000784c0ff */
[----:B------:R-:W-:Y:S01]  /*4db0*/  IMAD R196, R114, 0x6, RZ ;  /* 0x0000000672c47824 */ /* 0x000fe200078e02ff */
[C---:B------:R-:W-:Y:S01]  /*4dc0*/  SHF.R.U64 R8, R224.reuse, 0x19, RZ ;  /* 0x00000019e0087819 */ /* 0x040fe200000012ff */
[----:B------:R-:W-:Y:S01]  /*4dd0*/  LDGSTS.E [R222+0x5a00], desc[UR8][R166.64], P0 ;  /* 0x05a00000a6de7fae */ /* 0x000fe200081a1008 */
[----:B-1----:R-:W-:Y:S01]  /*4de0*/  SHF.R.U64 R168, R224, 0x1d, RZ ;  /* 0x0000001de0a87819 */ /* 0x002fe200000012ff */
[----:B------:R-:W-:Y:S02]  /*4df0*/  IMAD R173, R114, 0xa, RZ ;  /* 0x0000000a72ad7824 */ /* 0x000fe400078e02ff */
[----:B------:R-:W-:Y:S01]  /*4e00*/  LDGSTS.E [R222+0x5b00], desc[UR8][R164.64], P0 ;  /* 0x05b00000a4de7fae */ /* 0x000fe200081a1008 */
[----:B------:R-:W-:Y:S01]  /*4e10*/  LOP3.LUT P0, RZ, R168, 0x1, RZ, 0xc0, !PT ;  /* 0x00000001a8ff7812 */ /* 0x000fe2000780c0ff */
[----:B------:R-:W-:-:S02]  /*4e20*/  IMAD.WIDE R142, R10, 0x4, R142 ;  /* 0x000000040a8e7825 */ /* 0x000fc400078e028e */
[----:B------:R1:W-:Y:S02]  /*4e30*/  LDGSTS.E [R222+0x6200], desc[UR8][R158.64], P3 ;  /* 0x062000009ede7fae */ /* 0x0003e400099a1008 */
[----:B------:R-:W-:Y:S02]  /*4e40*/  IMAD.WIDE R144, R10, 0x4, R144 ;  /* 0x000000040a907825 */ /* 0x000fe400078e0290 */
[----:B------:R-:W-:Y:S01]  /*4e50*/  LDGSTS.E [R222+0x6300], desc[UR8][R162.64], P3 ;  /* 0x06300000a2de7fae */ /* 0x000fe200099a1008 */
[----:B------:R-:W-:Y:S01]  /*4e60*/  LOP3.LUT P3, RZ, R8, 0x1, RZ, 0xc0, !PT ;  /* 0x0000000108ff7812 */ /* 0x000fe2000786c0ff */
[----:B------:R-:W-:Y:S01]  /*4e70*/  IMAD.WIDE R140, R10, 0x4, R140 ;  /* 0x000000040a8c7825 */ /* 0x000fe200078e028c */
[----:B------:R-:W-:Y:S01]  /*4e80*/  SHF.R.U64 R8, R224, 0x15, RZ ;  /* 0x00000015e0087819 */ /* 0x000fe200000012ff */
[----:B------:R-:W-:Y:S02]  /*4e90*/  LDGSTS.E [R222+0x6a00], desc[UR8][R156.64], P5 ;  /* 0x06a000009cde7fae */ /* 0x000fe4000a9a1008 */
[----:B------:R-:W-:-:S02]  /*4ea0*/  IMAD.WIDE R134, R10, 0x4, R134 ;  /* 0x000000040a867825 */ /* 0x000fc400078e0286 */
[----:B------:R2:W-:Y:S01]  /*4eb0*/  LDGSTS.E [R222+0x6b00], desc[UR8][R150.64], P5 ;  /* 0x06b0000096de7fae */ /* 0x0005e2000a9a1008 */
[----:B------:R-:W-:Y:S01]  /*4ec0*/  LOP3.LUT P5, RZ, R8, 0x1, RZ, 0xc0, !PT ;  /* 0x0000000108ff7812 */ /* 0x000fe200078ac0ff */
[----:B------:R-:W-:Y:S01]  /*4ed0*/  IMAD.WIDE R138, R10, 0x4, R138 ;  /* 0x000000040a8a7825 */ /* 0x000fe200078e028a */
[C---:B------:R-:W-:Y:S01]  /*4ee0*/  SHF.R.U64 R8, R224.reuse, 0xd, RZ ;  /* 0x0000000de0087819 */ /* 0x040fe200000012ff */
[----:B------:R3:W-:Y:S01]  /*4ef0*/  LDGSTS.E [R222+0x7200], desc[UR8][R154.64], P6 ;  /* 0x072000009ade7fae */ /* 0x0007e2000b1a1008 */
[----:B-1----:R-:W-:Y:S01]  /*4f00*/  SHF.R.U64 R158, R224, 0x11, RZ ;  /* 0x00000011e09e7819 */ /* 0x002fe200000012ff */
[----:B------:R-:W-:Y:S02]  /*4f10*/  IMAD.WIDE R136, R10, 0x4, R136 ;  /* 0x000000040a887825 */ /* 0x000fe400078e0288 */
[----:B------:R1:W-:Y:S01]  /*4f20*/  LDGSTS.E [R222+0x7300], desc[UR8][R152.64], P6 ;  /* 0x0730000098de7fae */ /* 0x0003e2000b1a1008 */
[----:B------:R-:W-:Y:S01]  /*4f30*/  LOP3.LUT P6, RZ, R158, 0x1, RZ, 0xc0, !PT ;  /* 0x000000019eff7812 */ /* 0x000fe200078cc0ff */
[----:B------:R-:W-:-:S02]  /*4f40*/  IMAD.WIDE R128, R10, 0x4, R128 ;  /* 0x000000040a807825 */ /* 0x000fc400078e0280 */
[----:B------:R-:W-:Y:S02]  /*4f50*/  LDGSTS.E [R222+0x7a00], desc[UR8][R148.64], P2 ;  /* 0x07a0000094de7fae */ /* 0x000fe400091a1008 */
[C---:B--2---:R-:W-:Y:S02]  /*4f60*/  IMAD.WIDE R150, R199.reuse, 0x4, R122 ;  /* 0x00000004c7967825 */ /* 0x044fe400078e027a */
[----:B------:R2:W-:Y:S01]  /*4f70*/  LDGSTS.E [R222+0x7b00], desc[UR8][R146.64], P2 ;  /* 0x07b0000092de7fae */ /* 0x0005e200091a1008 */
[----:B------:R-:W-:Y:S01]  /*4f80*/  LOP3.LUT P2, RZ, R8, 0x1, RZ, 0xc0, !PT ;  /* 0x0000000108ff7812 */ /* 0x000fe2000784c0ff */
[----:B------:R-:W-:Y:S01]  /*4f90*/  IMAD.WIDE R132, R10, 0x4, R132 ;  /* 0x000000040a847825 */ /* 0x000fe200078e0284 */
[C---:B------:R-:W-:Y:S02]  /*4fa0*/  SHF.R.U64 R8, R224.reuse, 0x9, RZ ;  /* 0x00000009e0087819 */ /* 0x040fe400000012ff */
[----:B---3--:R-:W-:Y:S01]  /*4fb0*/  SHF.R.U64 R154, R224, 0x1, RZ ;  /* 0x00000001e09a7819 */ /* 0x008fe200000012ff */
[----:B-1----:R-:W-:-:S04]  /*4fc0*/  IMAD.WIDE R152, R199, 0x4, R124 ;  /* 0x00000004c7987825 */ /* 0x002fc800078e027c */
[----:B------:R-:W-:-:S04]  /*4fd0*/  IMAD.WIDE R150, R10, 0x4, R150 ;  /* 0x000000040a967825 */ /* 0x000fc800078e0296 */
[----:B------:R-:W-:Y:S01]  /*4fe0*/  IMAD.WIDE R152, R10, 0x4, R152 ;  /* 0x000000040a987825 */ /* 0x000fe200078e0298 */
[----:B------:R1:W-:Y:S03]  /*4ff0*/  LDGSTS.E [R223+0x4400], desc[UR8][R150.64], P0 ;  /* 0x0440000096df7fae */ /* 0x0003e600081a1008 */
[----:B--2---:R-:W-:Y:S01]  /*5000*/  IMAD.WIDE R146, R196, 0x4, R124 ;  /* 0x00000004c4927825 */ /* 0x004fe200078e027c */
[----:B------:R2:W-:Y:S01]  /*5010*/  LDGSTS.E [R223+0x4500], desc[UR8][R152.64], P0 ;  /* 0x0450000098df7fae */ /* 0x0005e200081a1008 */
[----:B------:R-:W-:Y:S02]  /*5020*/  LOP3.LUT P0, RZ, R8, 0x1, RZ, 0xc0, !PT ;  /* 0x0000000108ff7812 */ /* 0x000fe4000780c0ff */
[----:B------:R-:W-:Y:S01]  /*5030*/  IMAD.WIDE R148, R196, 0x4, R122 ;  /* 0x00000004c4947825 */ /* 0x000fe200078e027a */
[----:B------:R-:W-:-:S03]  /*5040*/  SHF.R.U64 R8, R224, 0x5, RZ ;  /* 0x00000005e0087819 */ /* 0x000fc600000012ff */
[----:B------:R-:W-:-:S04]  /*5050*/  IMAD.WIDE R130, R10, 0x4, R130 ;  /* 0x000000040a827825 */ /* 0x000fc800078e0282 */
[----:B-1----:R-:W-:-:S04]  /*5060*/  IMAD.WIDE R150, R173, 0x4, R122 ;  /* 0x00000004ad967825 */ /* 0x002fc800078e027a */
[----:B--2---:R-:W-:-:S04]  /*5070*/  IMAD.WIDE R152, R10, 0x4, R146 ;  /* 0x000000040a987825 */ /* 0x004fc800078e0292 */
[----:B------:R-:W-:-:S04]  /*5080*/  IMAD.WIDE R146, R173, 0x4, R124 ;  /* 0x00000004ad927825 */ /* 0x000fc800078e027c */
[----:B------:R-:W-:-:S04]  /*5090*/  IMAD.WIDE R148, R10, 0x4, R148 ;  /* 0x000000040a947825 */ /* 0x000fc800078e0294 */
[C---:B------:R-:W-:Y:S01]  /*50a0*/  IMAD.WIDE R150, R10.reuse, 0x4, R150 ;  /* 0x000000040a967825 */ /* 0x040fe200078e0296 */
[----:B------:R1:W-:Y:S03]  /*50b0*/  LDGSTS.E [R223+0x4c00], desc[UR8][R148.64], P3 ;  /* 0x04c0000094df7fae */ /* 0x0003e600099a1008 */
[----:B------:R-:W-:Y:S01]  /*50c0*/  IMAD.WIDE R146, R10, 0x4, R146 ;  /* 0x000000040a927825 */ /* 0x000fe200078e0292 */
[----:B------:R-:W-:Y:S01]  /*50d0*/  LDGSTS.E [R223+0x4d00], desc[UR8][R152.64], P3 ;  /* 0x04d0000098df7fae */ /* 0x000fe200099a1008 */
[----:B------:R-:W-:Y:S02]  /*50e0*/  LOP3.LUT P3, RZ, R8, 0x1, RZ, 0xc0, !PT ;  /* 0x0000000108ff7812 */ /* 0x000fe4000786c0ff */
[----:B------:R-:W-:Y:S01]  /*50f0*/  SHF.R.U64 R8, R224, 0x1c, RZ ;  /* 0x0000001ce0087819 */ /* 0x000fe200000012ff */
[----:B------:R-:W-:Y:S01]  /*5100*/  LDGSTS.E [R223+0x5400], desc[UR8][R150.64], P5 ;  /* 0x0540000096df7fae */ /* 0x000fe2000a9a1008 */
[----:B------:R-:W-:-:S02]  /*5110*/  IMAD R198, R114, 0x3, RZ ;  /* 0x0000000372c67824 */ /* 0x000fc400078e02ff */
[----:B------:R-:W-:Y:S01]  /*5120*/  IMAD R195, R114, 0x7, RZ ;  /* 0x0000000772c37824 */ /* 0x000fe200078e02ff */
[----:B------:R2:W-:Y:S01]  /*5130*/  LDGSTS.E [R223+0x5500], desc[UR8][R146.64], P5 ;  /* 0x0550000092df7fae */ /* 0x0005e2000a9a1008 */
[----:B------:R-:W-:Y:S01]  /*5140*/  LOP3.LUT P5, RZ, R154, 0x1, RZ, 0xc0, !PT ;  /* 0x000000019aff7812 */ /* 0x000fe200078ac0ff */
[----:B------:R-:W-:Y:S01]  /*5150*/  IMAD.WIDE R126, R10, 0x4, R126 ;  /* 0x000000040a7e7825 */ /* 0x000fe200078e027e */
[----:B-1----:R-:W-:Y:S01]  /*5160*/  CS2R R148, SRZ ;  /* 0x0000000000947805 */ /* 0x002fe2000001ff00 */
[----:B------:R1:W-:Y:S02]  /*5170*/  LDGSTS.E [R223+0x5c00], desc[UR8][R142.64], P6 ;  /* 0x05c000008edf7fae */ /* 0x0003e4000b1a1008 */
[----:B------:R-:W-:Y:S02]  /*5180*/  IMAD R172, R114, 0xb, RZ ;  /* 0x0000000b72ac7824 */ /* 0x000fe400078e02ff */
[----:B------:R3:W-:Y:S01]  /*5190*/  LDGSTS.E [R223+0x5d00], desc[UR8][R144.64], P6 ;  /* 0x05d0000090df7fae */ /* 0x0007e2000b1a1008 */
[----:B------:R-:W-:Y:S01]  /*51a0*/  LOP3.LUT P6, RZ, R8, 0x1, RZ, 0xc0, !PT ;  /* 0x0000000108ff7812 */ /* 0x000fe200078cc0ff */
[----:B------:R-:W-:Y:S01]  /*51b0*/  IMAD.WIDE R120, R10, 0x4, R120 ;  /* 0x000000040a787825 */ /* 0x000fe200078e0278 */
[----:B------:R-:W-:Y:S01]  /*51c0*/  SHF.R.U64 R8, R224, 0x18, RZ ;  /* 0x00000018e0087819 */ /* 0x000fe200000012ff */
[----:B------:R4:W-:Y:S01]  /*51d0*/  LDGSTS.E [R223+0x6400], desc[UR8][R140.64], P2 ;  /* 0x064000008cdf7fae */ /* 0x0009e200091a1008 */
[----:B--2---:R-:W-:Y:S01]  /*51e0*/  CS2R R146, SRZ ;  /* 0x0000000000927805 */ /* 0x004fe2000001ff00 */
[----:B------:R-:W-:Y:S01]  /*51f0*/  IMAD.WIDE R118, R10, 0x4, R118 ;  /* 0x000000040a767825 */ /* 0x000fe200078e0276 */
[----:B------:R-:W-:Y:S01]  /*5200*/  CS2R R150, SRZ ;  /* 0x0000000000967805 */ /* 0x000fe2000001ff00 */
[----:B------:R2:W-:Y:S01]  /*5210*/  LDGSTS.E [R223+0x6500], desc[UR8][R134.64], P2 ;  /* 0x0650000086df7fae */ /* 0x0005e200091a1008 */
[----:B------:R-:W-:Y:S01]  /*5220*/  LOP3.LUT P2, RZ, R8, 0x1, RZ, 0xc0, !PT ;  /* 0x0000000108ff7812 */ /* 0x000fe2000784c0ff */
[----:B------:R-:W-:Y:S01]  /*5230*/  IMAD.WIDE R116, R10, 0x4, R116 ;  /* 0x000000040a747825 */ /* 0x000fe200078e0274 */
[C---:B------:R-:W-:Y:S01]  /*5240*/  SHF.R.U64 R8, R224.reuse, 0x10, RZ ;  /* 0x00000010e0087819 */ /* 0x040fe200000012ff */
[----:B------:R-:W-:Y:S01]  /*5250*/  LDGSTS.E [R223+0x6c00], desc[UR8][R138.64], P0 ;  /* 0x06c000008adf7fae */ /* 0x000fe200081a1008 */
[----:B-1----:R-:W-:Y:S01]  /*5260*/  SHF.R.U64 R142, R224, 0x14, RZ ;  /* 0x00000014e08e7819 */ /* 0x002fe200000012ff */
[----:B------:R-:W-:Y:S01]  /*5270*/  IMAD.WIDE R100, R10, 0x4, R100 ;  /* 0x000000040a647825 */ /* 0x000fe200078e0264 */
[----:B---3--:R-:W-:Y:S01]  /*5280*/  CS2R R144, SRZ ;  /* 0x0000000000907805 */ /* 0x008fe2000001ff00 */
[----:B------:R1:W-:Y:S01]  /*5290*/  LDGSTS.E [R223+0x6d00], desc[UR8][R136.64], P0 ;  /* 0x06d0000088df7fae */ /* 0x0003e200081a1008 */
[----:B------:R-:W-:Y:S01]  /*52a0*/  LOP3.LUT P0, RZ, R142, 0x1, RZ, 0xc0, !PT ;  /* 0x000000018eff7812 */ /* 0x000fe2000780c0ff */
[C---:B------:R-:W-:Y:S01]  /*52b0*/  IMAD.WIDE R106, R10.reuse, 0x4, R106 ;  /* 0x000000040a6a7825 */ /* 0x040fe200078e026a */
[----:B----4-:R-:W-:Y:S01]  /*52c0*/  CS2R R140, SRZ ;  /* 0x00000000008c7805 */ /* 0x010fe2000001ff00 */
[----:B------:R3:W-:Y:S01]  /*52d0*/  LDGSTS.E [R223+0x7400], desc[UR8][R128.64], P3 ;  /* 0x0740000080df7fae */ /* 0x0007e200099a1008 */
[----:B--2---:R-:W-:Y:S01]  /*52e0*/  CS2R R134, SRZ ;  /* 0x0000000000867805 */ /* 0x004fe2000001ff00 */
[----:B------:R-:W-:Y:S01]  /*52f0*/  IMAD.WIDE R104, R10, 0x4, R104 ;  /* 0x000000040a687825 */ /* 0x000fe200078e0268 */
[----:B------:R-:W-:Y:S01]  /*5300*/  CS2R R142, SRZ ;  /* 0x00000000008e7805 */ /* 0x000fe2000001ff00 */
[----:B------:R2:W-:Y:S01]  /*5310*/  LDGSTS.E [R223+0x7500], desc[UR8][R132.64], P3 ;  /* 0x0750000084df7fae */ /* 0x0005e200099a1008 */
[----:B------:R-:W-:Y:S01]  /*5320*/  LOP3.LUT P3, RZ, R8, 0x1, RZ, 0xc0, !PT ;  /* 0x0000000108ff7812 */ /* 0x000fe2000786c0ff */
[----:B------:R-:W-:Y:S01]  /*5330*/  IMAD.WIDE R102, R10, 0x4, R102 ;  /* 0x000000040a667825 */ /* 0x000fe200078e0266 */
[----:B------:R-:W-:Y:S01]  /*5340*/  SHF.R.U64 R8, R224, 0xc, RZ ;  /* 0x0000000ce0087819 */ /* 0x000fe200000012ff */
[----:B------:R4:W-:Y:S01]  /*5350*/  LDGSTS.E [R223+0x7c00], desc[UR8][R130.64], P5 ;  /* 0x07c0000082df7fae */ /* 0x0009e2000a9a1008 */
[----:B-1----:R-:W-:Y:S01]  /*5360*/  CS2R R136, SRZ ;  /* 0x0000000000887805 */ /* 0x002fe2000001ff00 */
[----:B------:R-:W-:Y:S01]  /*5370*/  IMAD.WIDE R98, R10, 0x4, R98 ;  /* 0x000000040a627825 */ /* 0x000fe200078e0262 */
[----:B------:R-:W-:Y:S01]  /*5380*/  CS2R R138, SRZ ;  /* 0x00000000008a7805 */ /* 0x000fe2000001ff00 */
[----:B------:R1:W-:Y:S01]  /*5390*/  LDGSTS.E [R223+0x7d00], desc[UR8][R126.64], P5 ;  /* 0x07d000007edf7fae */ /* 0x0003e2000a9a1008 */
[----:B------:R-:W-:Y:S01]  /*53a0*/  LOP3.LUT P5, RZ, R8, 0x1, RZ, 0xc0, !PT ;  /* 0x0000000108ff7812 */ /* 0x000fe200078ac0ff */
[----:B---3--:R-:W-:Y:S01]  /*53b0*/  IMAD.WIDE R128, R198, 0x4, R122 ;  /* 0x00000004c6807825 */ /* 0x008fe200078e027a */
[----:B------:R-:W-:-:S02]  /*53c0*/  SHF.R.U64 R8, R224, 0x8, RZ ;  /* 0x00000008e0087819 */ /* 0x000fc400000012ff */
[----:B------:R-:W-:Y:S01]  /*53d0*/  SHF.R.U64 R224, R224, 0x4, RZ ;  /* 0x00000004e0e07819 */ /* 0x000fe200000012ff */
[----:B--2---:R-:W-:-:S04]  /*53e0*/  IMAD.WIDE R132, R195, 0x4, R122 ;  /* 0x00000004c3847825 */ /* 0x004fc800078e027a */
[----:B----4-:R-:W-:Y:S01]  /*53f0*/  IMAD.WIDE R130, R198, 0x4, R124 ;  /* 0x00000004c6827825 */ /* 0x010fe200078e027c */
[----:B-1----:R-:W-:-:S03]  /*5400*/  CS2R R126, SRZ ;  /* 0x00000000007e7805 */ /* 0x002fc6000001ff00 */
[----:B------:R-:W-:-:S04]  /*5410*/  IMAD.WIDE R124, R195, 0x4, R124 ;  /* 0x00000004c37c7825 */ /* 0x000fc800078e027c */
[----:B------:R-:W-:-:S04]  /*5420*/  IMAD.WIDE R128, R10, 0x4, R128 ;  /* 0x000000040a807825 */ /* 0x000fc800078e0280 */
[C---:B------:R-:W-:Y:S01]  /*5430*/  IMAD.WIDE R130, R10.reuse, 0x4, R130 ;  /* 0x000000040a827825 */ /* 0x040fe200078e0282 */
[----:B------:R1:W-:Y:S03]  /*5440*/  LDGSTS.E [R221+0x4600], desc[UR8][R128.64], P6 ;  /* 0x0460000080dd7fae */ /* 0x0003e6000b1a1008 */
[----:B------:R-:W-:Y:S01]  /*5450*/  IMAD.WIDE R132, R10, 0x4, R132 ;  /* 0x000000040a847825 */ /* 0x000fe200078e0284 */
[----:B------:R2:W-:Y:S01]  /*5460*/  LDGSTS.E [R221+0x4700], desc[UR8][R130.64], P6 ;  /* 0x0470000082dd7fae */ /* 0x0005e2000b1a1008 */
[----:B------:R-:W-:Y:S02]  /*5470*/  LOP3.LUT P6, RZ, R8, 0x1, RZ, 0xc0, !PT ;  /* 0x0000000108ff7812 */ /* 0x000fe400078cc0ff */
[----:B------:R-:W-:Y:S01]  /*5480*/  IMAD.WIDE R122, R172, 0x4, R122 ;  /* 0x00000004ac7a7825 */ /* 0x000fe200078e027a */
[----:B------:R3:W-:Y:S03]  /*5490*/  LDGSTS.E [R221+0x4e00], desc[UR8][R132.64], P2 ;  /* 0x04e0000084dd7fae */ /* 0x0007e600091a1008 */
[----:B------:R-:W-:Y:S01]  /*54a0*/  IMAD.WIDE R124, R10, 0x4, R124 ;  /* 0x000000040a7c7825 */ /* 0x000fe200078e027c */
[----:B-1----:R-:W-:-:S03]  /*54b0*/  CS2R R128, SRZ ;  /* 0x0000000000807805 */ /* 0x002fc6000001ff00 */
[----:B------:R-:W-:Y:S01]  /*54c0*/  IMAD.WIDE R122, R10, 0x4, R122 ;  /* 0x000000040a7a7825 */ /* 0x000fe200078e027a */
[----:B------:R1:W-:Y:S01]  /*54d0*/  LDGSTS.E [R221+0x4f00], desc[UR8][R124.64], P2 ;  /* 0x04f000007cdd7fae */ /* 0x0003e200091a1008 */
[----:B------:R-:W-:Y:S02]  /*54e0*/  LOP3.LUT P2, RZ, R224, 0x1, RZ, 0xc0, !PT ;  /* 0x00000001e0ff7812 */ /* 0x000fe4000784c0ff */
[----:B--2---:R-:W-:Y:S01]  /*54f0*/  CS2R R130, SRZ ;  /* 0x0000000000827805 */ /* 0x004fe2000001ff00 */
[C---:B------:R-:W-:Y:S01]  /*5500*/  IMAD.WIDE R86, R10.reuse, 0x4, R86 ;  /* 0x000000040a567825 */ /* 0x040fe200078e0256 */
[----:B------:R2:W-:Y:S01]  /*5510*/  LDGSTS.E [R221+0x5600], desc[UR8][R122.64], P0 ;  /* 0x056000007add7fae */ /* 0x0005e200081a1008 */
[----:B---3--:R-:W-:Y:S02]  /*5520*/  CS2R R132, SRZ ;  /* 0x0000000000847805 */ /* 0x008fe4000001ff00 */
[----:B------:R-:W-:Y:S01]  /*5530*/  IMAD.SHL.U32 R8, R115, 0x20, RZ ;  /* 0x0000002073087824 */ /* 0x000fe200078e00ff */
[----:B------:R3:W-:Y:S01]  /*5540*/  LDGSTS.E [R221+0x5700], desc[UR8][R120.64], P0 ;  /* 0x0570000078dd7fae */ /* 0x0007e200081a1008 */
[----:B------:R-:W-:Y:S01]  /*5550*/  IMAD.WIDE R96, R10, 0x4, R96 ;  /* 0x000000040a607825 */ /* 0x000fe200078e0260 */
[----:B------:R-:W-:-:S02]  /*5560*/  ISETP.GE.AND P0, PT, R111, 0x20, PT ;  /* 0x000000206f00780c */ /* 0x000fc40003f06270 */
[----:B------:R4:W-:Y:S01]  /*5570*/  LDGSTS.E [R221+0x5e00], desc[UR8][R118.64], P3 ;  /* 0x05e0000076dd7fae */ /* 0x0009e200099a1008 */
[----:B------:R-:W-:Y:S01]  /*5580*/  IMAD.WIDE R20, R10, 0x4, R20 ;  /* 0x000000040a147825 */ /* 0x000fe200078e0214 */
[----:B-1----:R-:W-:Y:S02]  /*5590*/  CS2R R124, SRZ ;  /* 0x00000000007c7805 */ /* 0x002fe4000001ff00 */
[----:B------:R-:W-:Y:S01]  /*55a0*/  LOP3.LUT R115, R234, 0x20, RZ, 0xc0, !PT ;  /* 0x00000020ea737812 */ /* 0x000fe200078ec0ff */
[----:B------:R1:W-:Y:S01]  /*55b0*/  LDGSTS.E [R221+0x5f00], desc[UR8][R116.64], P3 ;  /* 0x05f0000074dd7fae */ /* 0x0003e200099a1008 */
[C---:B------:R-:W-:Y:S01]  /*55c0*/  IMAD.WIDE R22, R8.reuse, 0x4, R22 ;  /* 0x0000000408167825 */ /* 0x040fe200078e0216 */
[----:B--2---:R-:W-:Y:S02]  /*55d0*/  CS2R R122, SRZ ;  /* 0x00000000007a7805 */ /* 0x004fe4000001ff00 */
[----:B------:R2:W-:Y:S01]  /*55e0*/  LDGSTS.E [R221+0x6600], desc[UR8][R100.64], P5 ;  /* 0x0660000064dd7fae */ /* 0x0005e2000a9a1008 */
[----:B------:R-:W-:Y:S01]  /*55f0*/  IMAD.WIDE R24, R8, 0x4, R24 ;  /* 0x0000000408187825 */ /* 0x000fe200078e0218 */
[----:B---3--:R-:W-:-:S02]  /*5600*/  CS2R R120, SRZ ;  /* 0x0000000000787805 */ /* 0x008fc4000001ff00 */
[----:B------:R3:W-:Y:S01]  /*5610*/  LDGSTS.E [R221+0x6700], desc[UR8][R106.64], P5 ;  /* 0x067000006add7fae */ /* 0x0007e2000a9a1008 */
[C---:B------:R-:W-:Y:S01]  /*5620*/  IMAD.WIDE R26, R8.reuse, 0x4, R26 ;  /* 0x00000004081a7825 */ /* 0x040fe200078e021a */
[----:B----4-:R-:W-:Y:S02]  /*5630*/  CS2R R118, SRZ ;  /* 0x0000000000767805 */ /* 0x010fe4000001ff00 */
[----:B------:R4:W-:Y:S01]  /*5640*/  LDGSTS.E [R221+0x6e00], desc[UR8][R104.64], P6 ;  /* 0x06e0000068dd7fae */ /* 0x0009e2000b1a1008 */
[C---:B------:R-:W-:Y:S01]  /*5650*/  IMAD.WIDE R28, R8.reuse, 0x4, R28 ;  /* 0x00000004081c7825 */ /* 0x040fe200078e021c */
[----:B-1----:R-:W-:Y:S02]  /*5660*/  CS2R R116, SRZ ;  /* 0x0000000000747805 */ /* 0x002fe4000001ff00 */
[----:B------:R1:W-:Y:S01]  /*5670*/  LDGSTS.E [R221+0x6f00], desc[UR8][R102.64], P6 ;  /* 0x06f0000066dd7fae */ /* 0x0003e2000b1a1008 */
[----:B------:R-:W-:Y:S01]  /*5680*/  IMAD.WIDE R30, R8, 0x4, R30 ;  /* 0x00000004081e7825 */ /* 0x000fe200078e021e */
[----:B--2---:R-:W-:-:S02]  /*5690*/  CS2R R100, SRZ ;  /* 0x0000000000647805 */ /* 0x004fc4000001ff00 */
[----:B------:R2:W-:Y:S01]  /*56a0*/  LDGSTS.E [R221+0x7600], desc[UR8][R98.64], P2 ;  /* 0x0760000062dd7fae */ /* 0x0005e200091a1008 */
[C---:B------:R-:W-:Y:S01]  /*56b0*/  IMAD.WIDE R32, R8.reuse, 0x4, R32 ;  /* 0x0000000408207825 */ /* 0x040fe200078e0220 */
[----:B---3--:R-:W-:Y:S02]  /*56c0*/  CS2R R106, SRZ ;  /* 0x00000000006a7805 */ /* 0x008fe4000001ff00 */
[----:B------:R3:W-:Y:S01]  /*56d0*/  LDGSTS.E [R221+0x7700], desc[UR8][R86.64], P2 ;  /* 0x0770000056dd7fae */ /* 0x0007e200091a1008 */
[C---:B------:R-:W-:Y:S01]  /*56e0*/  IMAD.WIDE R34, R8.reuse, 0x4, R34 ;  /* 0x0000000408227825 */ /* 0x040fe200078e0222 */
[----:B----4-:R-:W-:Y:S02]  /*56f0*/  CS2R R104, SRZ ;  /* 0x0000000000687805 */ /* 0x010fe4000001ff00 */
[----:B------:R4:W-:Y:S01]  /*5700*/  LDGSTS.E [R221+0x7e00], desc[UR8][R96.64], !P1 ;  /* 0x07e0000060dd7fae */ /* 0x0009e2000c9a1008 */
[----:B------:R-:W-:Y:S01]  /*5710*/  IMAD.WIDE R36, R8, 0x4, R36 ;  /* 0x0000000408247825 */ /* 0x000fe200078e0224 */
[----:B-1----:R-:W-:-:S02]  /*5720*/  CS2R R102, SRZ ;  /* 0x0000000000667805 */ /* 0x002fc4000001ff00 */
[----:B------:R1:W-:Y:S01]  /*5730*/  LDGSTS.E [R221+0x7f00], desc[UR8][R20.64], !P1 ;  /* 0x07f0000014dd7fae */ /* 0x0003e2000c9a1008 */
[C---:B------:R-:W-:Y:S01]  /*5740*/  IMAD.WIDE R38, R8.reuse, 0x4, R38 ;  /* 0x0000000408267825 */ /* 0x040fe200078e0226 */
[----:B--2---:R-:W-:Y:S02]  /*5750*/  CS2R R98, SRZ ;  /* 0x0000000000627805 */ /* 0x004fe4000001ff00 */
[----:B------:R-:W0:Y:S01]  /*5760*/  LDGDEPBAR ;  /* 0x00000000000079af */ /* 0x000e220000000000 */
[C---:B------:R-:W-:Y:S01]  /*5770*/  IMAD.WIDE R40, R8.reuse, 0x4, R40 ;  /* 0x0000000408287825 */ /* 0x040fe200078e0228 */
[----:B---3--:R-:W-:Y:S02]  /*5780*/  CS2R R86, SRZ ;  /* 0x0000000000567805 */ /* 0x008fe4000001ff00 */
[----:B------:R2:W-:Y:S01]  /*5790*/  LDGSTS.E [R220+0xa000], desc[UR8][R22.64], P4 ;  /* 0x0a00000016dc7fae */ /* 0x0005e2000a1a1008 */
[----:B------:R-:W-:Y:S01]  /*57a0*/  IMAD.WIDE R42, R8, 0x4, R42 ;  /* 0x00000004082a7825 */ /* 0x000fe200078e022a */
[----:B----4-:R-:W-:-:S02]  /*57b0*/  CS2R R96, SRZ ;  /* 0x0000000000607805 */ /* 0x010fc4000001ff00 */
[----:B------:R3:W-:Y:S01]  /*57c0*/  LDGSTS.E [R220+0xa400], desc[UR8][R24.64], P4 ;  /* 0x0a40000018dc7fae */ /* 0x0007e2000a1a1008 */
[C---:B------:R-:W-:Y:S01]  /*57d0*/  IMAD.WIDE R44, R8.reuse, 0x4, R44 ;  /* 0x00000004082c7825 */ /* 0x040fe200078e022c */
[----:B-1----:R-:W-:Y:S02]  /*57e0*/  CS2R R20, SRZ ;  /* 0x0000000000147805 */ /* 0x002fe4000001ff00 */
[----:B------:R1:W-:Y:S01]  /*57f0*/  LDGSTS.E [R220+0xa800], desc[UR8][R26.64], P4 ;  /* 0x0a8000001adc7fae */ /* 0x0003e2000a1a1008 */
[----:B------:R-:W-:-:S03]  /*5800*/  IMAD.WIDE R46, R8, 0x4, R46 ;  /* 0x00000004082e7825 */ /* 0x000fc600078e022e */
[----:B------:R4:W-:Y:S01]  /*5810*/  LDGSTS.E [R220+0xac00], desc[UR8][R28.64], P4 ;  /* 0x0ac000001cdc7fae */ /* 0x0009e2000a1a1008 */
[C---:B------:R-:W-:Y:S01]  /*5820*/  IMAD.WIDE R48, R8.reuse, 0x4, R48 ;  /* 0x0000000408307825 */ /* 0x040fe200078e0230 */
[----:B--2---:R-:W-:Y:S02]  /*5830*/  CS2R R22, SRZ ;  /* 0x0000000000167805 */ /* 0x004fe4000001ff00 */
[----:B------:R2:W-:Y:S01]  /*5840*/  LDGSTS.E [R220+0xb000], desc[UR8][R30.64], P4 ;  /* 0x0b0000001edc7fae */ /* 0x0005e2000a1a1008 */
[C---:B------:R-:W-:Y:S01]  /*5850*/  IMAD.WIDE R50, R8.reuse, 0x4, R50 ;  /* 0x0000000408327825 */ /* 0x040fe200078e0232 */
[----:B---3--:R-:W-:Y:S02]  /*5860*/  CS2R R24, SRZ ;  /* 0x0000000000187805 */ /* 0x008fe4000001ff00 */
[----:B------:R3:W-:Y:S01]  /*5870*/  LDGSTS.E [R220+0xb400], desc[UR8][R32.64], P4 ;  /* 0x0b40000020dc7fae */ /* 0x0007e2000a1a1008 */
[----:B------:R-:W-:Y:S01]  /*5880*/  IMAD.WIDE R52, R8, 0x4, R52 ;  /* 0x0000000408347825 */ /* 0x000fe200078e0234 */
[----:B-1----:R-:W-:-:S02]  /*5890*/  CS2R R26, SRZ ;  /* 0x00000000001a7805 */ /* 0x002fc4000001ff00 */
[----:B------:R1:W-:Y:S01]  /*58a0*/  LDGSTS.E [R220+0xb800], desc[UR8][R34.64], P4 ;  /* 0x0b80000022dc7fae */ /* 0x0003e2000a1a1008 */
[C---:B------:R-:W-:Y:S01]  /*58b0*/  IMAD.WIDE R54, R8.reuse, 0x4, R54 ;  /* 0x0000000408367825 */ /* 0x040fe200078e0236 */
[----:B----4-:R-:W-:Y:S02]  /*58c0*/  CS2R R28, SRZ ;  /* 0x00000000001c7805 */ /* 0x010fe4000001ff00 */
        /* <DEDUP_REMOVED lines=8> */
[----:B-1----:R-:W-:Y:S02]  /*5950*/  CS2R R34, SRZ ;  /* 0x0000000000227805 */ /* 0x002fe4000001ff00 */
[----:B------:R1:W-:Y:S01]  /*5960*/  LDGSTS.E [R219+0xa900], desc[UR8][R42.64], P4 ;  /* 0x0a9000002adb7fae */ /* 0x0003e2000a1a1008 */
[C---:B------:R-:W-:Y:S01]  /*5970*/  IMAD.WIDE R62, R8.reuse, 0x4, R62 ;  /* 0x00000004083e7825 */ /* 0x040fe200078e023e */
[----:B----4-:R-:W-:Y:S02]  /*5980*/  CS2R R36, SRZ ;  /* 0x0000000000247805 */ /* 0x010fe4000001ff00 */
        /* <DEDUP_REMOVED lines=8> */
[----:B-1----:R-:W-:Y:S02]  /*5a10*/  CS2R R42, SRZ ;  /* 0x00000000002a7805 */ /* 0x002fe4000001ff00 */
[----:B------:R1:W-:Y:S01]  /*5a20*/  LDGSTS.E [R219+0xb900], desc[UR8][R50.64], P4 ;  /* 0x0b90000032db7fae */ /* 0x0003e2000a1a1008 */
[----:B------:R-:W-:Y:S01]  /*5a30*/  IMAD.WIDE R70, R8, 0x4, R70 ;  /* 0x0000000408467825 */ /* 0x000fe200078e0246 */
[----:B----4-:R-:W-:-:S02]  /*5a40*/  CS2R R44, SRZ ;  /* 0x00000000002c7805 */ /* 0x010fc4000001ff00 */
        /* <DEDUP_REMOVED lines=19> */
[----:B------:R-:W-:Y:S01]  /*5b80*/  IMAD.WIDE R84, R8, 0x4, R84 ;  /* 0x0000000408547825 */ /* 0x000fe200078e0254 */
[----:B-1----:R-:W-:Y:S02]  /*5b90*/  CS2R R58, SRZ ;  /* 0x00000000003a7805 */ /* 0x002fe4000001ff00 */
[----:B------:R1:W-:Y:S01]  /*5ba0*/  LDGSTS.E [R218+0xba00], desc[UR8][R66.64], P4 ;  /* 0x0ba0000042da7fae */ /* 0x0003e2000a1a1008 */
[----:B----4-:R-:W-:-:S03]  /*5bb0*/  CS2R R60, SRZ ;  /* 0x00000000003c7805 */ /* 0x010fc6000001ff00 */
[----:B------:R4:W-:Y:S01]  /*5bc0*/  LDGSTS.E [R218+0xbe00], desc[UR8][R68.64], P4 ;  /* 0x0be0000044da7fae */ /* 0x0009e2000a1a1008 */
[----:B--2---:R-:W-:-:S03]  /*5bd0*/  CS2R R62, SRZ ;  /* 0x00000000003e7805 */ /* 0x004fc6000001ff00 */
[----:B------:R2:W-:Y:S01]  /*5be0*/  LDGSTS.E [R217+0xa300], desc[UR8][R70.64], P4 ;  /* 0x0a30000046d97fae */ /* 0x0005e2000a1a1008 */
[----:B---3--:R-:W-:-:S03]  /*5bf0*/  CS2R R64, SRZ ;  /* 0x0000000000407805 */ /* 0x008fc6000001ff00 */
[----:B------:R3:W-:Y:S01]  /*5c00*/  LDGSTS.E [R217+0xa700], desc[UR8][R72.64], P4 ;  /* 0x0a70000048d97fae */ /* 0x0007e2000a1a1008 */
[----:B-1----:R-:W-:-:S03]  /*5c10*/  CS2R R66, SRZ ;  /* 0x0000000000427805 */ /* 0x002fc6000001ff00 */
        /* <DEDUP_REMOVED lines=12> */
[----:B------:R-:W0:Y:S01]  /*5ce0*/  LDGDEPBAR ;  /* 0x00000000000079af */ /* 0x000e220000000000 */
[----:B---3--:R-:W-:Y:S02]  /*5cf0*/  CS2R R80, SRZ ;  /* 0x0000000000507805 */ /* 0x008fe4000001ff00 */
[----:B-1----:R-:W-:Y:S02]  /*5d00*/  CS2R R82, SRZ ;  /* 0x0000000000527805 */ /* 0x002fe4000001ff00 */
[----:B----4-:R-:W-:Y:S01]  /*5d10*/  CS2R R84, SRZ ;  /* 0x0000000000547805 */ /* 0x010fe2000001ff00 */
[----:B------:R-:W-:Y:S06]  /*5d20*/  @!P0 BRA `(.L_x_0) ;  /* 0x0000006000488947 */ /* 0x000fec0003800000 */
[----:B------:R-:W-:Y:S01]  /*5d30*/  SHF.R.S32.HI R21, RZ, 0x1f, R112 ;  /* 0x0000001fff157819 */ /* 0x000fe20000011470 */
[----:B------:R-:W-:Y:S01]  /*5d40*/  IMAD.SHL.U32 R60, R8, 0x8, RZ ;  /* 0x00000008083c7824 */ /* 0x000fe200078e00ff */
[----:B------:R-:W-:Y:S01]  /*5d50*/  SHF.R.S32.HI R20, RZ, 0x1f, R113 ;  /* 0x0000001fff147819 */ /* 0x000fe20000011471 */
[----:B------:R-:W-:Y:S01]  /*5d60*/  IMAD.MOV.U32 R197, RZ, RZ, R236 ;  /* 0x000000ffffc57224 */ /* 0x000fe200078e00ec */
[----:B------:R-:W-:Y:S01]  /*5d70*/  SHF.R.S32.HI R23, RZ, 0x1f, R114 ;  /* 0x0000001fff177819 */ /* 0x000fe20000011472 */
[----:B------:R-:W-:Y:S01]  /*5d80*/  IMAD.MOV.U32 R194, RZ, RZ, R235 ;  /* 0x000000ffffc27224 */ /* 0x000fe200078e00eb */
[----:B------:R-:W-:Y:S01]  /*5d90*/  SHF.L.U64.HI R170, R112, 0x2, R21 ;  /* 0x0000000270aa7819 */ /* 0x000fe20000010215 */
[----:B------:R-:W-:Y:S01]  /*5da0*/  IMAD.MOV.U32 R193, RZ, RZ, R237 ;  /* 0x000000ffffc17224 */ /* 0x000fe200078e00ed */
[----:B------:R-:W-:Y:S01]  /*5db0*/  SHF.R.S32.HI R21, RZ, 0x1f, R8 ;  /* 0x0000001fff157819 */ /* 0x000fe20000011408 */
[----:B------:R-:W-:Y:S01]  /*5dc0*/  IMAD.MOV.U32 R179, RZ, RZ, R245 ;  /* 0x000000ffffb37224 */ /* 0x000fe200078e00f5 */
[----:B------:R-:W-:Y:S01]  /*5dd0*/  SHF.L.U64.HI R169, R113, 0x2, R20 ;  /* 0x0000000271a97819 */ /* 0x000fe20000010214 */
[----:B------:R-:W-:Y:S01]  /*5de0*/  IMAD.MOV.U32 R175, RZ, RZ, R193 ;  /* 0x000000ffffaf7224 */ /* 0x000fe200078e00c1 */
[----:B------:R-:W-:Y:S01]  /*5df0*/  SHF.L.U64.HI R114, R114, 0x2, R23 ;  /* 0x0000000272727819 */ /* 0x000fe20000010217 */
[----:B------:R-:W-:Y:S01]  /*5e00*/  IMAD.MOV.U32 R192, RZ, RZ, R194 ;  /* 0x000000ffffc07224 */ /* 0x000fe200078e00c2 */
[----:B------:R-:W-:Y:S01]  /*5e10*/  SHF.R.S32.HI R20, RZ, 0x1f, R111 ;  /* 0x0000001fff147819 */ /* 0x000fe2000001146f */
[----:B------:R-:W-:Y:S01]  /*5e20*/  STL [R1+0x40], R169 ;  /* 0x000040a901007387 */ /* 0x000fe20000100800 */
[----:B------:R-:W-:Y:S01]  /*5e30*/  LOP3.LUT R22, R234, 0x1c, RZ, 0xc0, !PT ;  /* 0x0000001cea167812 */ /* 0x000fe200078ec0ff */
[----:B------:R-:W-:Y:S01]  /*5e40*/  IMAD.MOV.U32 R194, RZ, RZ, R197 ;  /* 0x000000ffffc27224 */ /* 0x000fe200078e00c5 */
[----:B------:R-:W-:Y:S01]  /*5e50*/  SHF.R.S32.HI R24, RZ, 0x1f, R3 ;  /* 0x0000001fff187819 */ /* 0x000fe20000011403 */
[----:B------:R-:W-:Y:S01]  /*5e60*/  STL [R1+0x44], R170 ;  /* 0x000044aa01007387 */ /* 0x000fe20000100800 */
[----:B------:R-:W-:Y:S01]  /*5e70*/  SHF.R.S32.HI R23, RZ, 0x1f, R14 ;  /* 0x0000001fff177819 */ /* 0x000fe2000001140e */
[----:B------:R-:W-:Y:S01]  /*5e80*/  IMAD.MOV.U32 R197, RZ, RZ, R247 ;  /* 0x000000ffffc57224 */ /* 0x000fe200078e00f7 */
[----:B------:R-:W-:Y:S01]  /*5e90*/  SHF.L.U64.HI R252, R8, 0x3, R21 ;  /* 0x0000000308fc7819 */ /* 0x000fe20000010215 */
[----:B------:R-:W-:Y:S01]  /*5ea0*/  IMAD.MOV.U32 R176, RZ, RZ, R251 ;  /* 0x000000ffffb07224 */ /* 0x000fe200078e00fb */
[-C--:B------:R-:W-:Y:S01]  /*5eb0*/  LEA R79, P0, R3, R60.reuse, 0x2 ;  /* 0x0000003c034f7211 */ /* 0x080fe200078010ff */
[----:B------:R-:W-:Y:S01]  /*5ec0*/  IMAD.MOV.U32 R177, RZ, RZ, R249 ;  /* 0x000000ffffb17224 */ /* 0x000fe200078e00f9 */
[----:B------:R-:W-:-:S02]  /*5ed0*/  LEA R77, P1, R14, R60, 0x2 ;  /* 0x0000003c0e4d7211 */ /* 0x000fc400078210ff */
[----:B------:R-:W-:Y:S01]  /*5ee0*/  LEA.HI R111, R20, R111, RZ, 0x5 ;  /* 0x0000006f146f7211 */ /* 0x000fe200078f28ff */
[----:B------:R-:W-:Y:S01]  /*5ef0*/  IMAD R20, R115, 0x2, R22 ;  /* 0x0000000273147824 */ /* 0x000fe200078e0216 */
[-C--:B------:R-:W-:Y:S02]  /*5f00*/  LEA.HI.X R58, R3, R252.reuse, R24, 0x2, P0 ;  /* 0x000000fc033a7211 */ /* 0x080fe400000f1418 */
[----:B------:R-:W-:Y:S02]  /*5f10*/  LEA.HI.X R56, R14, R252, R23, 0x2, P1 ;  /* 0x000000fc0e387211 */ /* 0x000fe400008f1417 */
[----:B------:R-:W-:Y:S02]  /*5f20*/  SHF.R.S32.HI R23, RZ, 0x1f, R18 ;  /* 0x0000001fff177819 */ /* 0x000fe40000011412 */
[----:B------:R-:W-:Y:S02]  /*5f30*/  SHF.R.S32.HI R3, RZ, 0x1f, R90 ;  /* 0x0000001fff037819 */ /* 0x000fe4000001145a */
[----:B------:R-:W-:-:S02]  /*5f40*/  SHF.R.S32.HI R22, RZ, 0x1f, R9 ;  /* 0x0000001fff167819 */ /* 0x000fc40000011409 */
[----:B------:R-:W-:Y:S02]  /*5f50*/  SHF.R.S32.HI R14, RZ, 0x1f, R15 ;  /* 0x0000001fff0e7819 */ /* 0x000fe4000001140f */
[-C--:B------:R-:W-:Y:S02]  /*5f60*/  LEA R75, P0, R18, R60.reuse, 0x2 ;  /* 0x0000003c124b7211 */ /* 0x080fe400078010ff */
[-C--:B------:R-:W-:Y:S02]  /*5f70*/  LEA R73, P1, R90, R60.reuse, 0x2 ;  /* 0x0000003c5a497211 */ /* 0x080fe400078210ff */
[-C--:B------:R-:W-:Y:S02]  /*5f80*/  LEA R71, P2, R9, R60.reuse, 0x2 ;  /* 0x0000003c09477211 */ /* 0x080fe400078410ff */
[----:B------:R-:W-:Y:S02]  /*5f90*/  LEA R69, P3, R15, R60, 0x2 ;  /* 0x0000003c0f457211 */ /* 0x000fe400078610ff */
[----:B------:R-:W-:-:S02]  /*5fa0*/  LEA.HI.X R54, R18, R252, R23, 0x2, P0 ;  /* 0x000000fc12367211 */ /* 0x000fc400000f1417 */
[-C--:B------:R-:W-:Y:S02]  /*5fb0*/  LEA.HI.X R90, R90, R252.reuse, R3, 0x2, P1 ;  /* 0x000000fc5a5a7211 */ /* 0x080fe400008f1403 */
        /* <DEDUP_REMOVED lines=41> */
[-C--:B------:R-:W-:Y:S02]  /*6250*/  LEA R43, P0, R108, R60.reuse, 0x2 ;  /* 0x0000003c6c2b7211 */ /* 0x080fe400078010ff */
[CC--:B------:R-:W-:Y:S02]  /*6260*/  LEA R41, P1, R109.reuse, R60.reuse, 0x2 ;  /* 0x0000003c6d297211 */ /* 0x0c0fe400078210ff */
[----:B------:R-:W-:Y:S02]  /*6270*/  LEA R39, P2, R110, R60, 0x2 ;  /* 0x0000003c6e277211 */ /* 0x000fe400078410ff */
[-C--:B------:R-:W-:Y:S02]  /*6280*/  LEA.HI.X R108, R108, R252.reuse, R13, 0x2, P0 ;  /* 0x000000fc6c6c7211 */ /* 0x080fe400000f140d */
[-C--:B------:R-:W-:Y:S02]  /*6290*/  LEA.HI.X R30, R109, R252.reuse, R12, 0x2, P1 ;  /* 0x000000fc6d1e7211 */ /* 0x080fe400008f140c */
[----:B------:R-:W-:-:S02]  /*62a0*/  LEA.HI.X R110, R110, R252, R9, 0x2, P2 ;  /* 0x000000fc6e6e7211 */ /* 0x000fc400010f1409 */
[----:B------:R-:W-:Y:S02]  /*62b0*/  SHF.R.S32.HI R3, RZ, 0x1f, R202 ;  /* 0x0000001fff037819 */ /* 0x000fe400000114ca */
[-C--:B------:R-:W-:Y:S02]  /*62c0*/  LEA R37, P3, R202, R60.reuse, 0x2 ;  /* 0x0000003cca257211 */ /* 0x080fe400078610ff */
[----:B------:R-:W-:Y:S02]  /*62d0*/  SHF.R.S32.HI R14, RZ, 0x1f, R205 ;  /* 0x0000001fff0e7819 */ /* 0x000fe400000114cd */
[----:B------:R-:W-:Y:S02]  /*62e0*/  SHF.R.S32.HI R12, RZ, 0x1f, R225 ;  /* 0x0000001fff0c7819 */ /* 0x000fe400000114e1 */
[-C--:B------:R-:W-:Y:S02]  /*62f0*/  LEA R35, P0, R205, R60.reuse, 0x2 ;  /* 0x0000003ccd237211 */ /* 0x080fe400078010ff */
[----:B------:R-:W-:-:S02]  /*6300*/  LEA R31, P2, R225, R60, 0x2 ;  /* 0x0000003ce11f7211 */ /* 0x000fc400078410ff */
[----:B------:R-:W-:Y:S02]  /*6310*/  SHF.R.S32.HI R25, RZ, 0x1f, R2 ;  /* 0x0000001fff197819 */ /* 0x000fe40000011402 */
[----:B------:R-:W-:Y:S02]  /*6320*/  SHF.R.S32.HI R9, RZ, 0x1f, R216 ;  /* 0x0000001fff097819 */ /* 0x000fe400000114d8 */
[----:B------:R-:W-:Y:S02]  /*6330*/  LEA R33, P1, R216, R60, 0x2 ;  /* 0x0000003cd8217211 */ /* 0x000fe400078210ff */
[-C--:B------:R-:W-:Y:S02]  /*6340*/  LEA.HI.X R202, R202, R252.reuse, R3, 0x2, P3 ;  /* 0x000000fccaca7211 */ /* 0x080fe400018f1403 */
[-C--:B------:R-:W-:Y:S02]  /*6350*/  LEA.HI.X R28, R205, R252.reuse, R14, 0x2, P0 ;  /* 0x000000fccd1c7211 */ /* 0x080fe400000f140e */
[----:B------:R-:W-:-:S02]  /*6360*/  LEA.HI.X R24, R225, R252, R12, 0x2, P2 ;  /* 0x000000fce1187211 */ /* 0x000fc400010f140c */
[----:B------:R-:W-:Y:S02]  /*6370*/  SHF.L.U64.HI R2, R2, 0x2, R25 ;  /* 0x0000000202027819 */ /* 0x000fe40000010219 */
[----:B------:R-:W-:Y:S02]  /*6380*/  SHF.R.S32.HI R3, RZ, 0x1f, R226 ;  /* 0x0000001fff037819 */ /* 0x000fe400000114e2 */
[----:B------:R-:W-:Y:S02]  /*6390*/  LEA R29, P3, R226, R60, 0x2 ;  /* 0x0000003ce21d7211 */ /* 0x000fe400078610ff */
[----:B------:R-:W-:Y:S02]  /*63a0*/  LEA.HI.X R26, R216, R252, R9, 0x2, P1 ;  /* 0x000000fcd81a7211 */ /* 0x000fe400008f1409 */
[----:B------:R-:W-:Y:S02]  /*63b0*/  SHF.R.S32.HI R14, RZ, 0x1f, R227 ;  /* 0x0000001fff0e7819 */ /* 0x000fe400000114e3 */
[----:B------:R-:W-:-:S02]  /*63c0*/  SHF.R.S32.HI R12, RZ, 0x1f, R229 ;  /* 0x0000001fff0c7819 */ /* 0x000fc400000114e5 */
[-C--:B------:R-:W-:Y:S02]  /*63d0*/  LEA R27, P0, R227, R60.reuse, 0x2 ;  /* 0x0000003ce31b7211 */ /* 0x080fe400078010ff */
[-C--:B------:R-:W-:Y:S02]  /*63e0*/  LEA R23, P2, R229, R60.reuse, 0x2 ;  /* 0x0000003ce5177211 */ /* 0x080fe400078410ff */
[----:B------:R-:W-:Y:S02]  /*63f0*/  SHF.R.S32.HI R9, RZ, 0x1f, R228 ;  /* 0x0000001fff097819 */ /* 0x000fe400000114e4 */
[----:B------:R-:W-:Y:S02]  /*6400*/  LEA R25, P1, R228, R60, 0x2 ;  /* 0x0000003ce4197211 */ /* 0x000fe400078210ff */
[-C--:B------:R-:W-:Y:S02]  /*6410*/  LEA.HI.X R22, R226, R252.reuse, R3, 0x2, P3 ;  /* 0x000000fce2167211 */ /* 0x080fe400018f1403 */
[----:B------:R-:W-:-:S02]  /*6420*/  LEA.HI.X R18, R227, R252, R14, 0x2, P0 ;  /* 0x000000fce3127211 */ /* 0x000fc400000f140e */
[----:B------:R-:W-:Y:S02]  /*6430*/  LEA.HI.X R16, R229, R252, R12, 0x2, P2 ;  /* 0x000000fce5107211 */ /* 0x000fe400010f140c */
[----:B------:R-:W-:Y:S02]  /*6440*/  SHF.R.S32.HI R3, RZ, 0x1f, R230 ;  /* 0x0000001fff037819 */ /* 0x000fe400000114e6 */
[----:B------:R-:W-:Y:S02]  /*6450*/  LEA R19, P3, R230, R60, 0x2 ;  /* 0x0000003ce6137211 */ /* 0x000fe400078610ff */
[----:B------:R-:W-:Y:S02]  /*6460*/  LEA.HI.X R248, R228, R252, R9, 0x2, P1 ;  /* 0x000000fce4f87211 */ /* 0x000fe400008f1409 */
[----:B------:R-:W-:Y:S02]  /*6470*/  SHF.R.S32.HI R12, RZ, 0x1f, R231 ;  /* 0x0000001fff0c7819 */ /* 0x000fe400000114e7 */
[----:B------:R-:W-:-:S02]  /*6480*/  LEA R17, P0, R231, R60, 0x2 ;  /* 0x0000003ce7117211 */ /* 0x000fc400078010ff */
[----:B------:R-:W-:Y:S02]  /*6490*/  SHF.R.S32.HI R13, RZ, 0x1f, R232 ;  /* 0x0000001fff0d7819 */ /* 0x000fe400000114e8 */
[----:B------:R-:W-:Y:S02]  /*64a0*/  LEA R15, P1, R232, R60, 0x2 ;  /* 0x0000003ce80f7211 */ /* 0x000fe400078210ff */
[----:B------:R-:W-:Y:S02]  /*64b0*/  IADD3 R212, P2, PT, R73, R6, RZ ;  /* 0x0000000649d47210 */ /* 0x000fe40007f5e0ff */
[-C--:B------:R-:W-:Y:S02]  /*64c0*/  LEA.HI.X R250, R230, R252.reuse, R3, 0x2, P3 ;  /* 0x000000fce6fa7211 */ /* 0x080fe400018f1403 */
[-C--:B------:R-:W-:Y:S01]  /*64d0*/  LEA.HI.X R14, R231, R252.reuse, R12, 0x2, P0 ;  /* 0x000000fce70e7211 */ /* 0x080fe200000f140c */
[----:B------:R-:W-:Y:S01]  /*64e0*/  IMAD.X R211, R90, 0x1, R7, P2 ;  /* 0x000000015ad37824 */ /* 0x000fe200010e0607 */
[----:B------:R-:W-:Y:S01]  /*64f0*/  LEA.HI.X R252, R232, R252, R13, 0x2, P1 ;  /* 0x000000fce8fc7211 */ /* 0x000fe200008f140d */
[----:B------:R-:W-:Y:S01]  /*6500*/  IMAD.SHL.U32 R12, R234, 0x2, RZ ;  /* 0x00000002ea0c7824 */ /* 0x000fe200078e00ff */
[----:B------:R-:W-:-:S02]  /*6510*/  IADD3 R206, P4, PT, R79, R6, RZ ;  /* 0x000000064fce7210 */ /* 0x000fc40007f9e0ff */
[-C--:B------:R-:W-:Y:S02]  /*6520*/  IADD3 R214, P1, PT, R71, R6.reuse, RZ ;  /* 0x0000000647d67210 */ /* 0x080fe40007f3e0ff */
[-C--:B------:R-:W-:Y:S01]  /*6530*/  IADD3 R208, P5, PT, R77, R6.reuse, RZ ;  /* 0x000000064dd07210 */ /* 0x080fe20007fbe0ff */
[--C-:B------:R-:W-:Y:S01]  /*6540*/  IMAD.X R205, R58, 0x1, R7.reuse, P4 ;  /* 0x000000013acd7824 */ /* 0x100fe200020e0607 */
        /* <DEDUP_REMOVED lines=28> */
[----:B------:R-:W-:Y:S01]  /*6710*/  LOP3.LUT R3, R234, 0x3, RZ, 0xc0, !PT ;  /* 0x00000003ea037812 */ /* 0x000fe200078ec0ff */
[----:B------:R-:W-:Y:S01]  /*6720*/  IMAD.X R239, R32, 0x1, R7, P0 ;  /* 0x0000000120ef7824 */ /* 0x000fe200000e0607 */
[----:B------:R-:W-:Y:S01]  /*6730*/  LOP3.LUT R9, R234, 0x7, RZ, 0xc0, !PT ;  /* 0x00000007ea097812 */ /* 0x000fe200078ec0ff */
[----:B------:R1:W-:Y:S01]  /*6740*/  STL [R1+0x8], R13 ;  /* 0x0000080d01007387 */ /* 0x0003e20000100800 */
[----:B------:R-:W-:-:S02]  /*6750*/  IADD3 R234, P3, PT, R51, R6, RZ ;  /* 0x0000000633ea7210 */ /* 0x000fc40007f7e0ff */
[----:B------:R-:W-:Y:S02]  /*6760*/  SHF.R.S32.HI R112, RZ, 0x1f, R192 ;  /* 0x0000001fff707819 */ /* 0x000fe400000114c0 */
[----:B------:R-:W-:Y:S01]  /*6770*/  SHF.R.S32.HI R95, RZ, 0x1f, R194 ;  /* 0x0000001fff5f7819 */ /* 0x000fe200000114c2 */
[----:B------:R-:W-:Y:S01]  /*6780*/  IMAD.X R233, R36, 0x1, R7, P3 ;  /* 0x0000000124e97824 */ /* 0x000fe200018e0607 */
[-C--:B------:R-:W-:Y:S01]  /*6790*/  IADD3 R242, P4, PT, R43, R6.reuse, RZ ;  /* 0x000000062bf27210 */ /* 0x080fe20007f9e0ff */
[----:B------:R-:W-:Y:S01]  /*67a0*/  IMAD.SHL.U32 R155, R192, 0x4, RZ ;  /* 0x00000004c09b7824 */ /* 0x000fe200078e00ff */
[-C--:B------:R-:W-:Y:S02]  /*67b0*/  IADD3 R34, P1, PT, R35, R6.reuse, RZ ;  /* 0x0000000623227210 */ /* 0x080fe40007f3e0ff */
[----:B------:R-:W-:Y:S01]  /*67c0*/  SHF.R.S32.HI R91, RZ, 0x1f, R175 ;  /* 0x0000001fff5b7819 */ /* 0x000fe200000114af */
[--C-:B------:R-:W-:Y:S01]  /*67d0*/  IMAD.X R241, R108, 0x1, R7.reuse, P4 ;  /* 0x000000016cf17824 */ /* 0x100fe200020e0607 */
[-C--:B------:R-:W-:Y:S01]  /*67e0*/  IADD3 R244, P5, PT, R41, R6.reuse, RZ ;  /* 0x0000000629f47210 */ /* 0x080fe20007fbe0ff */
[----:B------:R-:W-:Y:S01]  /*67f0*/  STL [R1+0x10], R34 ;  /* 0x0000102201007387 */ /* 0x000fe20000100800 */
[-C--:B-1----:R-:W-:Y:S01]  /*6800*/  IADD3 R13, P0, PT, R33, R6.reuse, RZ ;  /* 0x00000006210d7210 */ /* 0x082fe20007f1e0ff */
[----:B------:R-:W-:Y:S01]  /*6810*/  IMAD.SHL.U32 R152, R194, 0x4, RZ ;  /* 0x00000004c2987824 */ /* 0x000fe200078e00ff */
[-C--:B------:R-:W-:Y:S01]  /*6820*/  IADD3 R246, P3, PT, R39, R6.reuse, RZ ;  /* 0x0000000627f67210 */ /* 0x080fe20007f7e0ff */
[----:B------:R-:W-:Y:S01]  /*6830*/  IMAD.X R243, R30, 0x1, R7, P5 ;  /* 0x000000011ef37824 */ /* 0x000fe200028e0607 */
[-C--:B------:R-:W-:Y:S01]  /*6840*/  IADD3 R31, P4, PT, R31, R6.reuse, RZ ;  /* 0x000000061f1f7210 */ /* 0x080fe20007f9e0ff */
[----:B------:R1:W-:Y:S01]  /*6850*/  STL [R1+0x18], R13 ;  /* 0x0000180d01007387 */ /* 0x0003e20000100800 */
[----:B------:R-:W-:Y:S01]  /*6860*/  SHF.R.S32.HI R38, RZ, 0x1f, R177 ;  /* 0x0000001fff267819 */ /* 0x000fe200000114b1 */
[----:B------:R-:W-:Y:S01]  /*6870*/  IMAD.X R245, R110, 0x1, R7, P3 ;  /* 0x000000016ef57824 */ /* 0x000fe200018e0607 */
[----:B------:R-:W-:Y:S01]  /*6880*/  IADD3 R27, P3, PT, R27, R6, RZ ;  /* 0x000000061b1b7210 */ /* 0x000fe20007f7e0ff */
[----:B------:R-:W-:Y:S01]  /*6890*/  STL [R1+0x20], R31 ;  /* 0x0000201f01007387 */ /* 0x000fe20000100800 */
[----:B------:R-:W-:-:S02]  /*68a0*/  IMAD.SHL.U32 R113, R175, 0x4, RZ ;  /* 0x00000004af717824 */ /* 0x000fc400078e00ff */
[----:B------:R-:W-:Y:S02]  /*68b0*/  IMAD.SHL.U32 R92, R197, 0x4, RZ ;  /* 0x00000004c55c7824 */ /* 0x000fe400078e00ff */
[----:B------:R-:W-:Y:S01]  /*68c0*/  IMAD.SHL.U32 R88, R177, 0x4, RZ ;  /* 0x00000004b1587824 */ /* 0x000fe200078e00ff */
[----:B-1----:R-:W-:Y:S01]  /*68d0*/  IADD3 R13, P5, PT, R29, R6, RZ ;  /* 0x000000061d0d7210 */ /* 0x002fe20007fbe0ff */
[----:B------:R-:W-:Y:S01]  /*68e0*/  IMAD R3, R3, 0x220, RZ ;  /* 0x0000022003037824 */ /* 0x000fe200078e02ff */
[----:B------:R-:W-:Y:S01]  /*68f0*/  SHF.R.S32.HI R153, RZ, 0x1f, R10 ;  /* 0x0000001fff997819 */ /* 0x000fe2000001140a */
[----:B------:R-:W-:Y:S02]  /*6900*/  IMAD.SHL.U32 R159, R172, 0x4, RZ ;  /* 0x00000004ac9f7824 */ /* 0x000fe400078e00ff */
[----:B------:R1:W-:Y:S01]  /*6910*/  STL [R1+0x28], R13 ;  /* 0x0000280d01007387 */ /* 0x0003e20000100800 */
[----:B------:R-:W-:-:S03]  /*6920*/  IMAD R9, R9, 0x90, RZ ;  /* 0x0000009009097824 */ /* 0x000fc600078e02ff */
[----:B------:R-:W-:Y:S01]  /*6930*/  STL [R1+0x2c], R27 ;  /* 0x00002c1b01007387 */ /* 0x000fe20000100800 */
[----:B-1----:R-:W-:Y:S01]  /*6940*/  IMAD.X R13, R202, 0x1, R7, P2 ;  /* 0x00000001ca0d7824 */ /* 0x002fe200010e0607 */
[----:B------:R-:W-:-:S04]  /*6950*/  IADD3 R25, P2, PT, R25, R6, RZ ;  /* 0x0000000619197210 */ /* 0x000fc80007f5e0ff */
[----:B------:R1:W-:Y:S04]  /*6960*/  STL [R1+0x4], R13 ;  /* 0x0000040d01007387 */ /* 0x0003e80000100800 */
[----:B------:R2:W-:Y:S01]  /*6970*/  STL [R1+0x30], R25 ;  /* 0x0000301901007387 */ /* 0x0005e20000100800 */
[----:B-1----:R-:W-:Y:S01]  /*6980*/  IMAD.X R13, R28, 0x1, R7, P1 ;  /* 0x000000011c0d7824 */ /* 0x002fe200008e0607 */
[----:B--2---:R-:W-:-:S04]  /*6990*/  IADD3 R25, P1, PT, R23, R6, RZ ;  /* 0x0000000617197210 */ /* 0x004fc80007f3e0ff */
[----:B------:R1:W-:Y:S01]  /*69a0*/  STL [R1+0xc], R13 ;  /* 0x00000c0d01007387 */ /* 0x0003e20000100800 */
[----:B------:R-:W-:-:S03]  /*69b0*/  IMAD.X R23, R26, 0x1, R7, P0 ;  /* 0x000000011a177824 */ /* 0x000fc600000e0607 */
[----:B------:R-:W-:Y:S04]  /*69c0*/  STL [R1+0x34], R25 ;  /* 0x0000341901007387 */ /* 0x000fe80000100800 */
[----:B------:R-:W-:Y:S01]  /*69d0*/  STL [R1+0x14], R23 ;  /* 0x0000141701007387 */ /* 0x000fe20000100800 */
[-C--:B-1----:R-:W-:Y:S01]  /*69e0*/  IADD3 R13, P0, PT, R19, R6.reuse, RZ ;  /* 0x00000006130d7210 */ /* 0x082fe20007f1e0ff */
[----:B------:R-:W-:Y:S01]  /*69f0*/  IMAD.X R19, R24, 0x1, R7, P4 ;  /* 0x0000000118137824 */ /* 0x000fe200020e0607 */
[----:B------:R-:W-:-:S03]  /*6a00*/  IADD3 R17, P4, PT, R17, R6, RZ ;  /* 0x0000000611117210 */ /* 0x000fc60007f9e0ff */
[----:B------:R1:W-:Y:S04]  /*6a10*/  STL [R1+0x38], R13 ;  /* 0x0000380d01007387 */ /* 0x0003e80000100800 */
[----:B------:R-:W-:Y:S04]  /*6a20*/  STL [R1+0x1c], R19 ;  /* 0x00001c1301007387 */ /* 0x000fe80000100800 */
[----:B------:R-:W-:Y:S01]  /*6a30*/  STL [R1+0x3c], R17 ;  /* 0x00003c1101007387 */ /* 0x000fe20000100800 */
[----:B-1----:R-:W-:Y:S01]  /*6a40*/  IMAD.X R13, R22, 0x1, R7, P5 ;  /* 0x00000001160d7824 */ /* 0x002fe200028e0607 */
[----:B------:R-:W-:-:S04]  /*6a50*/  IADD3 R6, P5, PT, R15, R6, RZ ;  /* 0x000000060f067210 */ /* 0x000fc80007fbe0ff */
[----:B------:R-:W-:Y:S04]  /*6a60*/  STL [R1+0x24], R13 ;  /* 0x0000240d01007387 */ /* 0x000fe80000100800 */
[----:B------:R1:W-:Y:S04]  /*6a70*/  STL [R1], R6 ;  /* 0x0000000601007387 */ /* 0x0003e80000100800 */
[----:B------:R-:W2:Y:S01]  /*6a80*/  LDL.LU R193, [R1+0x78] ;  /* 0x0000780001c17983 */ /* 0x000ea20000300800 */
[----:B------:R-:W-:Y:S02]  /*6a90*/  SHF.L.U64.HI R112, R192, 0x2, R112 ;  /* 0x00000002c0707819 */ /* 0x000fe40000010270 */
[----:B------:R-:W-:Y:S01]  /*6aa0*/  SHF.L.U64.HI R95, R194, 0x2, R95 ;  /* 0x00000002c25f7819 */ /* 0x000fe2000001025f */
[----:B------:R-:W3:Y:S01]  /*6ab0*/  LDL.LU R178, [R1+0x7c] ;  /* 0x00007c0001b27983 */ /* 0x000ee20000300800 */
[----:B------:R-:W-:Y:S01]  /*6ac0*/  SHF.R.S32.HI R39, RZ, 0x1f, R197 ;  /* 0x0000001fff277819 */ /* 0x000fe200000114c5 */
[----:B-1----:R-:W-:Y:S01]  /*6ad0*/  IMAD.MOV.U32 R6, RZ, RZ, R179 ;  /* 0x000000ffff067224 */ /* 0x002fe200078e00b3 */
[----:B------:R-:W-:Y:S01]  /*6ae0*/  SHF.R.S32.HI R43, RZ, 0x1f, R176 ;  /* 0x0000001fff2b7819 */ /* 0x000fe200000114b0 */
[----:B------:R-:W4:Y:S01]  /*6af0*/  LDL.LU R179, [R1+0x80] ;  /* 0x0000800001b37983 */ /* 0x000f220000300800 */
[----:B------:R-:W-:Y:S01]  /*6b00*/  SHF.L.U64.HI R91, R175, 0x2, R91 ;  /* 0x00000002af5b7819 */ /* 0x000fe2000001025b */
[----:B------:R-:W-:Y:S01]  /*6b10*/  IMAD.SHL.U32 R108, R176, 0x4, RZ ;  /* 0x00000004b06c7824 */ /* 0x000fe200078e00ff */
[----:B------:R-:W-:Y:S01]  /*6b20*/  SHF.L.U64.HI R38, R177, 0x2, R38 ;  /* 0x00000002b1267819 */ /* 0x000fe20000010226 */
[----:B------:R-:W5:Y:S01]  /*6b30*/  LDL.LU R171, [R1+0x84] ;  /* 0x0000840001ab7983 */ /* 0x000f620000300800 */
[----:B------:R-:W-:Y:S01]  /*6b40*/  SHF.L.U64.HI R39, R197, 0x2, R39 ;  /* 0x00000002c5277819 */ /* 0x000fe20000010227 */
[----:B------:R-:W-:Y:S01]  /*6b50*/  IMAD.X R251, R14, 0x1, R7, P4 ;  /* 0x000000010efb7824 */ /* 0x000fe200020e0607 */
[----:B------:R-:W-:Y:S01]  /*6b60*/  LOP3.LUT R3, R3, R20, RZ, 0x3c, !PT ;  /* 0x0000001403037212 */ /* 0x000fe200078e3cff */
[----:B------:R-:W5:Y:S01]  /*6b70*/  LDL.LU R192, [R1+0x88] ;  /* 0x0000880001c07983 */ /* 0x000f620000300800 */
[----:B------:R-:W-:Y:S01]  /*6b80*/  SHF.L.U64.HI R43, R176, 0x2, R43 ;  /* 0x00000002b02b7819 */ /* 0x000fe2000001022b */
[--C-:B------:R-:W-:Y:S01]  /*6b90*/  IMAD.X R247, R18, 0x1, R7.reuse, P3 ;  /* 0x0000000112f77824 */ /* 0x100fe200018e0607 */
[----:B------:R-:W-:Y:S01]  /*6ba0*/  SHF.R.S32.HI R24, RZ, 0x1f, R172 ;  /* 0x0000001fff187819 */ /* 0x000fe200000114ac */
[----:B------:R-:W5:Y:S01]  /*6bb0*/  LDL.LU R194, [R1+0x8c] ;  /* 0x00008c0001c27983 */ /* 0x000f620000300800 */
[----:B------:R-:W-:Y:S01]  /*6bc0*/  LEA R4, P3, R10, R4, 0x3 ;  /* 0x000000040a047211 */ /* 0x000fe200078618ff */
[--C-:B------:R-:W-:Y:S01]  /*6bd0*/  IMAD.X R248, R248, 0x1, R7.reuse, P2 ;  /* 0x00000001f8f87824 */ /* 0x100fe200010e0607 */
[----:B------:R-:W-:Y:S01]  /*6be0*/  LOP3.LUT R9, R9, 0x30, R12, 0x78, !PT ;  /* 0x0000003009097812 */ /* 0x000fe200078e780c */
[----:B------:R-:W5:Y:S01]  /*6bf0*/  LDL.LU R174, [R1+0x90] ;  /* 0x0000900001ae7983 */ /* 0x000f620000300800 */
[----:B------:R-:W-:-:S02]  /*6c00*/  IMAD.X R249, R16, 0x1, R7, P1 ;  /* 0x0000000110f97824 */ /* 0x000fc400008e0607 */
[--C-:B------:R-:W-:Y:S01]  /*6c10*/  IMAD.X R250, R250, 0x1, R7.reuse, P0 ;  /* 0x00000001fafa7824 */ /* 0x100fe200000e0607 */
[----:B------:R-:W5:Y:S01]  /*6c20*/  LDL.LU R175, [R1+0x94] ;  /* 0x0000940001af7983 */ /* 0x000f620000300800 */
[----:B------:R-:W-:Y:S01]  /*6c30*/  IMAD.X R252, R252, 0x1, R7, P5 ;  /* 0x00000001fcfc7824 */ /* 0x000fe200028e0607 */
[----:B--2---:R-:W-:Y:S02]  /*6c40*/  SHF.R.S32.HI R37, RZ, 0x1f, R193 ;  /* 0x0000001fff257819 */ /* 0x004fe400000114c1 */
[----:B------:R-:W2:Y:S01]  /*6c50*/  LDL.LU R197, [R1+0x98] ;  /* 0x0000980001c57983 */ /* 0x000ea20000300800 */
[C---:B------:R-:W-:Y:S01]  /*6c60*/  IMAD.SHL.U32 R40, R193.reuse, 0x4, RZ ;  /* 0x00000004c1287824 */ /* 0x040fe200078e00ff */
[----:B---3--:R-:W-:Y:S02]  /*6c70*/  SHF.R.S32.HI R35, RZ, 0x1f, R178 ;  /* 0x0000001fff237819 */ /* 0x008fe400000114b2 */
[----:B------:R-:W3:Y:S01]  /*6c80*/  LDL.LU R176, [R1+0x9c] ;  /* 0x00009c0001b07983 */ /* 0x000ee20000300800 */
[----:B------:R-:W-:-:S02]  /*6c90*/  SHF.L.U64.HI R37, R193, 0x2, R37 ;  /* 0x00000002c1257819 */ /* 0x000fc40000010225 */
[----:B----4-:R-:W-:Y:S01]  /*6ca0*/  SHF.R.S32.HI R31, RZ, 0x1f, R179 ;  /* 0x0000001fff1f7819 */ /* 0x010fe200000114b3 */
[----:B------:R-:W4:Y:S01]  /*6cb0*/  LDL.LU R177, [R1+0xa4] ;  /* 0x0000a40001b17983 */ /* 0x000f220000300800 */
[C---:B------:R-:W-:Y:S02]  /*6cc0*/  IMAD.SHL.U32 R41, R178.reuse, 0x4, RZ ;  /* 0x00000004b2297824 */ /* 0x040fe400078e00ff */
[C---:B------:R-:W-:Y:S01]  /*6cd0*/  IMAD.SHL.U32 R42, R179.reuse, 0x4, RZ ;  /* 0x00000004b32a7824 */ /* 0x040fe200078e00ff */
[----:B------:R-:W3:Y:S01]  /*6ce0*/  LDL.LU R193, [R1+0xa8] ;  /* 0x0000a80001c17983 */ /* 0x000ee20000300800 */
[----:B------:R-:W-:Y:S02]  /*6cf0*/  SHF.L.U64.HI R35, R178, 0x2, R35 ;  /* 0x00000002b2237819 */ /* 0x000fe40000010223 */
[----:B-----5:R-:W-:Y:S01]  /*6d00*/  SHF.R.S32.HI R23, RZ, 0x1f, R192 ;  /* 0x0000001fff177819 */ /* 0x020fe200000114c0 */
[----:B------:R-:W5:Y:S01]  /*6d10*/  LDL.LU R178, [R1+0xac] ;  /* 0x0000ac0001b27983 */ /* 0x000f620000300800 */
[----:B------:R-:W-:-:S02]  /*6d20*/  SHF.L.U64.HI R31, R179, 0x2, R31 ;  /* 0x00000002b31f7819 */ /* 0x000fc4000001021f */
[----:B------:R-:W-:Y:S01]  /*6d30*/  SHF.R.S32.HI R17, RZ, 0x1f, R194 ;  /* 0x0000001fff117819 */ /* 0x000fe200000114c2 */
[----:B------:R-:W4:Y:S01]  /*6d40*/  LDL.LU R179, [R1+0xb0] ;  /* 0x0000b00001b37983 */ /* 0x000f220000300800 */
[C---:B------:R-:W-:Y:S01]  /*6d50*/  SHF.L.U64.HI R23, R192.reuse, 0x2, R23 ;  /* 0x00000002c0177819 */ /* 0x040fe20000010217 */
[----:B------:R-:W-:Y:S01]  /*6d60*/  IMAD.SHL.U32 R90, R192, 0x4, RZ ;  /* 0x00000004c05a7824 */ /* 0x000fe200078e00ff */
[C---:B------:R-:W-:Y:S01]  /*6d70*/  SHF.L.U64.HI R17, R194.reuse, 0x2, R17 ;  /* 0x00000002c2117819 */ /* 0x040fe20000010211 */
[----:B------:R-:W-:Y:S01]  /*6d80*/  IMAD.SHL.U32 R93, R194, 0x4, RZ ;  /* 0x00000004c25d7824 */ /* 0x000fe200078e00ff */
[----:B------:R-:W4:Y:S01]  /*6d90*/  LDL.LU R192, [R1+0xb4] ;  /* 0x0000b40001c07983 */ /* 0x000f220000300800 */
[----:B------:R-:W-:Y:S02]  /*6da0*/  SHF.L.U64.HI R24, R172, 0x2, R24 ;  /* 0x00000002ac187819 */ /* 0x000fe40000010218 */
[----:B------:R-:W-:Y:S01]  /*6db0*/  LEA.HI.X R5, R10, R5, R153, 0x3, P3 ;  /* 0x000000050a057211 */ /* 0x000fe200018f1c99 */
[----:B------:R-:W4:Y:S01]  /*6dc0*/  LDL.LU R194, [R1+0xb8] ;  /* 0x0000b80001c27983 */ /* 0x000f220000300800 */
[----:B--2---:R-:W-:Y:S01]  /*6dd0*/  SHF.R.S32.HI R14, RZ, 0x1f, R197 ;  /* 0x0000001fff0e7819 */ /* 0x004fe200000114c5 */
[----:B------:R-:W-:-:S03]  /*6de0*/  IMAD.SHL.U32 R110, R197, 0x4, RZ ;  /* 0x00000004c56e7824 */ /* 0x000fc600078e00ff */
[----:B------:R-:W-:Y:S02]  /*6df0*/  SHF.L.U64.HI R14, R197, 0x2, R14 ;  /* 0x00000002c50e7819 */ /* 0x000fe4000001020e */
[----:B------:R-:W2:Y:S01]  /*6e00*/  LDL.LU R197, [R1+0xbc] ;  /* 0x0000bc0001c57983 */ /* 0x000ea20000300800 */
[----:B---3--:R-:W-:Y:S01]  /*6e10*/  SHF.R.S32.HI R18, RZ, 0x1f, R193 ;  /* 0x0000001fff127819 */ /* 0x008fe200000114c1 */
[----:B------:R-:W-:-:S03]  /*6e20*/  IMAD.SHL.U32 R156, R193, 0x4, RZ ;  /* 0x00000004c19c7824 */ /* 0x000fc600078e00ff */
[----:B------:R-:W-:Y:S02]  /*6e30*/  SHF.L.U64.HI R18, R193, 0x2, R18 ;  /* 0x00000002c1127819 */ /* 0x000fe40000010212 */
[----:B------:R-:W3:Y:S01]  /*6e40*/  LDL.LU R193, [R1+0xa0] ;  /* 0x0000a00001c17983 */ /* 0x000ee20000300800 */
[----:B------:R-:W-:Y:S02]  /*6e50*/  SHF.L.U64.HI R7, R8, 0x2, R21 ;  /* 0x0000000208077819 */ /* 0x000fe40000010215 */
[----:B------:R-:W-:Y:S02]  /*6e60*/  SHF.R.S32.HI R27, RZ, 0x1f, R171 ;  /* 0x0000001fff1b7819 */ /* 0x000fe400000114ab */
[----:B------:R-:W-:Y:S02]  /*6e70*/  SHF.L.U64.HI R172, R10, 0x2, R153 ;  /* 0x000000020aac7819 */ /* 0x000fe40000010299 */
[----:B------:R-:W-:Y:S01]  /*6e80*/  IADD3 R153, P3, PT, R155, R203, RZ ;  /* 0x000000cb9b997210 */ /* 0x000fe20007f7e0ff */
[C---:B------:R-:W-:Y:S01]  /*6e90*/  IMAD.SHL.U32 R89, R171.reuse, 0x4, RZ ;  /* 0x00000004ab597824 */ /* 0x040fe200078e00ff */
[----:B------:R-:W-:-:S02]  /*6ea0*/  SHF.L.U64.HI R27, R171, 0x2, R27 ;  /* 0x00000002ab1b7819 */ /* 0x000fc4000001021b */
[----:B------:R-:W-:Y:S02]  /*6eb0*/  IADD3 R171, P2, PT, R204, R155, RZ ;  /* 0x0000009bccab7210 */ /* 0x000fe40007f5e0ff */
[----:B------:R-:W-:Y:S01]  /*6ec0*/  IADD3 R155, P6, PT, R152, R203, RZ ;  /* 0x000000cb989b7210 */ /* 0x000fe20007fde0ff */
[----:B------:R-:W-:Y:S02]  /*6ed0*/  IMAD.SHL.U32 R94, R174, 0x4, RZ ;  /* 0x00000004ae5e7824 */ /* 0x000fe400078e00ff */
[----:B------:R-:W-:Y:S01]  /*6ee0*/  IMAD.SHL.U32 R109, R175, 0x4, RZ ;  /* 0x00000004af6d7824 */ /* 0x000fe200078e00ff */
[----:B------:R-:W-:-:S04]  /*6ef0*/  SHF.R.S32.HI R13, RZ, 0x1f, R174 ;  /* 0x0000001fff0d7819 */ /* 0x000fc800000114ae */
[----:B------:R-:W-:Y:S02]  /*6f00*/  SHF.L.U64.HI R13, R174, 0x2, R13 ;  /* 0x00000002ae0d7819 */ /* 0x000fe4000001020d */
[----:B------:R-:W-:Y:S01]  /*6f10*/  SHF.R.S32.HI R12, RZ, 0x1f, R175 ;  /* 0x0000001fff0c7819 */ /* 0x000fe200000114af */
[----:B------:R-:W-:-:S03]  /*6f20*/  IMAD.SHL.U32 R115, R176, 0x4, RZ ;  /* 0x00000004b0737824 */ /* 0x000fc600078e00ff */
[----:B------:R-:W-:Y:S01]  /*6f30*/  SHF.L.U64.HI R12, R175, 0x2, R12 ;  /* 0x00000002af0c7819 */ /* 0x000fe2000001020c */
[----:B----4-:R-:W-:Y:S01]  /*6f40*/  IMAD.SHL.U32 R154, R177, 0x4, RZ ;  /* 0x00000004b19a7824 */ /* 0x010fe200078e00ff */
[----:B------:R-:W-:-:S04]  /*6f50*/  SHF.R.S32.HI R15, RZ, 0x1f, R176 ;  /* 0x0000001fff0f7819 */ /* 0x000fc800000114b0 */
[----:B------:R-:W-:Y:S01]  /*6f60*/  SHF.L.U64.HI R15, R176, 0x2, R15 ;  /* 0x00000002b00f7819 */ /* 0x000fe2000001020f */
[----:B-----5:R-:W-:Y:S01]  /*6f70*/  IMAD.SHL.U32 R157, R178, 0x4, RZ ;  /* 0x00000004b29d7824 */ /* 0x020fe200078e00ff */
[----:B------:R-:W-:-:S04]  /*6f80*/  SHF.R.S32.HI R16, RZ, 0x1f, R177 ;  /* 0x0000001fff107819 */ /* 0x000fc800000114b1 */
[----:B------:R-:W-:Y:S01]  /*6f90*/  SHF.L.U64.HI R16, R177, 0x2, R16 ;  /* 0x00000002b1107819 */ /* 0x000fe20000010210 */
[----:B------:R-:W-:Y:S01]  /*6fa0*/  IMAD.SHL.U32 R158, R179, 0x4, RZ ;  /* 0x00000004b39e7824 */ /* 0x000fe200078e00ff */
[----:B------:R-:W-:-:S04]  /*6fb0*/  SHF.R.S32.HI R19, RZ, 0x1f, R178 ;  /* 0x0000001fff137819 */ /* 0x000fc800000114b2 */
[----:B------:R-:W-:Y:S01]  /*6fc0*/  SHF.L.U64.HI R19, R178, 0x2, R19 ;  /* 0x00000002b2137819 */ /* 0x000fe20000010213 */
[----:B------:R-:W-:Y:S01]  /*6fd0*/  IMAD.SHL.U32 R160, R173, 0x4, RZ ;  /* 0x00000004ada07824 */ /* 0x000fe200078e00ff */
[----:B------:R-:W-:-:S04]  /*6fe0*/  SHF.R.S32.HI R22, RZ, 0x1f, R179 ;  /* 0x0000001fff167819 */ /* 0x000fc800000114b3 */
[----:B------:R-:W-:Y:S01]  /*6ff0*/  SHF.L.U64.HI R22, R179, 0x2, R22 ;  /* 0x00000002b3167819 */ /* 0x000fe20000010216 */
[----:B------:R-:W-:Y:S01]  /*7000*/  IMAD.SHL.U32 R161, R192, 0x4, RZ ;  /* 0x00000004c0a17824 */ /* 0x000fe200078e00ff */
[----:B------:R-:W-:Y:S01]  /*7010*/  SHF.R.S32.HI R25, RZ, 0x1f, R173 ;  /* 0x0000001fff197819 */ /* 0x000fe200000114ad */
[----:B------:R-:W-:-:S03]  /*7020*/  IMAD.SHL.U32 R162, R194, 0x4, RZ ;  /* 0x00000004c2a27824 */ /* 0x000fc600078e00ff */
[----:B------:R-:W-:Y:S01]  /*7030*/  SHF.L.U64.HI R25, R173, 0x2, R25 ;  /* 0x00000002ad197819 */ /* 0x000fe20000010219 */
[----:B------:R-:W-:Y:S01]  /*7040*/  IMAD.SHL.U32 R163, R195, 0x4, RZ ;  /* 0x00000004c3a37824 */ /* 0x000fe200078e00ff */
[----:B------:R-:W-:-:S04]  /*7050*/  SHF.R.S32.HI R26, RZ, 0x1f, R192 ;  /* 0x0000001fff1a7819 */ /* 0x000fc800000114c0 */
[----:B------:R-:W-:Y:S02]  /*7060*/  SHF.L.U64.HI R26, R192, 0x2, R26 ;  /* 0x00000002c01a7819 */ /* 0x000fe4000001021a */
[----:B------:R-:W-:Y:S01]  /*7070*/  SHF.R.S32.HI R28, RZ, 0x1f, R194 ;  /* 0x0000001fff1c7819 */ /* 0x000fe200000114c2 */
[----:B------:R-:W-:-:S03]  /*7080*/  IMAD.SHL.U32 R164, R196, 0x4, RZ ;  /* 0x00000004c4a47824 */ /* 0x000fc600078e00ff */
[----:B------:R-:W-:Y:S02]  /*7090*/  SHF.L.U64.HI R28, R194, 0x2, R28 ;  /* 0x00000002c21c7819 */ /* 0x000fe4000001021c */
[----:B------:R-:W-:-:S04]  /*70a0*/  SHF.R.S32.HI R29, RZ, 0x1f, R195 ;  /* 0x0000001fff1d7819 */ /* 0x000fc800000114c3 */
[----:B------:R-:W-:Y:S02]  /*70b0*/  SHF.L.U64.HI R29, R195, 0x2, R29 ;  /* 0x00000002c31d7819 */ /* 0x000fe4000001021d */
[----:B------:R-:W-:-:S04]  /*70c0*/  SHF.R.S32.HI R30, RZ, 0x1f, R196 ;  /* 0x0000001fff1e7819 */ /* 0x000fc800000114c4 */
[----:B------:R-:W-:Y:S01]  /*70d0*/  SHF.L.U64.HI R30, R196, 0x2, R30 ;  /* 0x00000002c41e7819 */ /* 0x000fe2000001021e */
[----:B------:R-:W-:Y:S02]  /*70e0*/  IMAD.SHL.U32 R167, R198, 0x4, RZ ;  /* 0x00000004c6a77824 */ /* 0x000fe400078e00ff */
[----:B------:R-:W-:Y:S01]  /*70f0*/  IMAD.SHL.U32 R168, R199, 0x4, RZ ;  /* 0x00000004c7a87824 */ /* 0x000fe200078e00ff */
[----:B------:R-:W-:Y:S02]  /*7100*/  SHF.R.S32.HI R34, RZ, 0x1f, R198 ;  /* 0x0000001fff227819 */ /* 0x000fe400000114c6 */
[----:B------:R-:W-:Y:S02]  /*7110*/  SHF.R.S32.HI R36, RZ, 0x1f, R199 ;  /* 0x0000001fff247819 */ /* 0x000fe400000114c7 */
[C---:B---3--:R-:W-:Y:S02]  /*7120*/  IADD3 R21, P1, PT, R193.reuse, R203, RZ ;  /* 0x000000cbc1157210 */ /* 0x048fe40007f3e0ff */
[----:B------:R-:W-:-:S03]  /*7130*/  IADD3 R20, P0, PT, R193, R204, RZ ;  /* 0x000000ccc1147210 */ /* 0x000fc60007f1e0ff */
[----:B------:R-:W-:Y:S04]  /*7140*/  STL [R1+0x58], R21 ;  /* 0x0000581501007387 */ /* 0x000fe80000100800 */
[----:B------:R-:W-:Y:S04]  /*7150*/  STL [R1+0x50], R20 ;  /* 0x0000501401007387 */ /* 0x000fe80000100800 */
[----:B------:R1:W-:Y:S04]  /*7160*/  STL [R1+0x238], R153 ;  /* 0x0002389901007387 */ /* 0x0003e80000100800 */
[----:B------:R-:W-:Y:S01]  /*7170*/  STL [R1+0x230], R171 ;  /* 0x000230ab01007387 */ /* 0x000fe20000100800 */
[----:B-1----:R-:W-:-:S02]  /*7180*/  IADD3 R153, P5, PT, R152, R204, RZ ;  /* 0x000000cc98997210 */ /* 0x002fc40007fbe0ff */
[C---:B------:R-:W-:Y:S01]  /*7190*/  IADD3 R152, P4, PT, R113.reuse, R203, RZ ;  /* 0x000000cb71987210 */ /* 0x040fe20007f9e0ff */
[----:B------:R1:W-:Y:S04]  /*71a0*/  STL [R1+0x228], R155 ;  /* 0x0002289b01007387 */ /* 0x0003e80000100800 */
[----:B------:R3:W-:Y:S04]  /*71b0*/  STL [R1+0x220], R153 ;  /* 0x0002209901007387 */ /* 0x0007e80000100800 */
[----:B------:R4:W-:Y:S01]  /*71c0*/  STL [R1+0x218], R152 ;  /* 0x0002189801007387 */ /* 0x0009e20000100800 */
[----:B-1----:R-:W-:Y:S01]  /*71d0*/  IMAD.X R155, R112, 0x1, R170, P3 ;  /* 0x00000001709b7824 */ /* 0x002fe200018e06aa */
[----:B---3--:R-:W-:-:S04]  /*71e0*/  IADD3 R153, P3, PT, R113, R204, RZ ;  /* 0x000000cc71997210 */ /* 0x008fc80007f7e0ff */
[----:B------:R-:W-:Y:S01]  /*71f0*/  STL [R1+0x234], R155 ;  /* 0x0002349b01007387 */ /* 0x000fe20000100800 */
[----:B----4-:R-:W-:Y:S01]  /*7200*/  IMAD.X R152, R169, 0x1, R112, P2 ;  /* 0x00000001a9987824 */ /* 0x010fe200010e0670 */
[C---:B------:R-:W-:Y:S01]  /*7210*/  IADD3 R113, P2, PT, R108.reuse, R203, RZ ;  /* 0x000000cb6c717210 */ /* 0x040fe20007f5e0ff */
[C---:B------:R-:W-:Y:S01]  /*7220*/  IMAD.X R112, R95.reuse, 0x1, R170, P6 ;  /* 0x000000015f707824 */ /* 0x040fe200030e06aa */
[----:B------:R-:W-:Y:S01]  /*7230*/  IADD3 R108, P6, PT, R108, R204, RZ ;  /* 0x000000cc6c6c7210 */ /* 0x000fe20007fde0ff */
[----:B------:R-:W-:Y:S01]  /*7240*/  STL [R1+0x210], R153 ;  /* 0x0002109901007387 */ /* 0x000fe20000100800 */
[----:B------:R-:W-:-:S03]  /*7250*/  IMAD.X R95, R95, 0x1, R169, P5 ;  /* 0x000000015f5f7824 */ /* 0x000fc600028e06a9 */
[----:B------:R-:W-:Y:S04]  /*7260*/  STL [R1+0x22c], R152 ;  /* 0x00022c9801007387 */ /* 0x000fe80000100800 */
[----:B------:R-:W-:Y:S04]  /*7270*/  STL [R1+0x208], R113 ;  /* 0x0002087101007387 */ /* 0x000fe80000100800 */
[----:B------:R1:W-:Y:S04]  /*7280*/  STL [R1+0x224], R112 ;  /* 0x0002247001007387 */ /* 0x0003e80000100800 */
[----:B------:R3:W-:Y:S04]  /*7290*/  STL [R1+0x200], R108 ;  /* 0x0002006c01007387 */ /* 0x0007e80000100800 */
[----:B------:R4:W-:Y:S01]  /*72a0*/  STL [R1+0x21c], R95 ;  /* 0x00021c5f01007387 */ /* 0x0009e20000100800 */
[----:B-1----:R-:W-:Y:S01]  /*72b0*/  IADD3 R112, P5, PT, R92, R203, RZ ;  /* 0x000000cb5c707210 */ /* 0x002fe20007fbe0ff */
[----:B---3--:R-:W-:-:S04]  /*72c0*/  IMAD.X R108, R91, 0x1, R170, P4 ;  /* 0x000000015b6c7824 */ /* 0x008fc800020e06aa */
[----:B------:R-:W-:Y:S01]  /*72d0*/  STL [R1+0x1f8], R112 ;  /* 0x0001f87001007387 */ /* 0x000fe20000100800 */
[-C--:B----4-:R-:W-:Y:S01]  /*72e0*/  IADD3 R95, P4, PT, R92, R204.reuse, RZ ;  /* 0x000000cc5c5f7210 */ /* 0x090fe20007f9e0ff */
[----:B------:R-:W-:Y:S01]  /*72f0*/  IMAD.X R92, R91, 0x1, R169, P3 ;  /* 0x000000015b5c7824 */ /* 0x000fe200018e06a9 */
[C---:B------:R-:W-:Y:S01]  /*7300*/  IADD3 R91, P3, PT, R88.reuse, R203, RZ ;  /* 0x000000cb585b7210 */ /* 0x040fe20007f7e0ff */
[----:B------:R-:W-:Y:S04]  /*7310*/  STL [R1+0x214], R108 ;  /* 0x0002146c01007387 */ /* 0x000fe80000100800 */
[----:B------:R1:W-:Y:S04]  /*7320*/  STL [R1+0x1f0], R95 ;  /* 0x0001f05f01007387 */ /* 0x0003e80000100800 */
[----:B------:R3:W-:Y:S04]  /*7330*/  STL [R1+0x20c], R92 ;  /* 0x00020c5c01007387 */ /* 0x0007e80000100800 */
[----:B------:R4:W-:Y:S01]  /*7340*/  STL [R1+0x1e8], R91 ;  /* 0x0001e85b01007387 */ /* 0x0009e20000100800 */
[----:B-1----:R-:W-:Y:S01]  /*7350*/  IMAD.X R95, R43, 0x1, R170, P2 ;  /* 0x000000012b5f7824 */ /* 0x002fe200010e06aa */
[----:B---3--:R-:W-:-:S04]  /*7360*/  IADD3 R92, P2, PT, R88, R204, RZ ;  /* 0x000000cc585c7210 */ /* 0x008fc80007f5e0ff */
[----:B------:R-:W-:Y:S01]  /*7370*/  STL [R1+0x204], R95 ;  /* 0x0002045f01007387 */ /* 0x000fe20000100800 */
[--C-:B----4-:R-:W-:Y:S01]  /*7380*/  IMAD.X R91, R43, 0x1, R169.reuse, P6 ;  /* 0x000000012b5b7824 */ /* 0x110fe200030e06a9 */
        /* <DEDUP_REMOVED lines=11> */
[----:B---3--:R-:W-:-:S02]  /*7440*/  IMAD.X R40, R38, 0x1, R170, P3 ;  /* 0x0000000126287824 */ /* 0x008fc400018e06aa */
[----:B------:R-:W-:Y:S01]  /*7450*/  IMAD.X R38, R38, 0x1, R169, P2 ;  /* 0x0000000126267824 */ /* 0x000fe200010e06a9 */
[----:B----4-:R-:W-:Y:S01]  /*7460*/  IADD3 R39, P3, PT, R41, R204, RZ ;  /* 0x000000cc29277210 */ /* 0x010fe20007f7e0ff */
        /* <DEDUP_REMOVED lines=69> */
[----:B---3--:R-:W-:-:S04]  /*78c0*/  IMAD.X R13, R14, 0x1, R170, P5 ;  /* 0x000000010e0d7824 */ /* 0x008fc800028e06aa */
[----:B------:R-:W-:Y:S01]  /*78d0*/  STL [R1+0x138], R17 ;  /* 0x0001381101007387 */ /* 0x000fe20000100800 */
[----:B----4-:R-:W-:Y:S01]  /*78e0*/  IADD3 R12, P5, PT, R154, R204, RZ ;  /* 0x000000cc9a0c7210 */ /* 0x010fe20007fbe0ff */
[----:B------:R-:W-:Y:S02]  /*78f0*/  IMAD.X R14, R14, 0x1, R169, P4 ;  /* 0x000000010e0e7824 */ /* 0x000fe400020e06a9 */
[----:B------:R1:W-:Y:S04]  /*7900*/  STL [R1+0x154], R13 ;  /* 0x0001540d01007387 */ /* 0x0003e80000100800 */
[----:B------:R3:W-:Y:S01]  /*7910*/  STL [R1+0x130], R12 ;  /* 0x0001300c01007387 */ /* 0x0007e20000100800 */
[----:B-1----:R-:W-:-:S03]  /*7920*/  IADD3 R13, P4, PT, R156, R203, RZ ;  /* 0x000000cb9c0d7210 */ /* 0x002fc60007f9e0ff */
[----:B------:R1:W-:Y:S01]  /*7930*/  STL [R1+0x14c], R14 ;  /* 0x00014c0e01007387 */ /* 0x0003e20000100800 */
[----:B---3--:R-:W-:-:S03]  /*7940*/  IMAD.X R12, R15, 0x1, R170, P3 ;  /* 0x000000010f0c7824 */ /* 0x008fc600018e06aa */
[----:B------:R3:W-:Y:S04]  /*7950*/  STL [R1+0x128], R13 ;  /* 0x0001280d01007387 */ /* 0x0007e80000100800 */
[----:B------:R4:W-:Y:S01]  /*7960*/  STL [R1+0x144], R12 ;  /* 0x0001440c01007387 */ /* 0x0009e20000100800 */
[----:B-1----:R-:W-:Y:S01]  /*7970*/  IADD3 R14, P3, PT, R156, R204, RZ ;  /* 0x000000cc9c0e7210 */ /* 0x002fe20007f7e0ff */
[----:B---3--:R-:W-:-:S04]  /*7980*/  IMAD.X R13, R15, 0x1, R169, P2 ;  /* 0x000000010f0d7824 */ /* 0x008fc800010e06a9 */
[----:B------:R1:W-:Y:S01]  /*7990*/  STL [R1+0x120], R14 ;  /* 0x0001200e01007387 */ /* 0x0003e20000100800 */
[----:B----4-:R-:W-:-:S03]  /*79a0*/  IADD3 R12, P2, PT, R157, R203, RZ ;  /* 0x000000cb9d0c7210 */ /* 0x010fc60007f5e0ff */
[----:B------:R3:W-:Y:S04]  /*79b0*/  STL [R1+0x13c], R13 ;  /* 0x00013c0d01007387 */ /* 0x0007e80000100800 */
[----:B------:R4:W-:Y:S01]  /*79c0*/  STL [R1+0x118], R12 ;  /* 0x0001180c01007387 */ /* 0x0009e20000100800 */
[----:B-1----:R-:W-:Y:S01]  /*79d0*/  IMAD.X R14, R16, 0x1, R170, P6 ;  /* 0x00000001100e7824 */ /* 0x002fe200030e06aa */
[----:B---3--:R-:W-:-:S04]  /*79e0*/  IADD3 R13, P6, PT, R157, R204, RZ ;  /* 0x000000cc9d0d7210 */ /* 0x008fc80007fde0ff */
[----:B------:R1:W-:Y:S01]  /*79f0*/  STL [R1+0x134], R14 ;  /* 0x0001340e01007387 */ /* 0x0003e20000100800 */
[----:B----4-:R-:W-:-:S03]  /*7a00*/  IMAD.X R12, R16, 0x1, R169, P5 ;  /* 0x00000001100c7824 */ /* 0x010fc600028e06a9 */
        /* <DEDUP_REMOVED lines=48> */
[----:B------:R3:W-:Y:S01]  /*7d10*/  STL [R1+0xb0], R13 ;  /* 0x0000b00d01007387 */ /* 0x0007e20000100800 */
[----:B--2---:R-:W-:-:S03]  /*7d20*/  IMAD.SHL.U32 R165, R197, 0x4, RZ ;  /* 0x00000004c5a57824 */ /* 0x004fc600078e00ff */
[----:B------:R2:W-:Y:S01]  /*7d30*/  STL [R1+0xcc], R12 ;  /* 0x0000cc0c01007387 */ /* 0x0005e20000100800 */
[----:B-1----:R-:W-:Y:S01]  /*7d40*/  IADD3 R14, P3, PT, R164, R203, RZ ;  /* 0x000000cba40e7210 */ /* 0x002fe20007f7e0ff */
[----:B---3--:R-:W-:-:S04]  /*7d50*/  IMAD.X R13, R28, 0x1, R170, P2 ;  /* 0x000000011c0d7824 */ /* 0x008fc800010e06aa */
[----:B------:R1:W-:Y:S01]  /*7d60*/  STL [R1+0xa8], R14 ;  /* 0x0000a80e01007387 */ /* 0x0003e20000100800 */
[----:B--2---:R-:W-:-:S03]  /*7d70*/  IADD3 R12, P2, PT, R164, R204, RZ ;  /* 0x000000cca40c7210 */ /* 0x004fc60007f5e0ff */
[----:B------:R2:W-:Y:S01]  /*7d80*/  STL [R1+0xc4], R13 ;  /* 0x0000c40d01007387 */ /* 0x0005e20000100800 */
[----:B------:R-:W-:-:S03]  /*7d90*/  IMAD.SHL.U32 R166, R193, 0x4, RZ ;  /* 0x00000004c1a67824 */ /* 0x000fc600078e00ff */
[----:B------:R3:W-:Y:S01]  /*7da0*/  STL [R1+0xa0], R12 ;  /* 0x0000a00c01007387 */ /* 0x0007e20000100800 */
[----:B-1----:R-:W-:Y:S01]  /*7db0*/  IMAD.X R14, R28, 0x1, R169, P6 ;  /* 0x000000011c0e7824 */ /* 0x002fe200030e06a9 */
[----:B--2---:R-:W-:-:S04]  /*7dc0*/  IADD3 R13, P6, PT, R165, R203, RZ ;  /* 0x000000cba50d7210 */ /* 0x004fc80007fde0ff */
[----:B------:R1:W-:Y:S01]  /*7dd0*/  STL [R1+0xbc], R14 ;  /* 0x0000bc0e01007387 */ /* 0x0003e20000100800 */
[----:B---3--:R-:W-:-:S03]  /*7de0*/  IMAD.X R12, R29, 0x1, R170, P5 ;  /* 0x000000011d0c7824 */ /* 0x008fc600028e06aa */
[----:B------:R2:W-:Y:S01]  /*7df0*/  STL [R1+0x98], R13 ;  /* 0x0000980d01007387 */ /* 0x0005e20000100800 */
[----:B------:R-:W-:-:S03]  /*7e00*/  SHF.R.S32.HI R32, RZ, 0x1f, R197 ;  /* 0x0000001fff207819 */ /* 0x000fc600000114c5 */
[----:B------:R3:W-:Y:S01]  /*7e10*/  STL [R1+0xb4], R12 ;  /* 0x0000b40c01007387 */ /* 0x0007e20000100800 */
[----:B-1----:R-:W-:Y:S01]  /*7e20*/  IADD3 R14, P5, PT, R165, R204, RZ ;  /* 0x000000cca50e7210 */ /* 0x002fe20007fbe0ff */
[----:B--2---:R-:W-:-:S04]  /*7e30*/  IMAD.X R13, R29, 0x1, R169, P4 ;  /* 0x000000011d0d7824 */ /* 0x004fc800020e06a9 */
[----:B------:R1:W-:Y:S01]  /*7e40*/  STL [R1+0x90], R14 ;  /* 0x0000900e01007387 */ /* 0x0003e20000100800 */
[----:B---3--:R-:W-:-:S03]  /*7e50*/  IADD3 R12, P4, PT, R166, R203, RZ ;  /* 0x000000cba60c7210 */ /* 0x008fc60007f9e0ff */
[----:B------:R2:W-:Y:S01]  /*7e60*/  STL [R1+0xac], R13 ;  /* 0x0000ac0d01007387 */ /* 0x0005e20000100800 */
[----:B------:R-:W-:-:S03]  /*7e70*/  SHF.L.U64.HI R32, R197, 0x2, R32 ;  /* 0x00000002c5207819 */ /* 0x000fc60000010220 */
[----:B------:R3:W-:Y:S01]  /*7e80*/  STL [R1+0x88], R12 ;  /* 0x0000880c01007387 */ /* 0x0007e20000100800 */
[----:B-1----:R-:W-:Y:S01]  /*7e90*/  IMAD.X R14, R30, 0x1, R170, P3 ;  /* 0x000000011e0e7824 */ /* 0x002fe200018e06aa */
[----:B--2---:R-:W-:-:S04]  /*7ea0*/  IADD3 R13, P3, PT, R166, R204, RZ ;  /* 0x000000cca60d7210 */ /* 0x004fc80007f7e0ff */
[----:B------:R1:W-:Y:S01]  /*7eb0*/  STL [R1+0xa4], R14 ;  /* 0x0000a40e01007387 */ /* 0x0003e20000100800 */
[----:B---3--:R-:W-:Y:S01]  /*7ec0*/  IMAD.X R12, R30, 0x1, R169, P2 ;  /* 0x000000011e0c7824 */ /* 0x008fe200010e06a9 */
[----:B------:R-:W-:Y:S02]  /*7ed0*/  SHF.R.S32.HI R33, RZ, 0x1f, R193 ;  /* 0x0000001fff217819 */ /* 0x000fe400000114c1 */
[----:B------:R2:W-:Y:S04]  /*7ee0*/  STL [R1+0x80], R13 ;  /* 0x0000800d01007387 */ /* 0x0005e80000100800 */
[----:B------:R3:W-:Y:S01]  /*7ef0*/  STL [R1+0x9c], R12 ;  /* 0x00009c0c01007387 */ /* 0x0007e20000100800 */
[----:B-1----:R-:W-:Y:S02]  /*7f00*/  IADD3 R14, P2, PT, R167, R203, RZ ;  /* 0x000000cba70e7210 */ /* 0x002fe40007f5e0ff */
[----:B------:R-:W-:Y:S01]  /*7f10*/  SHF.L.U64.HI R33, R193, 0x2, R33 ;  /* 0x00000002c1217819 */ /* 0x000fe20000010221 */
[----:B--2---:R-:W-:-:S02]  /*7f20*/  IMAD.X R13, R32, 0x1, R170, P6 ;  /* 0x00000001200d7824 */ /* 0x004fc400030e06aa */
[----:B------:R1:W-:Y:S01]  /*7f30*/  STL [R1+0x78], R14 ;  /* 0x0000780e01007387 */ /* 0x0003e20000100800 */
[----:B---3--:R-:W-:-:S03]  /*7f40*/  IADD3 R12, P6, PT, R167, R204, RZ ;  /* 0x000000cca70c7210 */ /* 0x008fc60007fde0ff */
[----:B------:R2:W-:Y:S04]  /*7f50*/  STL [R1+0x94], R13 ;  /* 0x0000940d01007387 */ /* 0x0005e80000100800 */
[----:B------:R3:W-:Y:S01]  /*7f60*/  STL [R1+0x70], R12 ;  /* 0x0000700c01007387 */ /* 0x0007e20000100800 */
[----:B-1----:R-:W-:Y:S01]  /*7f70*/  IMAD.X R14, R32, 0x1, R169, P5 ;  /* 0x00000001200e7824 */ /* 0x002fe200028e06a9 */
[----:B--2---:R-:W-:-:S04]  /*7f80*/  IADD3 R13, P5, PT, R168, R203, RZ ;  /* 0x000000cba80d7210 */ /* 0x004fc80007fbe0ff */
[----:B------:R1:W-:Y:S01]  /*7f90*/  STL [R1+0x8c], R14 ;  /* 0x00008c0e01007387 */ /* 0x0003e20000100800 */
[----:B---3--:R-:W-:-:S03]  /*7fa0*/  IMAD.X R12, R33, 0x1, R170, P4 ;  /* 0x00000001210c7824 */ /* 0x008fc600020e06aa */
[----:B------:R2:W-:Y:S01]  /*7fb0*/  STL [R1+0x68], R13 ;  /* 0x0000680d01007387 */ /* 0x0005e20000100800 */
[----:B------:R-:W-:-:S03]  /*7fc0*/  SHF.L.U64.HI R34, R198, 0x2, R34 ;  /* 0x00000002c6227819 */ /* 0x000fc60000010222 */
[----:B------:R3:W-:Y:S01]  /*7fd0*/  STL [R1+0x84], R12 ;  /* 0x0000840c01007387 */ /* 0x0007e20000100800 */
[----:B-1----:R-:W-:Y:S02]  /*7fe0*/  IADD3 R14, P4, PT, R168, R204, RZ ;  /* 0x000000cca80e7210 */ /* 0x002fe40007f9e0ff */
[----:B------:R-:W-:Y:S02]  /*7ff0*/  SHF.L.U64.HI R36, R199, 0x2, R36 ;  /* 0x00000002c7247819 */ /* 0x000fe40000010224 */
[----:B--2---:R-:W-:Y:S01]  /*8000*/  SHF.R.S32.HI R13, RZ, 0x5, R111 ;  /* 0x00000005ff0d7819 */ /* 0x004fe2000001146f */
[----:B------:R1:W-:Y:S01]  /*8010*/  STL [R1+0x60], R14 ;  /* 0x0000600e01007387 */ /* 0x0003e20000100800 */
[----:B---3--:R-:W-:-:S03]  /*8020*/  IMAD.X R12, R33, 0x1, R169, P3 ;  /* 0x00000001210c7824 */ /* 0x008fc600018e06a9 */
[----:B------:R2:W-:Y:S04]  /*8030*/  STL [R1+0x48], R13 ;  /* 0x0000480d01007387 */ /* 0x0005e80000100800 */
[----:B------:R3:W-:Y:S01]  /*8040*/  STL [R1+0x7c], R12 ;  /* 0x00007c0c01007387 */ /* 0x0007e20000100800 */
[C---:B-1----:R-:W-:Y:S02]  /*8050*/  IMAD.X R14, R34.reuse, 0x1, R170, P2 ;  /* 0x00000001220e7824 */ /* 0x042fe400010e06aa */
[----:B--2---:R-:W-:-:S03]  /*8060*/  IMAD.X R13, R34, 0x1, R169, P6 ;  /* 0x00000001220d7824 */ /* 0x004fc600030e06a9 */
[----:B------:R1:W-:Y:S01]  /*8070*/  STL [R1+0x74], R14 ;  /* 0x0000740e01007387 */ /* 0x0003e20000100800 */
[----:B---3--:R-:W-:-:S03]  /*8080*/  IMAD.X R12, R36, 0x1, R170, P5 ;  /* 0x00000001240c7824 */ /* 0x008fc600028e06aa */
[----:B------:R2:W-:Y:S04]  /*8090*/  STL [R1+0x6c], R13 ;  /* 0x00006c0d01007387 */ /* 0x0005e80000100800 */
[----:B------:R3:W-:Y:S01]  /*80a0*/  STL [R1+0x64], R12 ;  /* 0x0000640c01007387 */ /* 0x0007e20000100800 */
[----:B-1----:R-:W-:Y:S02]  /*80b0*/  IMAD.X R14, R36, 0x1, R169, P4 ;  /* 0x00000001240e7824 */ /* 0x002fe400020e06a9 */
[----:B--2---:R-:W-:-:S03]  /*80c0*/  IMAD.X R13, R114, 0x1, R170, P1 ;  /* 0x00000001720d7824 */ /* 0x004fc600008e06aa */
[----:B------:R-:W-:Y:S01]  /*80d0*/  STL [R1+0x5c], R14 ;  /* 0x00005c0e01007387 */ /* 0x000fe20000100800 */
[----:B---3--:R-:W-:-:S03]  /*80e0*/  IMAD.X R12, R114, 0x1, R169, P0 ;  /* 0x00000001720c7824 */ /* 0x008fc600000e06a9 */
[----:B------:R1:W-:Y:S01]  /*80f0*/  STL [R1+0x54], R13 ;  /* 0x0000540d01007387 */ /* 0x0003e20000100800 */
[----:B------:R-:W-:Y:S01]  /*8100*/  IMAD.SHL.U32 R8, R8, 0x4, RZ ;  /* 0x0000000408087824 */ /* 0x000fe200078e00ff */
[----:B------:R-:W-:Y:S01]  /*8110*/  CS2R R188, SRZ ;  /* 0x0000000000bc7805 */ /* 0x000fe2000001ff00 */
[----:B------:R-:W-:Y:S01]  /*8120*/  IMAD.MOV.U32 R202, RZ, RZ, RZ ;  /* 0x000000ffffca7224 */ /* 0x000fe200078e00ff */
[----:B------:R2:W-:Y:S01]  /*8130*/  STL [R1+0x4c], R12 ;  /* 0x00004c0c01007387 */ /* 0x0005e20000100800 */
[----:B------:R-:W-:Y:S02]  /*8140*/  CS2R R190, SRZ ;  /* 0x0000000000be7805 */ /* 0x000fe4000001ff00 */
[----:B------:R-:W-:Y:S02]  /*8150*/  CS2R R184, SRZ ;  /* 0x0000000000b87805 */ /* 0x000fe4000001ff00 */
[----:B------:R-:W-:Y:S02]  /*8160*/  CS2R R186, SRZ ;  /* 0x0000000000ba7805 */ /* 0x000fe4000001ff00 */
[----:B------:R-:W-:-:S02]  /*8170*/  CS2R R180, SRZ ;  /* 0x0000000000b47805 */ /* 0x000fc4000001ff00 */
[----:B------:R-:W-:Y:S02]  /*8180*/  CS2R R182, SRZ ;  /* 0x0000000000b67805 */ /* 0x000fe4000001ff00 */
[----:B------:R-:W-:Y:S02]  /*8190*/  CS2R R56, SRZ ;  /* 0x0000000000387805 */ /* 0x000fe4000001ff00 */
        /* <DEDUP_REMOVED lines=57> */
[----:B-1----:R-:W-:-:S02]  /*8530*/  LOP3.LUT R13, R3, 0x20, RZ, 0x3c, !PT ;  /* 0x00000020030d7812 */ /* 0x002fc400078e3cff */
[----:B--2---:R-:W-:Y:S01]  /*8540*/  LOP3.LUT R12, R9, 0x40, RZ, 0x3c, !PT ;  /* 0x00000040090c7812 */ /* 0x004fe200078e3cff */
[----:B------:R-:W-:Y:S01]  /*8550*/  UMOV UR5, 0x1 ;  /* 0x0000000100057882 */ /* 0x000fe20000000000 */
[----:B------:R-:W-:-:S05]  /*8560*/  UMOV UR6, 0xffffffff ;  /* 0xffffffff00067882 */ /* 0x000fca0000000000 */
.L_x_1:
[----:B------:R-:W-:-:S04]  /*8570*/  DEPBAR.LE SB0, 0x2 ;  /* 0x000080800000791a */ /* 0x000fc80000000000 */
[----:B------:R-:W-:Y:S01]  /*8580*/  UIADD3 UR6, UPT, UPT, UR6, 0x1, URZ ;  /* 0x0000000106067890 */ /* 0x000fe2000fffe0ff */
[----:B------:R-:W-:-:S03]  /*8590*/  LOP3.LUT R192, R3, 0x20, RZ, 0x3c, !PT ;  /* 0x0000002003c07812 */ /* 0x000fc600078e3cff */
[----:B------:R-:W-:-:S04]  /*85a0*/  UISETP.GT.AND UP0, UPT, UR6, 0x1, UPT ;  /* 0x000000010600788c */ /* 0x000fc8000bf04270 */
[----:B------:R-:W-:-:S04]  /*85b0*/  USEL UR6, UR6, URZ, !UP0 ;  /* 0x000000ff06067287 */ /* 0x000fc8000c000000 */
[----:B------:R-:W-:Y:S01]  /*85c0*/  ULEA UR7, UR6, UR4, 0xe ;  /* 0x0000000406077291 */ /* 0x000fe2000f8e70ff */
[----:B------:R-:W-:Y:S01]  /*85d0*/  BAR.SYNC.DEFER_BLOCKING 0x0 ;  /* 0x0000000000007b1d */ /* 0x000fe20000010000 */
[----:B------:R-:W-:-:S07]  /*85e0*/  ULEA UR10, UR6, UR4, 0xd ;  /* 0x00000004060a7291 */ /* 0x000fce000f8e68ff */
[----:B------:R-:W-:Y:S04]  /*85f0*/  LDS R88, [R3+UR7] ;  /* 0x0000000703587984 */ /* 0x000fe80008000800 */
[----:B------:R-:W-:Y:S04]  /*8600*/  LDS R90, [R3+UR7+0x800] ;  /* 0x00080007035a7984 */ /* 0x000fe80008000800 */
[----:B------:R-:W-:Y:S04]  /*8610*/  LDS R89, [R192+UR7] ;  /* 0x00000007c0597984 */ /* 0x000fe80008000800 */
[----:B------:R-:W-:Y:S04]  /*8620*/  LDS R91, [R192+UR7+0x800] ;  /* 0x00080007c05b7984 */ /* 0x000fe80008000800 */
[----:B------:R-:W1:Y:S04]  /*8630*/  LDSM.16.M88.4 R16, [R9+UR10+0x8000] ;  /* 0x0080000a0910783b */ /* 0x000e680008000200 */
[----:B------:R-:W2:Y:S04]  /*8640*/  LDSM.16.M88.4 R12, [R9+UR10+0x8400] ;  /* 0x0084000a090c783b */ /* 0x000ea80008000200 */
[----:B------:R-:W3:Y:S04]  /*8650*/  LDSM.16.M88.4 R152, [R9+UR10+0x8800] ;  /* 0x0088000a0998783b */ /* 0x000ee80008000200 */
[----:B------:R-:W4:Y:S04]  /*8660*/  LDSM.16.M88.4 R156, [R9+UR10+0x8c00] ;  /* 0x008c000a099c783b */ /* 0x000f280008000200 */
[----:B------:R-:W5:Y:S04]  /*8670*/  LDSM.16.M88.4 R160, [R9+UR10+0x9000] ;  /* 0x0090000a09a0783b */ /* 0x000f680008000200 */
[----:B------:R-:W4:Y:S04]  /*8680*/  LDSM.16.M88.4 R168, [R9+UR10+0x9400] ;  /* 0x0094000a09a8783b */ /* 0x000f280008000200 */
[----:B------:R-:W4:Y:S04]  /*8690*/  LDSM.16.M88.4 R112, [R9+UR10+0x9800] ;  /* 0x0098000a0970783b */ /* 0x000f280008000200 */
[----:B------:R-:W5:Y:S04]  /*86a0*/  LDSM.16.M88.4 R108, [R9+UR10+0x9c00] ;  /* 0x009c000a096c783b */ /* 0x000f680008000200 */
[----:B------:R-:W-:Y:S04]  /*86b0*/  LDS R176, [R3+UR7+0x1000] ;  /* 0x0010000703b07984 */ /* 0x000fe80008000800 */
[----:B------:R-:W-:Y:S01]  /*86c0*/  LDS R178, [R3+UR7+0x1800] ;  /* 0x0018000703b27984 */ /* 0x000fe20008000800 */
[C---:B-1----:R-:W-:Y:S03]  /*86d0*/  HMMA.1688.F32.TF32 R172, R88.reuse, R16, R188 ;  /* 0x0000001058ac723c */ /* 0x042fe600000810bc */
[----:B------:R-:W-:Y:S04]  /*86e0*/  LDS R177, [R192+UR7+0x1000] ;  /* 0x00100007c0b17984 */ /* 0x000fe80008000800 */
[----:B------:R-:W1:Y:S01]  /*86f0*/  LDS R179, [R192+UR7+0x1800] ;  /* 0x00180007c0b37984 */ /* 0x000e620008000800 */
[C---:B--2---:R-:W-:Y:S03]  /*8700*/  HMMA.1688.F32.TF32 R164, R88.reuse, R12, R184 ;  /* 0x0000000c58a4723c */ /* 0x044fe600000810b8 */
[----:B------:R-:W-:Y:S04]  /*8710*/  LDS R184, [R3+UR7+0x1080] ;  /* 0x0010800703b87984 */ /* 0x000fe80008000800 */
[----:B------:R-:W-:Y:S01]  /*8720*/  LDS R186, [R3+UR7+0x1880] ;  /* 0x0018800703ba7984 */ /* 0x000fe20008000800 */
[C---:B---3--:R-:W-:Y:S03]  /*8730*/  HMMA.1688.F32.TF32 R92, R88.reuse, R152, R180 ;  /* 0x00000098585c723c */ /* 0x048fe600000810b4 */
[----:B------:R-:W-:Y:S04]  /*8740*/  LDS R185, [R192+UR7+0x1080] ;  /* 0x00108007c0b97984 */ /* 0x000fe80008000800 */
[----:B------:R-:W-:Y:S01]  /*8750*/  LDS R187, [R192+UR7+0x1880] ;  /* 0x00188007c0bb7984 */ /* 0x000fe20008000800 */
[C---:B----4-:R-:W-:Y:S03]  /*8760*/  HMMA.1688.F32.TF32 R56, R88.reuse, R156, R56 ;  /* 0x0000009c5838723c */ /* 0x050fe60000081038 */
[----:B------:R-:W-:Y:S04]  /*8770*/  LDS R180, [R3+UR7+0x1100] ;  /* 0x0011000703b47984 */ /* 0x000fe80008000800 */
[----:B------:R-:W-:Y:S01]  /*8780*/  LDS R182, [R3+UR7+0x1900] ;  /* 0x0019000703b67984 */ /* 0x000fe20008000800 */
[C---:B-----5:R-:W-:Y:S03]  /*8790*/  HMMA.1688.F32.TF32 R60, R88.reuse, R160, R60 ;  /* 0x000000a0583c723c */ /* 0x060fe6000008103c */
[----:B------:R-:W-:Y:S04]  /*87a0*/  LDS R181, [R192+UR7+0x1100] ;  /* 0x00110007c0b57984 */ /* 0x000fe80008000800 */
[----:B------:R-:W-:Y:S01]  /*87b0*/  LDS R183, [R192+UR7+0x1900] ;  /* 0x00190007c0b77984 */ /* 0x000fe20008000800 */
[C---:B------:R-:W-:Y:S08]  /*87c0*/  HMMA.1688.F32.TF32 R64, R88.reuse, R168, R64 ;  /* 0x000000a85840723c */ /* 0x040ff00000081040 */
[C---:B------:R-:W-:Y:S08]  /*87d0*/  HMMA.1688.F32.TF32 R68, R88.reuse, R112, R68 ;  /* 0x000000705844723c */ /* 0x040ff00000081044 */
[----:B------:R-:W-:Y:S01]  /*87e0*/  HMMA.1688.F32.TF32 R72, R88, R108, R72 ;  /* 0x0000006c5848723c */ /* 0x000fe20000081048 */
[----:B------:R-:W-:Y:S04]  /*87f0*/  LDS R88, [R3+UR7+0x80] ;  /* 0x0000800703587984 */ /* 0x000fe80008000800 */
[----:B------:R-:W-:Y:S03]  /*8800*/  LDS R90, [R3+UR7+0x880] ;  /* 0x00088007035a7984 */ /* 0x000fe60008000800 */
[C---:B-1----:R-:W-:Y:S01]  /*8810*/  HMMA.1688.F32.TF32 R196, R176.reuse, R18, R172 ;  /* 0x00000012b0c4723c */ /* 0x042fe200000810ac */
[----:B------:R-:W-:Y:S04]  /*8820*/  LDS R89, [R192+UR7+0x80] ;  /* 0x00008007c0597984 */ /* 0x000fe80008000800 */
[----:B------:R-:W1:Y:S03]  /*8830*/  LDS R91, [R192+UR7+0x880] ;  /* 0x00088007c05b7984 */ /* 0x000e660008000800 */
[C---:B------:R-:W-:Y:S08]  /*8840*/  HMMA.1688.F32.TF32 R188, R176.reuse, R154, R92 ;  /* 0x0000009ab0bc723c */ /* 0x040ff0000008105c */
[C---:B------:R-:W-:Y:S08]  /*8850*/  HMMA.1688.F32.TF32 R56, R176.reuse, R158, R56 ;  /* 0x0000009eb038723c */ /* 0x040ff00000081038 */
[C---:B------:R-:W-:Y:S08]  /*8860*/  HMMA.1688.F32.TF32 R60, R176.reuse, R162, R60 ;  /* 0x000000a2b03c723c */ /* 0x040ff0000008103c */
[C---:B------:R-:W-:Y:S08]  /*8870*/  HMMA.1688.F32.TF32 R64, R176.reuse, R170, R64 ;  /* 0x000000aab040723c */ /* 0x040ff00000081040 */
[----:B------:R-:W-:Y:S08]  /*8880*/  HMMA.1688.F32.TF32 R68, R176, R114, R68 ;  /* 0x00000072b044723c */ /* 0x000ff00000081044 */
[C---:B-1----:R-:W-:Y:S08]  /*8890*/  HMMA.1688.F32.TF32 R76, R88.reuse, R16, R76 ;  /* 0x00000010584c723c */ /* 0x042ff0000008104c */
[C---:B------:R-:W-:Y:S08]  /*88a0*/  HMMA.1688.F32.TF32 R80, R88.reuse, R12, R80 ;  /* 0x0000000c5850723c */ /* 0x040ff00000081050 */
[C---:B------:R-:W-:Y:S08]  /*88b0*/  HMMA.1688.F32.TF32 R44, R88.reuse, R152, R44 ;  /* 0x00000098582c723c */ /* 0x040ff0000008102c */
[C---:B------:R-:W-:Y:S08]  /*88c0*/  HMMA.1688.F32.TF32 R48, R88.reuse, R156, R48 ;  /* 0x0000009c5830723c */ /* 0x040ff00000081030 */
[C---:B------:R-:W-:Y:S08]  /*88d0*/  HMMA.1688.F32.TF32 R52, R88.reuse, R160, R52 ;  /* 0x000000a05834723c */ /* 0x040ff00000081034 */
[C---:B------:R-:W-:Y:S08]  /*88e0*/  HMMA.1688.F32.TF32 R84, R88.reuse, R168, R84 ;  /* 0x000000a85854723c */ /* 0x040ff00000081054 */
[C---:B------:R-:W-:Y:S08]  /*88f0*/  HMMA.1688.F32.TF32 R96, R88.reuse, R112, R96 ;  /* 0x000000705860723c */ /* 0x040ff00000081060 */
[----:B------:R-:W-:Y:S01]  /*8900*/  HMMA.1688.F32.TF32 R100, R88, R108, R100 ;  /* 0x0000006c5864723c */ /* 0x000fe20000081064 */
[----:B------:R-:W-:Y:S04]  /*8910*/  LDS R88, [R3+UR7+0x100] ;  /* 0x0001000703587984 */ /* 0x000fe80008000800 */
[----:B------:R-:W-:Y:S03]  /*8920*/  LDS R90, [R3+UR7+0x900] ;  /* 0x00090007035a7984 */ /* 0x000fe60008000800 */
[----:B------:R-:W-:Y:S01]  /*8930*/  HMMA.1688.F32.TF32 R72, R176, R110, R72 ;  /* 0x0000006eb048723c */ /* 0x000fe20000081048 */
[----:B------:R-:W-:Y:S04]  /*8940*/  LDS R89, [R192+UR7+0x100] ;  /* 0x00010007c0597984 */ /* 0x000fe80008000800 */
[----:B------:R-:W1:Y:S03]  /*8950*/  LDS R91, [R192+UR7+0x900] ;  /* 0x00090007c05b7984 */ /* 0x000e660008000800 */
[C---:B------:R-:W-:Y:S08]  /*8960*/  HMMA.1688.F32.TF32 R76, R184.reuse, R18, R76 ;  /* 0x00000012b84c723c */ /* 0x040ff0000008104c */
[C---:B------:R-:W-:Y:S08]  /*8970*/  HMMA.1688.F32.TF32 R80, R184.reuse, R14, R80 ;  /* 0x0000000eb850723c */ /* 0x040ff00000081050 */
[C---:B------:R-:W-:Y:S08]  /*8980*/  HMMA.1688.F32.TF32 R172, R184.reuse, R158, R48 ;  /* 0x0000009eb8ac723c */ /* 0x040ff00000081030 */
[C---:B------:R-:W-:Y:S01]  /*8990*/  HMMA.1688.F32.TF32 R92, R184.reuse, R170, R84 ;  /* 0x000000aab85c723c */ /* 0x040fe20000081054 */
[----:B------:R-:W-:Y:S04]  /*89a0*/  LDS R84, [R3+UR7+0x2000] ;  /* 0x0020000703547984 */ /* 0x000fe80008000800 */
[----:B------:R-:W-:Y:S03]  /*89b0*/  LDS R86, [R3+UR7+0x2800] ;  /* 0x0028000703567984 */ /* 0x000fe60008000800 */
        /* <DEDUP_REMOVED lines=29> */
[C---:B------:R-:W-:Y:S01]  /*8b90*/  HMMA.1688.F32.TF32 R140, R180.reuse, R110, R140 ;  /* 0x0000006eb48c723c */ /* 0x040fe2000008108c */
[----:B------:R-:W-:Y:S04]  /*8ba0*/  LDS R89, [R192+UR7+0x1180] ;  /* 0x00118007c0597984 */ /* 0x000fe80008000800 */
[----:B------:R1:W2:Y:S03]  /*8bb0*/  LDS R91, [R192+UR7+0x1980] ;  /* 0x00198007c05b7984 */ /* 0x0002a60008000800 */
[----:B------:R-:W-:Y:S08]  /*8bc0*/  HMMA.1688.F32.TF32 R104, R180, R18, R104 ;  /* 0x00000012b468723c */ /* 0x000ff00000081068 */
[----:B-1----:R-:W-:Y:S08]  /*8bd0*/  HMMA.1688.F32.TF32 R192, R176, R14, R164 ;  /* 0x0000000eb0c0723c */ /* 0x002ff000000810a4 */
[----:B------:R-:W-:Y:S01]  /*8be0*/  HMMA.1688.F32.TF32 R176, R184, R154, R44 ;  /* 0x0000009ab8b0723c */ /* 0x000fe2000008102c */
[----:B------:R-:W-:-:S07]  /*8bf0*/  LOP3.LUT R47, R9, 0x40, RZ, 0x3c, !PT ;  /* 0x00000040092f7812 */ /* 0x000fce00078e3cff */
[----:B------:R-:W-:Y:S01]  /*8c00*/  HMMA.1688.F32.TF32 R164, R184, R162, R52 ;  /* 0x000000a2b8a4723c */ /* 0x000fe20000081034 */
[----:B------:R-:W-:-:S05]  /*8c10*/  LOP3.LUT R187, R3, 0x20, RZ, 0x3c, !PT ;  /* 0x0000002003bb7812 */ /* 0x000fca00078e3cff */
[----:B------:R-:W-:Y:S02]  /*8c20*/  LDS R85, [R187+UR7+0x2000] ;  /* 0x00200007bb557984 */ /* 0x000fe40008000800 */
[----:B------:R-:W-:Y:S02]  /*8c30*/  HMMA.1688.F32.TF32 R116, R180, R14, R116 ;  /* 0x0000000eb474723c */ /* 0x000fe40000081074 */
[----:B------:R-:W-:Y:S04]  /*8c40*/  LDS R87, [R187+UR7+0x2800] ;  /* 0x00280007bb577984 */ /* 0x000fe80008000800 */
[----:B------:R-:W-:Y:S02]  /*8c50*/  LDS R180, [R3+UR7+0x2080] ;  /* 0x0020800703b47984 */ /* 0x000fe40008000800 */
[C---:B--2---:R-:W-:Y:S02]  /*8c60*/  HMMA.1688.F32.TF32 R144, R88.reuse, R18, R144 ;  /* 0x000000125890723c */ /* 0x044fe40000081090 */
[----:B------:R-:W1:Y:S04]  /*8c70*/  LDSM.16.M88.4 R16, [R47+UR10+0x8400] ;  /* 0x0084000a2f10783b */ /* 0x000e680008000200 */
[----:B------:R-:W-:Y:S02]  /*8c80*/  LDS R182, [R3+UR7+0x2880] ;  /* 0x0028800703b67984 */ /* 0x000fe40008000800 */
[C---:B------:R-:W-:Y:S02]  /*8c90*/  HMMA.1688.F32.TF32 R148, R88.reuse, R14, R148 ;  /* 0x0000000e5894723c */ /* 0x040fe40000081094 */
[----:B------:R-:W2:Y:S04]  /*8ca0*/  LDSM.16.M88.4 R12, [R47+UR10+0x8000] ;  /* 0x0080000a2f0c783b */ /* 0x000ea80008000200 */
[----:B------:R-:W-:Y:S02]  /*8cb0*/  LDS R181, [R187+UR7+0x2080] ;  /* 0x00208007bbb57984 */ /* 0x000fe40008000800 */
[C---:B------:R-:W-:Y:S02]  /*8cc0*/  HMMA.1688.F32.TF32 R152, R88.reuse, R154, R20 ;  /* 0x0000009a5898723c */ /* 0x040fe40000081014 */
[----:B------:R-:W3:Y:S04]  /*8cd0*/  LDSM.16.M88.4 R20, [R47+UR10+0x8800] ;  /* 0x0088000a2f14783b */ /* 0x000ee80008000200 */
[----:B------:R-:W-:Y:S02]  /*8ce0*/  LDS R183, [R187+UR7+0x2880] ;  /* 0x00288007bbb77984 */ /* 0x000fe40008000800 */
[C---:B------:R-:W-:Y:S02]  /*8cf0*/  HMMA.1688.F32.TF32 R156, R88.reuse, R158, R24 ;  /* 0x0000009e589c723c */ /* 0x040fe40000081018 */
[----:B------:R-:W4:Y:S06]  /*8d00*/  LDSM.16.M88.4 R24, [R47+UR10+0x8c00] ;  /* 0x008c000a2f18783b */ /* 0x000f2c0008000200 */
[C---:B------:R-:W-:Y:S01]  /*8d10*/  HMMA.1688.F32.TF32 R160, R88.reuse, R162, R28 ;  /* 0x000000a258a0723c */ /* 0x040fe2000008101c */
[----:B------:R-:W5:Y:S07]  /*8d20*/  LDSM.16.M88.4 R28, [R47+UR10+0x9000] ;  /* 0x0090000a2f1c783b */ /* 0x000f6e0008000200 */
[C---:B------:R-:W-:Y:S01]  /*8d30*/  HMMA.1688.F32.TF32 R168, R88.reuse, R170, R32 ;  /* 0x000000aa58a8723c */ /* 0x040fe20000081020 */
[----:B------:R-:W4:Y:S07]  /*8d40*/  LDSM.16.M88.4 R32, [R47+UR10+0x9400] ;  /* 0x0094000a2f20783b */ /* 0x000f2e0008000200 */
[C---:B------:R-:W-:Y:S01]  /*8d50*/  HMMA.1688.F32.TF32 R112, R88.reuse, R114, R36 ;  /* 0x000000725870723c */ /* 0x040fe20000081024 */
[----:B------:R-:W5:Y:S07]  /*8d60*/  LDSM.16.M88.4 R36, [R47+UR10+0x9800] ;  /* 0x0098000a2f24783b */ /* 0x000f6e0008000200 */
[----:B------:R-:W-:Y:S01]  /*8d70*/  HMMA.1688.F32.TF32 R108, R88, R110, R40 ;  /* 0x0000006e586c723c */ /* 0x000fe20000081028 */
[----:B------:R2:W5:Y:S07]  /*8d80*/  LDSM.16.M88.4 R40, [R47+UR10+0x9c00] ;  /* 0x009c000a2f28783b */ /* 0x00056e0008000200 */
[C---:B-1----:R-:W-:Y:S01]  /*8d90*/  HMMA.1688.F32.TF32 R48, R84.reuse, R16, R192 ;  /* 0x000000105430723c */ /* 0x042fe200000810c0 */
[----:B------:R-:W-:Y:S04]  /*8da0*/  LDS R192, [R3+UR7+0x3000] ;  /* 0x0030000703c07984 */ /* 0x000fe80008000800 */
[----:B------:R-:W-:Y:S03]  /*8db0*/  LDS R194, [R3+UR7+0x3800] ;  /* 0x0038000703c27984 */ /* 0x000fe60008000800 */
[C---:B--2---:R-:W-:Y:S01]  /*8dc0*/  HMMA.1688.F32.TF32 R44, R84.reuse, R12, R196 ;  /* 0x0000000c542c723c */ /* 0x044fe200000810c4 */
[----:B------:R-:W2:Y:S04]  /*8dd0*/  LDL R199, [R1+0x48] ;  /* 0x0000480001c77983 */ /* 0x000ea80000100800 */
[----:B------:R-:W2:Y:S03]  /*8de0*/  LDL R196, [R1+0x80] ;  /* 0x0000800001c47983 */ /* 0x000ea60000100800 */
[C---:B---3--:R-:W-:Y:S01]  /*8df0*/  HMMA.1688.F32.TF32 R52, R84.reuse, R20, R188 ;  /* 0x000000145434723c */ /* 0x048fe200000810bc */
[----:B------:R-:W3:Y:S07]  /*8e00*/  LDL R197, [R1+0x7c] ;  /* 0x00007c0001c57983 */ /* 0x000eee0000100800 */
[C---:B----4-:R-:W-:Y:S08]  /*8e10*/  HMMA.1688.F32.TF32 R56, R84.reuse, R24, R56 ;  /* 0x000000185438723c */ /* 0x050ff00000081038 */
[C---:B-----5:R-:W-:Y:S08]  /*8e20*/  HMMA.1688.F32.TF32 R60, R84.reuse, R28, R60 ;  /* 0x0000001c543c723c */ /* 0x060ff0000008103c */
[C---:B------:R-:W-:Y:S08]  /*8e30*/  HMMA.1688.F32.TF32 R64, R84.reuse, R32, R64 ;  /* 0x000000205440723c */ /* 0x040ff00000081040 */
[C---:B------:R-:W-:Y:S08]  /*8e40*/  HMMA.1688.F32.TF32 R68, R84.reuse, R36, R68 ;  /* 0x000000245444723c */ /* 0x040ff00000081044 */
[----:B------:R-:W-:Y:S08]  /*8e50*/  HMMA.1688.F32.TF32 R72, R84, R40, R72 ;  /* 0x000000285448723c */ /* 0x000ff00000081048 */
[C---:B------:R-:W-:Y:S08]  /*8e60*/  HMMA.1688.F32.TF32 R76, R180.reuse, R12, R76 ;  /* 0x0000000cb44c723c */ /* 0x040ff0000008104c */
[C---:B------:R-:W-:Y:S08]  /*8e70*/  HMMA.1688.F32.TF32 R80, R180.reuse, R16, R80 ;  /* 0x00000010b450723c */ /* 0x040ff00000081050 */
[C---:B------:R-:W-:Y:S08]  /*8e80*/  HMMA.1688.F32.TF32 R176, R180.reuse, R20, R176 ;  /* 0x00000014b4b0723c */ /* 0x040ff000000810b0 */
[C---:B------:R-:W-:Y:S01]  /*8e90*/  HMMA.1688.F32.TF32 R84, R180.reuse, R24, R172 ;  /* 0x00000018b454723c */ /* 0x040fe200000810ac */
[----:B------:R-:W-:Y:S04]  /*8ea0*/  LDS R172, [R3+UR7+0x3080] ;  /* 0x0030800703ac7984 */ /* 0x000fe80008000800 */
[----:B------:R-:W-:Y:S03]  /*8eb0*/  LDS R174, [R3+UR7+0x3880] ;  /* 0x0038800703ae7984 */ /* 0x000fe60008000800 */
[C---:B------:R-:W-:Y:S01]  /*8ec0*/  HMMA.1688.F32.TF32 R88, R180.reuse, R28, R164 ;  /* 0x0000001cb458723c */ /* 0x040fe200000810a4 */
[----:B------:R-:W-:Y:S04]  /*8ed0*/  LDS R164, [R3+UR7+0x2100] ;  /* 0x0021000703a47984 */ /* 0x000fe80008000800 */
[----:B------:R-:W-:Y:S03]  /*8ee0*/  LDS R166, [R3+UR7+0x2900] ;  /* 0x0029000703a67984 */ /* 0x000fe60008000800 */
[C---:B------:R-:W-:Y:S01]  /*8ef0*/  HMMA.1688.F32.TF32 R92, R180.reuse, R32, R92 ;  /* 0x00000020b45c723c */ /* 0x040fe2000008105c */
[----:B------:R-:W-:Y:S04]  /*8f00*/  LDS R165, [R187+UR7+0x2100] ;  /* 0x00210007bba57984 */ /* 0x000fe80008000800 */
[----:B------:R-:W1:Y:S03]  /*8f10*/  LDS R167, [R187+UR7+0x2900] ;  /* 0x00290007bba77984 */ /* 0x000e660008000800 */
[C---:B------:R-:W-:Y:S08]  /*8f20*/  HMMA.1688.F32.TF32 R96, R180.reuse, R36, R96 ;  /* 0x00000024b460723c */ /* 0x040ff00000081060 */
[----:B------:R-:W-:Y:S01]  /*8f30*/  HMMA.1688.F32.TF32 R100, R180, R40, R100 ;  /* 0x00000028b464723c */ /* 0x000fe20000081064 */
[----:B------:R-:W-:Y:S04]  /*8f40*/  LDS R180, [R3+UR7+0x2180] ;  /* 0x0021800703b47984 */ /* 0x000fe80008000800 */
[----:B------:R-:W-:Y:S04]  /*8f50*/  LDS R182, [R3+UR7+0x2980] ;  /* 0x0029800703b67984 */ /* 0x000fe80008000800 */
[----:B------:R-:W-:Y:S04]  /*8f60*/  LDS R181, [R187+UR7+0x2180] ;  /* 0x00218007bbb57984 */ /* 0x000fe80008000800 */
[----:B------:R-:W4:Y:S01]  /*8f70*/  LDS R183, [R187+UR7+0x2980] ;  /* 0x00298007bbb77984 */ /* 0x000f220008000800 */
[-C--:B-1----:R-:W-:Y:S08]  /*8f80*/  HMMA.1688.F32.TF32 R116, R164, R16.reuse, R116 ;  /* 0x00000010a474723c */ /* 0x082ff00000081074 */
[----:B----4-:R-:W-:Y:S01]  /*8f90*/  HMMA.1688.F32.TF32 R148, R180, R16, R148 ;  /* 0x00000010b494723c */ /* 0x010fe20000081094 */
[----:B------:R-:W4:Y:S07]  /*8fa0*/  LDL R17, [R1+0x40] ;  /* 0x0000400001117983 */ /* 0x000f2e0000100800 */
[-C--:B------:R-:W-:Y:S08]  /*8fb0*/  HMMA.1688.F32.TF32 R120, R164, R20.reuse, R120 ;  /* 0x00000014a478723c */ /* 0x080ff00000081078 */
[----:B------:R-:W-:Y:S01]  /*8fc0*/  HMMA.1688.F32.TF32 R152, R180, R20, R152 ;  /* 0x00000014b498723c */ /* 0x000fe20000081098 */
[----:B------:R-:W5:Y:S01]  /*8fd0*/  LDL R20, [R1+0x44] ;  /* 0x0000440001147983 */ /* 0x000f620000100800 */
[----:B------:R-:W-:Y:S01]  /*8fe0*/  ISETP.GT.AND P0, PT, R6, RZ, PT ;  /* 0x000000ff0600720c */ /* 0x000fe20003f04270 */
[----:B------:R-:W1:Y:S05]  /*8ff0*/  S2R R198, SR_TID.X ;  /* 0x0000000000c67919 */ /* 0x000e6a0000002100 */
[-C--:B------:R-:W-:Y:S01]  /*9000*/  HMMA.1688.F32.TF32 R128, R164, R28.reuse, R128 ;  /* 0x0000001ca480723c */ /* 0x080fe20000081080 */
[----:B------:R-:W3:Y:S07]  /*9010*/  LDL R21, [R1+0xc0] ;  /* 0x0000c00001157983 */ /* 0x000eee0000100800 */
[----:B------:R-:W-:Y:S01]  /*9020*/  HMMA.1688.F32.TF32 R160, R180, R28, R160 ;  /* 0x0000001cb4a0723c */ /* 0x000fe200000810a0 */
[----:B------:R-:W-:Y:S01]  /*9030*/  LOP3.LUT R29, R3, 0x20, RZ, 0x3c, !PT ;  /* 0x00000020031d7812 */ /* 0x000fe200078e3cff */
[----:B------:R-:W-:Y:S01]  /*9040*/  UIADD3 UR5, UPT, UPT, UR5, 0x1, URZ ;  /* 0x0000000105057890 */ /* 0x000fe2000fffe0ff */
[----:B------:R-:W3:Y:S04]  /*9050*/  LDL R28, [R1+0x104] ;  /* 0x00010400011c7983 */ /* 0x000ee80000100800 */
[----:B------:R-:W-:Y:S04]  /*9060*/  LDS R193, [R29+UR7+0x3000] ;  /* 0x003000071dc17984 */ /* 0x000fe80008000800 */
[----:B------:R-:W1:Y:S04]  /*9070*/  LDS R195, [R29+UR7+0x3800] ;  /* 0x003800071dc37984 */ /* 0x000e680008000800 */
[----:B------:R-:W-:Y:S04]  /*9080*/  LDS R173, [R29+UR7+0x3080] ;  /* 0x003080071dad7984 */ /* 0x000fe80008000800 */
[----:B------:R-:W1:Y:S01]  /*9090*/  LDS R175, [R29+UR7+0x3880] ;  /* 0x003880071daf7984 */ /* 0x000e620008000800 */
[-C--:B------:R-:W-:Y:S08]  /*90a0*/  HMMA.1688.F32.TF32 R104, R164, R12.reuse, R104 ;  /* 0x0000000ca468723c */ /* 0x080ff00000081068 */
[----:B------:R-:W-:Y:S08]  /*90b0*/  HMMA.1688.F32.TF32 R144, R180, R12, R144 ;  /* 0x0000000cb490723c */ /* 0x000ff00000081090 */
[-C--:B------:R-:W-:Y:S08]  /*90c0*/  HMMA.1688.F32.TF32 R124, R164, R24.reuse, R124 ;  /* 0x00000018a47c723c */ /* 0x080ff0000008107c */
[C---:B------:R-:W-:Y:S01]  /*90d0*/  HMMA.1688.F32.TF32 R156, R180.reuse, R24, R156 ;  /* 0x00000018b49c723c */ /* 0x040fe2000008109c */
[----:B------:R-:W3:Y:S04]  /*90e0*/  LDL R25, [R1+0x88] ;  /* 0x0000880001197983 */ /* 0x000ee80000100800 */
[----:B------:R-:W3:Y:S03]  /*90f0*/  LDL R24, [R1+0x84] ;  /* 0x0000840001187983 */ /* 0x000ee60000100800 */
[C---:B------:R-:W-:Y:S08]  /*9100*/  HMMA.1688.F32.TF32 R168, R180.reuse, R32, R168 ;  /* 0x00000020b4a8723c */ /* 0x040ff000000810a8 */
[C---:B------:R-:W-:Y:S08]  /*9110*/  HMMA.1688.F32.TF32 R112, R180.reuse, R36, R112 ;  /* 0x00000024b470723c */ /* 0x040ff00000081070 */
[----:B------:R-:W-:Y:S08]  /*9120*/  HMMA.1688.F32.TF32 R108, R180, R40, R108 ;  /* 0x00000028b46c723c */ /* 0x000ff0000008106c */
[----:B-1----:R-:W-:Y:S01]  /*9130*/  HMMA.1688.F32.TF32 R180, R192, R22, R52 ;  /* 0x00000016c0b4723c */ /* 0x002fe20000081034 */
[----:B--2---:R-:W-:-:S05]  /*9140*/  VIADD R12, R199, 0xfffffffe ;  /* 0xfffffffec70c7836 */ /* 0x004fca0000000000 */
[----:B------:R-:W-:Y:S02]  /*9150*/  ISETP.GE.AND P5, PT, R202, R12, PT ;  /* 0x0000000cca00720c */ /* 0x000fe40003fa6270 */
[----:B------:R-:W-:-:S04]  /*9160*/  SEL R12, RZ, 0x4, !P0 ;  /* 0x00000004ff0c7807 */ /* 0x000fc80004000000 */
[----:B------:R-:W-:-:S04]  /*9170*/  SEL R12, R12, RZ, !P5 ;  /* 0x000000ff0c0c7207 */ /* 0x000fc80006800000 */
[----:B------:R-:W-:Y:S02]  /*9180*/  ISETP.NE.U32.AND P1, PT, R12, RZ, PT ;  /* 0x000000ff0c00720c */ /* 0x000fe40003f25070 */
[----:B------:R-:W-:Y:S01]  /*9190*/  IADD3 R12, P0, PT, R4, R204, RZ ;  /* 0x000000cc040c7210 */ /* 0x000fe20007f1e0ff */
[----:B------:R-:W-:Y:S01]  /*91a0*/  HMMA.1688.F32.TF32 R132, R164, R32, R132 ;  /* 0x00000020a484723c */ /* 0x000fe20000081084 */
[----:B------:R-:W-:-:S07]  /*91b0*/  UISETP.GT.AND UP0, UPT, UR5, 0x1, UPT ;  /* 0x000000010500788c */ /* 0x000fce000bf04270 */
[C---:B------:R-:W-:Y:S08]  /*91c0*/  HMMA.1688.F32.TF32 R136, R164.reuse, R36, R136 ;  /* 0x00000024a488723c */ /* 0x040ff00000081088 */
[----:B------:R-:W-:Y:S01]  /*91d0*/  HMMA.1688.F32.TF32 R140, R164, R40, R140 ;  /* 0x00000028a48c723c */ /* 0x000fe2000008108c */
[----:B------:R-:W-:Y:S04]  /*91e0*/  LDS R164, [R3+UR7+0x3100] ;  /* 0x0031000703a47984 */ /* 0x000fe80008000800 */
[----:B------:R-:W-:Y:S03]  /*91f0*/  LDS R166, [R3+UR7+0x3900] ;  /* 0x0039000703a67984 */ /* 0x000fe60008000800 */
[----:B------:R-:W-:Y:S01]  /*9200*/  HMMA.1688.F32.TF32 R52, R172, R30, R88 ;  /* 0x0000001eac34723c */ /* 0x000fe20000081058 */
[----:B------:R-:W-:Y:S04]  /*9210*/  LDS R165, [R29+UR7+0x3100] ;  /* 0x003100071da57984 */ /* 0x000fe80008000800 */
[----:B------:R-:W1:Y:S04]  /*9220*/  LDS R167, [R29+UR7+0x3900] ;  /* 0x003900071da77984 */ /* 0x000e680008000800 */
[----:B------:R-:W-:Y:S04]  /*9230*/  LDS R88, [R3+UR7+0x3180] ;  /* 0x0031800703587984 */ /* 0x000fe80008000800 */
[----:B------:R-:W-:Y:S04]  /*9240*/  LDS R90, [R3+UR7+0x3980] ;  /* 0x00398007035a7984 */ /* 0x000fe80008000800 */
[----:B------:R-:W-:Y:S04]  /*9250*/  LDS R89, [R29+UR7+0x3180] ;  /* 0x003180071d597984 */ /* 0x000fe80008000800 */
[----:B------:R2:W1:Y:S01]  /*9260*/  LDS R91, [R29+UR7+0x3980] ;  /* 0x003980071d5b7984 */ /* 0x0004620008000800 */
[----:B------:R-:W-:Y:S01]  /*9270*/  USEL UR5, UR5, URZ, !UP0 ;  /* 0x000000ff05057287 */ /* 0x000fe2000c000000 */
[----:B------:R-:W-:-:S02]  /*9280*/  LOP3.LUT R198, R198, 0x3f, RZ, 0xc0, !PT ;  /* 0x0000003fc6c67812 */ /* 0x000fc400078ec0ff */
[----:B------:R-:W3:Y:S01]  /*9290*/  LDL R36, [R1+0xc8] ;  /* 0x0000c80001247983 */ /* 0x000ee20000100800 */
[----:B------:R-:W-:Y:S02]  /*92a0*/  ULEA UR10, UR5, UR4, 0xe ;  /* 0x00000004050a7291 */ /* 0x000fe4000f8e70ff */
[----:B------:R-:W-:Y:S01]  /*92b0*/  IMAD.SHL.U32 R198, R198, 0x4, RZ ;  /* 0x00000004c6c67824 */ /* 0x000fe200078e00ff */
[----:B------:R-:W3:Y:S03]  /*92c0*/  LDL R33, [R1+0xc4] ;  /* 0x0000c40001217983 */ /* 0x000ee60000100800 */
[----:B------:R-:W-:Y:S01]  /*92d0*/  VIADD R16, R198, UR10 ;  /* 0x0000000ac6107c36 */ /* 0x000fe20008000000 */
[----:B------:R-:W3:Y:S04]  /*92e0*/  LDL R32, [R1+0x100] ;  /* 0x0001000001207983 */ /* 0x000ee80000100800 */
[----:B--2---:R-:W2:Y:S04]  /*92f0*/  LDL R29, [R1+0xfc] ;  /* 0x0000fc00011d7983 */ /* 0x004ea80000100800 */
[----:B------:R-:W2:Y:S04]  /*9300*/  LDL R40, [R1+0x180] ;  /* 0x0001800001287983 */ /* 0x000ea80000100800 */
[----:B------:R-:W2:Y:S01]  /*9310*/  LDL R37, [R1+0x17c] ;  /* 0x00017c0001257983 */ /* 0x000ea20000100800 */
[----:B------:R-:W-:Y:S03]  /*9320*/  HMMA.1688.F32.TF32 R188, R192, R14, R44 ;  /* 0x0000000ec0bc723c */ /* 0x000fe6000008102c */
[----:B------:R-:W2:Y:S01]  /*9330*/  LDL R41, [R1+0x178] ;  /* 0x0001780001297983 */ /* 0x000ea20000100800 */
[----:B----4-:R-:W-:Y:S01]  /*9340*/  IMAD.X R13, R5, 0x1, R17, P0 ;  /* 0x00000001050d7824 */ /* 0x010fe200000e0611 */
[----:B------:R-:W-:Y:S06]  /*9350*/  BAR.SYNC.DEFER_BLOCKING 0x0 ;  /* 0x0000000000007b1d */ /* 0x000fec0000010000 */
[----:B------:R-:W4:Y:S01]  /*9360*/  LDL R17, [R1+0xbc] ;  /* 0x0000bc0001117983 */ /* 0x000f220000100800 */
[----:B------:R-:W-:-:S03]  /*9370*/  ISETP.GT.AND P0, PT, R6, 0x4, PT ;  /* 0x000000040600780c */ /* 0x000fc60003f04270 */
[----:B------:R-:W-:Y:S01]  /*9380*/  @!PT LDS RZ, [RZ] ;  /* 0x00000000fffff984 */ /* 0x000fe20000000800 */
[----:B------:R-:W-:Y:S01]  /*9390*/  @!PT LDS RZ, [RZ] ;  /* 0x00000000fffff984 */ /* 0x000fe20000000800 */
[----:B------:R-:W-:Y:S01]  /*93a0*/  @!PT LDS RZ, [RZ] ;  /* 0x00000000fffff984 */ /* 0x000fe20000000800 */
[----:B------:R1:W-:Y:S02]  /*93b0*/  LDGSTS.E [R16], desc[UR8][R12.64], P1 ;  /* 0x000000000c107fae */ /* 0x0003e400089a1008 */
[----:B-1----:R-:W-:-:S04]  /*93c0*/  SEL R12, RZ, 0x4, !P0 ;  /* 0x00000004ff0c7807 */ /* 0x002fc80004000000 */
[----:B------:R-:W-:-:S04]  /*93d0*/  SEL R12, R12, RZ, !P5 ;  /* 0x000000ff0c0c7207 */ /* 0x000fc80006800000 */
[----:B------:R-:W-:Y:S02]  /*93e0*/  ISETP.NE.U32.AND P0, PT, R12, RZ, PT ;  /* 0x000000ff0c00720c */ /* 0x000fe40003f05070 */
[----:B------:R-:W-:-:S05]  /*93f0*/  IADD3 R12, P2, PT, R4, R203, RZ ;  /* 0x000000cb040c7210 */ /* 0x000fca0007f5e0ff */
[----:B-----5:R-:W-:Y:S02]  /*9400*/  IMAD.X R13, R5, 0x1, R20, P2 ;  /* 0x00000001050d7824 */ /* 0x020fe400010e0614 */
[----:B------:R-:W5:Y:S04]  /*9410*/  LDL R20, [R1+0x108] ;  /* 0x0001080001147983 */ /* 0x000f680000100800 */
[----:B------:R1:W-:Y:S02]  /*9420*/  LDGSTS.E [R16+0x100], desc[UR8][R12.64], P1 ;  /* 0x001000000c107fae */ /* 0x0003e400089a1008 */
[----:B-1----:R-:W-:-:S05]  /*9430*/  IADD3 R12, P1, PT, R4, R196, RZ ;  /* 0x000000c4040c7210 */ /* 0x002fca0007f3e0ff */
[----:B---3--:R-:W-:Y:S01]  /*9440*/  IMAD.X R13, R5, 0x1, R197, P1 ;  /* 0x00000001050d7824 */ /* 0x008fe200008e06c5 */
[----:B------:R-:W-:-:S04]  /*9450*/  ISETP.GT.AND P1, PT, R6, 0x8, PT ;  /* 0x000000080600780c */ /* 0x000fc80003f24270 */
[----:B------:R1:W-:Y:S02]  /*9460*/  LDGSTS.E [R16+0x800], desc[UR8][R12.64], P0 ;  /* 0x008000000c107fae */ /* 0x0003e400081a1008 */
[----:B-1----:R-:W-:-:S04]  /*9470*/  SEL R12, RZ, 0x4, !P1 ;  /* 0x00000004ff0c7807 */ /* 0x002fc80004800000 */
[----:B------:R-:W-:-:S04]  /*9480*/  SEL R12, R12, RZ, !P5 ;  /* 0x000000ff0c0c7207 */ /* 0x000fc80006800000 */
[----:B------:R-:W-:Y:S02]  /*9490*/  ISETP.NE.U32.AND P1, PT, R12, RZ, PT ;  /* 0x000000ff0c00720c */ /* 0x000fe40003f25070 */
[C---:B------:R-:W-:Y:S02]  /*94a0*/  IADD3 R12, P2, PT, R4.reuse, R25, RZ ;  /* 0x00000019040c7210 */ /* 0x040fe40007f5e0ff */
[----:B------:R-:W3:Y:S03]  /*94b0*/  LDL R25, [R1+0x140] ;  /* 0x0001400001197983 */ /* 0x000ee60000100800 */
[----:B------:R-:W-:Y:S02]  /*94c0*/  IMAD.X R13, R5, 0x1, R24, P2 ;  /* 0x00000001050d7824 */ /* 0x000fe400010e0618 */
[----:B------:R-:W3:Y:S04]  /*94d0*/  LDL R24, [R1+0x13c] ;  /* 0x00013c0001187983 */ /* 0x000ee80000100800 */
[----:B------:R1:W-:Y:S02]  /*94e0*/  LDGSTS.E [R16+0x900], desc[UR8][R12.64], P0 ;  /* 0x009000000c107fae */ /* 0x0003e400081a1008 */
[----:B-1----:R-:W-:-:S02]  /*94f0*/  IADD3 R12, P0, PT, R4, R21, RZ ;  /* 0x00000015040c7210 */ /* 0x002fc40007f1e0ff */
[----:B------:R-:W3:Y:S03]  /*9500*/  LDL R21, [R1+0x148] ;  /* 0x0001480001157983 */ /* 0x000ee60000100800 */
[----:B----4-:R-:W-:Y:S01]  /*9510*/  IMAD.X R13, R5, 0x1, R17, P0 ;  /* 0x00000001050d7824 */ /* 0x010fe200000e0611 */
[----:B------:R-:W-:Y:S01]  /*9520*/  ISETP.GT.AND P0, PT, R6, 0xc, PT ;  /* 0x0000000c0600780c */ /* 0x000fe20003f04270 */
[----:B------:R-:W4:Y:S04]  /*9530*/  LDL R17, [R1+0x144] ;  /* 0x0001440001117983 */ /* 0x000f280000100800 */
[----:B------:R1:W-:Y:S02]  /*9540*/  LDGSTS.E [R16+0x1000], desc[UR8][R12.64], P1 ;  /* 0x010000000c107fae */ /* 0x0003e400089a1008 */
[----:B-1----:R-:W-:-:S04]  /*9550*/  SEL R12, RZ, 0x4, !P0 ;  /* 0x00000004ff0c7807 */ /* 0x002fc80004000000 */
[----:B------:R-:W-:-:S04]  /*9560*/  SEL R12, R12, RZ, !P5 ;  /* 0x000000ff0c0c7207 */ /* 0x000fc80006800000 */
[----:B------:R-:W-:Y:S02]  /*9570*/  ISETP.NE.U32.AND P0, PT, R12, RZ, PT ;  /* 0x000000ff0c00720c */ /* 0x000fe40003f05070 */
[C---:B------:R-:W-:Y:S02]  /*9580*/  IADD3 R12, P2, PT, R4.reuse, R36, RZ ;  /* 0x00000024040c7210 */ /* 0x040fe40007f5e0ff */
[----:B------:R-:W4:Y:S03]  /*9590*/  LDL R36, [R1+0x188] ;  /* 0x0001880001247983 */ /* 0x000f260000100800 */
[----:B------:R-:W-:Y:S02]  /*95a0*/  IMAD.X R13, R5, 0x1, R33, P2 ;  /* 0x00000001050d7824 */ /* 0x000fe400010e0621 */
[----:B------:R-:W4:Y:S04]  /*95b0*/  LDL R33, [R1+0x1bc] ;  /* 0x0001bc0001217983 */ /* 0x000f280000100800 */
[----:B------:R1:W-:Y:S02]  /*95c0*/  LDGSTS.E [R16+0x1100], desc[UR8][R12.64], P1 ;  /* 0x011000000c107fae */ /* 0x0003e400089a1008 */
[----:B-1----:R-:W-:-:S02]  /*95d0*/  IADD3 R12, P1, PT, R4, R32, RZ ;  /* 0x00000020040c7210 */ /* 0x002fc40007f3e0ff */
[----:B------:R-:W4:Y:S03]  /*95e0*/  LDL R32, [R1+0x184] ;  /* 0x0001840001207983 */ /* 0x000f260000100800 */
[----:B--2---:R-:W-:Y:S01]  /*95f0*/  IMAD.X R13, R5, 0x1, R29, P1 ;  /* 0x00000001050d7824 */ /* 0x004fe200008e061d */
[----:B------:R-:W-:Y:S01]  /*9600*/  ISETP.GT.AND P1, PT, R6, 0x10, PT ;  /* 0x000000100600780c */ /* 0x000fe20003f24270 */
[----:B------:R-:W2:Y:S04]  /*9610*/  LDL R29, [R1+0x1c8] ;  /* 0x0001c800011d7983 */ /* 0x000ea80000100800 */
[----:B------:R1:W-:Y:S02]  /*9620*/  LDGSTS.E [R16+0x1800], desc[UR8][R12.64], P0 ;  /* 0x018000000c107fae */ /* 0x0003e400081a1008 */
[----:B-1----:R-:W-:-:S04]  /*9630*/  SEL R12, RZ, 0x4, !P1 ;  /* 0x00000004ff0c7807 */ /* 0x002fc80004800000 */
[----:B------:R-:W-:-:S04]  /*9640*/  SEL R12, R12, RZ, !P5 ;  /* 0x000000ff0c0c7207 */ /* 0x000fc80006800000 */
[----:B------:R-:W-:Y:S02]  /*9650*/  ISETP.NE.U32.AND P1, PT, R12, RZ, PT ;  /* 0x000000ff0c00720c */ /* 0x000fe40003f25070 */
[C---:B-----5:R-:W-:Y:S02]  /*9660*/  IADD3 R12, P2, PT, R4.reuse, R20, RZ ;  /* 0x00000014040c7210 */ /* 0x060fe40007f5e0ff */
[----:B------:R-:W5:Y:S03]  /*9670*/  LDL R20, [R1+0x1c0] ;  /* 0x0001c00001147983 */ /* 0x000f660000100800 */
[----:B------:R-:W-:Y:S02]  /*9680*/  IMAD.X R13, R5, 0x1, R28, P2 ;  /* 0x00000001050d7824 */ /* 0x000fe400010e061c */
[----:B------:R-:W2:Y:S04]  /*9690*/  LDL R28, [R1+0x200] ;  /* 0x00020000011c7983 */ /* 0x000ea80000100800 */
[----:B------:R3:W-:Y:S02]  /*96a0*/  LDGSTS.E [R16+0x1900], desc[UR8][R12.64], P0 ;  /* 0x019000000c107fae */ /* 0x0007e400081a1008 */
[----:B---3--:R-:W-:-:S02]  /*96b0*/  IADD3 R12, P0, PT, R4, R25, RZ ;  /* 0x00000019040c7210 */ /* 0x008fc40007f1e0ff */
[----:B------:R-:W3:Y:S03]  /*96c0*/  LDL R25, [R1+0x1fc] ;  /* 0x0001fc0001197983 */ /* 0x000ee60000100800 */
[----:B------:R-:W-:Y:S01]  /*96d0*/  IMAD.X R13, R5, 0x1, R24, P0 ;  /* 0x00000001050d7824 */ /* 0x000fe200000e0618 */
[----:B------:R-:W-:Y:S01]  /*96e0*/  ISETP.GT.AND P0, PT, R6, 0x14, PT ;  /* 0x000000140600780c */ /* 0x000fe20003f04270 */
[----:B------:R-:W2:Y:S04]  /*96f0*/  LDL R24, [R1+0x1c4] ;  /* 0x0001c40001187983 */ /* 0x000ea80000100800 */
[----:B------:R1:W-:Y:S02]  /*9700*/  LDGSTS.E [R16+0x2000], desc[UR8][R12.64], P1 ;  /* 0x020000000c107fae */ /* 0x0003e400089a1008 */
[----:B-1----:R-:W-:-:S04]  /*9710*/  SEL R12, RZ, 0x4, !P0 ;  /* 0x00000004ff0c7807 */ /* 0x002fc80004000000 */
[----:B------:R-:W-:-:S04]  /*9720*/  SEL R12, R12, RZ, !P5 ;  /* 0x000000ff0c0c7207 */ /* 0x000fc80006800000 */
[----:B------:R-:W-:Y:S02]  /*9730*/  ISETP.NE.U32.AND P0, PT, R12, RZ, PT ;  /* 0x000000ff0c00720c */ /* 0x000fe40003f05070 */
[C---:B------:R-:W-:Y:S02]  /*9740*/  IADD3 R12, P2, PT, R4.reuse, R21, RZ ;  /* 0x00000015040c7210 */ /* 0x040fe40007f5e0ff */
[----:B------:R-:W3:Y:S03]  /*9750*/  LDL R21, [R1+0x208] ;  /* 0x0002080001157983 */ /* 0x000ee60000100800 */
[----:B----4-:R-:W-:Y:S02]  /*9760*/  IMAD.X R13, R5, 0x1, R17, P2 ;  /* 0x00000001050d7824 */ /* 0x010fe400010e0611 */
[----:B------:R-:W4:Y:S04]  /*9770*/  LDL R17, [R1+0x204] ;  /* 0x0002040001117983 */ /* 0x000f280000100800 */
[----:B------:R1:W-:Y:S02]  /*9780*/  LDGSTS.E [R16+0x2100], desc[UR8][R12.64], P1 ;  /* 0x021000000c107fae */ /* 0x0003e400089a1008 */
[----:B-1----:R-:W-:-:S02]  /*9790*/  IADD3 R12, P1, PT, R4, R40, RZ ;  /* 0x00000028040c7210 */ /* 0x002fc40007f3e0ff */
[----:B------:R-:W4:Y:S03]  /*97a0*/  LDL R40, [R1+0x190] ;  /* 0x0001900001287983 */ /* 0x000f260000100800 */
[----:B------:R-:W-:Y:S01]  /*97b0*/  IMAD.X R13, R5, 0x1, R37, P1 ;  /* 0x00000001050d7824 */ /* 0x000fe200008e0625 */
        /* <DEDUP_REMOVED lines=11> */
[----:B-----5:R-:W-:-:S02]  /*9870*/  IADD3 R12, P0, PT, R4, R20, RZ ;  /* 0x00000014040c7210 */ /* 0x020fc40007f1e0ff */
[----:B------:R-:W5:Y:S03]  /*9880*/  LDL R20, [R1+0x4c] ;  /* 0x00004c0001147983 */ /* 0x000f660000100800 */
[----:B------:R-:W-:Y:S01]  /*9890*/  IMAD.X R13, R5, 0x1, R33, P0 ;  /* 0x00000001050d7824 */ /* 0x000fe200000e0621 */
[----:B------:R-:W-:Y:S01]  /*98a0*/  ISETP.GT.AND P0, PT, R6, 0x1c, PT ;  /* 0x0000001c0600780c */ /* 0x000fe20003f04270 */
[----:B------:R-:W5:Y:S04]  /*98b0*/  LDL R33, [R1+0xd4] ;  /* 0x0000d40001217983 */ /* 0x000f680000100800 */
[----:B------:R1:W-:Y:S02]  /*98c0*/  LDGSTS.E [R16+0x3000], desc[UR8][R12.64], P1 ;  /* 0x030000000c107fae */ /* 0x0003e400089a1008 */
[----:B-1----:R-:W-:-:S04]  /*98d0*/  SEL R12, RZ, 0x4, !P0 ;  /* 0x00000004ff0c7807 */ /* 0x002fc80004000000 */
[----:B------:R-:W-:-:S04]  /*98e0*/  SEL R12, R12, RZ, !P5 ;  /* 0x000000ff0c0c7207 */ /* 0x000fc80006800000 */
[----:B------:R-:W-:Y:S02]  /*98f0*/  ISETP.NE.U32.AND P0, PT, R12, RZ, PT ;  /* 0x000000ff0c00720c */ /* 0x000fe40003f05070 */
[C---:B--2---:R-:W-:Y:S02]  /*9900*/  IADD3 R12, P2, PT, R4.reuse, R29, RZ ;  /* 0x0000001d040c7210 */ /* 0x044fe40007f5e0ff */
[----:B------:R-:W2:Y:S03]  /*9910*/  LDL R29, [R1+0x90] ;  /* 0x00009000011d7983 */ /* 0x000ea60000100800 */
[----:B------:R-:W-:Y:S02]  /*9920*/  IMAD.X R13, R5, 0x1, R24, P2 ;  /* 0x00000001050d7824 */ /* 0x000fe400010e0618 */
[----:B------:R-:W2:Y:S04]  /*9930*/  LDL R24, [R1+0x54] ;  /* 0x0000540001187983 */ /* 0x000ea80000100800 */
[----:B------:R1:W-:Y:S02]  /*9940*/  LDGSTS.E [R16+0x3100], desc[UR8][R12.64], P1 ;  /* 0x031000000c107fae */ /* 0x0003e400089a1008 */
[----:B-1----:R-:W-:-:S02]  /*9950*/  IADD3 R12, P1, PT, R4, R28, RZ ;  /* 0x0000001c040c7210 */ /* 0x002fc40007f3e0ff */
[----:B------:R-:W2:Y:S03]  /*9960*/  LDL R28, [R1+0x8c] ;  /* 0x00008c00011c7983 */ /* 0x000ea60000100800 */
[----:B---3--:R-:W-:Y:S02]  /*9970*/  IMAD.X R13, R5, 0x1, R25, P1 ;  /* 0x00000001050d7824 */ /* 0x008fe400008e0619 */
[----:B------:R-:W3:Y:S04]  /*9980*/  LDL R25, [R1+0x98] ;  /* 0x0000980001197983 */ /* 0x000ee80000100800 */
[----:B------:R1:W-:Y:S02]  /*9990*/  LDGSTS.E [R16+0x3800], desc[UR8][R12.64], P0 ;  /* 0x038000000c107fae */ /* 0x0003e400081a1008 */
[----:B-1----:R-:W-:-:S02]  /*99a0*/  IADD3 R12, P1, PT, R4, R21, RZ ;  /* 0x00000015040c7210 */ /* 0x002fc40007f3e0ff */
[----:B------:R-:W3:Y:S03]  /*99b0*/  LDL R21, [R1+0xcc] ;  /* 0x0000cc0001157983 */ /* 0x000ee60000100800 */
[----:B----4-:R-:W-:Y:S02]  /*99c0*/  IMAD.X R13, R5, 0x1, R17, P1 ;  /* 0x00000001050d7824 */ /* 0x010fe400008e0611 */
[----:B------:R-:W4:Y:S04]  /*99d0*/  LDL R17, [R1+0x94] ;  /* 0x0000940001117983 */ /* 0x000f280000100800 */
[----:B------:R1:W-:Y:S01]  /*99e0*/  LDGSTS.E [R16+0x3900], desc[UR8][R12.64], P0 ;  /* 0x039000000c107fae */ /* 0x0003e200081a1008 */
[----:B------:R-:W-:-:S04]  /*99f0*/  ISETP.GT.AND P0, PT, R6, 0x1, PT ;  /* 0x000000010600780c */ /* 0x000fc80003f04270 */
[----:B-1----:R-:W-:-:S04]  /*9a00*/  SEL R12, RZ, 0x4, !P0 ;  /* 0x00000004ff0c7807 */ /* 0x002fc80004000000 */
[----:B------:R-:W-:-:S04]  /*9a10*/  SEL R12, R12, RZ, !P5 ;  /* 0x000000ff0c0c7207 */ /* 0x000fc80006800000 */
[----:B------:R-:W-:Y:S02]  /*9a20*/  ISETP.NE.U32.AND P1, PT, R12, RZ, PT ;  /* 0x000000ff0c00720c */ /* 0x000fe40003f25070 */
[----:B------:R-:W-:Y:S02]  /*9a30*/  IADD3 R12, P0, PT, R4, R32, RZ ;  /* 0x00000020040c7210 */ /* 0x000fe40007f1e0ff */
[----:B------:R-:W-:Y:S01]  /*9a40*/  LOP3.LUT R16, R198, 0x20, RZ, 0x3c, !PT ;  /* 0x00000020c6107812 */ /* 0x000fe200078e3cff */
[----:B------:R-:W4:Y:S02]  /*9a50*/  LDL R32, [R1+0x110] ;  /* 0x0001100001207983 */ /* 0x000f240000100800 */
[----:B-----5:R-:W-:Y:S02]  /*9a60*/  IMAD.X R13, R5, 0x1, R20, P0 ;  /* 0x00000001050d7824 */ /* 0x020fe400000e0614 */
[----:B------:R-:W5:Y:S01]  /*9a70*/  LDL R20, [R1+0xd8] ;  /* 0x0000d80001147983 */ /* 0x000f620000100800 */
[----:B------:R-:W-:Y:S01]  /*9a80*/  VIADD R16, R16, UR10 ;  /* 0x0000000a10107c36 */ /* 0x000fe20008000000 */
[----:B------:R-:W-:-:S04]  /*9a90*/  ISETP.GT.AND P0, PT, R6, 0x5, PT ;  /* 0x000000050600780c */ /* 0x000fc80003f04270 */
[----:B------:R1:W-:Y:S02]  /*9aa0*/  LDGSTS.E [R16+0x200], desc[UR8][R12.64], P1 ;  /* 0x002000000c107fae */ /* 0x0003e400089a1008 */
[----:B-1----:R-:W-:-:S04]  /*9ab0*/  SEL R12, RZ, 0x4, !P0 ;  /* 0x00000004ff0c7807 */ /* 0x002fc80004000000 */
[----:B------:R-:W-:-:S04]  /*9ac0*/  SEL R12, R12, RZ, !P5 ;  /* 0x000000ff0c0c7207 */ /* 0x000fc80006800000 */
[----:B------:R-:W-:Y:S02]  /*9ad0*/  ISETP.NE.U32.AND P0, PT, R12, RZ, PT ;  /* 0x000000ff0c00720c */ /* 0x000fe40003f05070 */
[C---:B------:R-:W-:Y:S02]  /*9ae0*/  IADD3 R12, P2, PT, R4.reuse, R37, RZ ;  /* 0x00000025040c7210 */ /* 0x040fe40007f5e0ff */
[----:B------:R-:W5:Y:S03]  /*9af0*/  LDL R37, [R1+0x18c] ;  /* 0x00018c0001257983 */ /* 0x000f660000100800 */
[----:B--2---:R-:W-:Y:S02]  /*9b00*/  IMAD.X R13, R5, 0x1, R24, P2 ;  /* 0x00000001050d7824 */ /* 0x004fe400010e0618 */
[----:B------:R-:W2:Y:S04]  /*9b10*/  LDL R24, [R1+0x10c] ;  /* 0x00010c0001187983 */ /* 0x000ea80000100800 */
[----:B------:R1:W-:Y:S02]  /*9b20*/  LDGSTS.E [R16+0x300], desc[UR8][R12.64], P1 ;  /* 0x003000000c107fae */ /* 0x0003e400089a1008 */
[----:B-1----:R-:W-:-:S02]  /*9b30*/  IADD3 R12, P1, PT, R4, R29, RZ ;  /* 0x0000001d040c7210 */ /* 0x002fc40007f3e0ff */
[----:B------:R-:W2:Y:S03]  /*9b40*/  LDL R29, [R1+0x118] ;  /* 0x00011800011d7983 */ /* 0x000ea60000100800 */
[----:B------:R-:W-:Y:S01]  /*9b50*/  IMAD.X R13, R5, 0x1, R28, P1 ;  /* 0x00000001050d7824 */ /* 0x000fe200008e061c */
[----:B------:R-:W-:Y:S01]  /*9b60*/  ISETP.GT.AND P1, PT, R6, 0x9, PT ;  /* 0x000000090600780c */ /* 0x000fe20003f24270 */
[----:B------:R-:W2:Y:S04]  /*9b70*/  LDL R28, [R1+0x114] ;  /* 0x00011400011c7983 */ /* 0x000ea80000100800 */
[----:B------:R1:W-:Y:S02]  /*9b80*/  LDGSTS.E [R16+0xa00], desc[UR8][R12.64], P0 ;  /* 0x00a000000c107fae */ /* 0x0003e400081a1008 */
[----:B-1----:R-:W-:-:S04]  /*9b90*/  SEL R12, RZ, 0x4, !P1 ;  /* 0x00000004ff0c7807 */ /* 0x002fc80004800000 */
[----:B------:R-:W-:-:S04]  /*9ba0*/  SEL R12, R12, RZ, !P5 ;  /* 0x000000ff0c0c7207 */ /* 0x000fc80006800000 */
[----:B------:R-:W-:Y:S02]  /*9bb0*/  ISETP.NE.U32.AND P1, PT, R12, RZ, PT ;  /* 0x000000ff0c00720c */ /* 0x000fe40003f25070 */
[C---:B---3--:R-:W-:Y:S02]  /*9bc0*/  IADD3 R12, P2, PT, R4.reuse, R25, RZ ;  /* 0x00000019040c7210 */ /* 0x048fe40007f5e0ff */
        /* <DEDUP_REMOVED lines=13> */
[C---:B-----5:R-:W-:Y:S02]  /*9ca0*/  IADD3 R12, P2, PT, R4.reuse, R20, RZ ;  /* 0x00000014040c7210 */ /* 0x060fe40007f5e0ff */
[----:B------:R-:W5:Y:S03]  /*9cb0*/  LDL R20, [R1+0x154] ;  /* 0x0001540001147983 */ /* 0x000f660000100800 */
[----:B------:R-:W-:Y:S02]  /*9cc0*/  IMAD.X R13, R5, 0x1, R33, P2 ;  /* 0x00000001050d7824 */ /* 0x000fe400010e0621 */
[----:B------:R-:W5:Y:S04]  /*9cd0*/  LDL R33, [R1+0x194] ;  /* 0x0001940001217983 */ /* 0x000f680000100800 */
[----:B------:R1:W-:Y:S02]  /*9ce0*/  LDGSTS.E [R16+0x1300], desc[UR8][R12.64], P1 ;  /* 0x013000000c107fae */ /* 0x0003e400089a1008 */
[----:B-1----:R-:W-:-:S02]  /*9cf0*/  IADD3 R12, P1, PT, R4, R32, RZ ;  /* 0x00000020040c7210 */ /* 0x002fc40007f3e0ff */
[----:B------:R-:W5:Y:S03]  /*9d00*/  LDL R32, [R1+0x1d0] ;  /* 0x0001d00001207983 */ /* 0x000f660000100800 */
[----:B--2---:R-:W-:Y:S01]  /*9d10*/  IMAD.X R13, R5, 0x1, R24, P1 ;  /* 0x00000001050d7824 */ /* 0x004fe200008e0618 */
[----:B------:R-:W-:Y:S01]  /*9d20*/  ISETP.GT.AND P1, PT, R6, 0x11, PT ;  /* 0x000000110600780c */ /* 0x000fe20003f24270 */
[----:B------:R-:W2:Y:S04]  /*9d30*/  LDL R24, [R1+0x1cc] ;  /* 0x0001cc0001187983 */ /* 0x000ea80000100800 */
[----:B------:R1:W-:Y:S02]  /*9d40*/  LDGSTS.E [R16+0x1a00], desc[UR8][R12.64], P0 ;  /* 0x01a000000c107fae */ /* 0x0003e400081a1008 */
[----:B-1----:R-:W-:-:S04]  /*9d50*/  SEL R12, RZ, 0x4, !P1 ;  /* 0x00000004ff0c7807 */ /* 0x002fc80004800000 */
[----:B------:R-:W-:-:S04]  /*9d60*/  SEL R12, R12, RZ, !P5 ;  /* 0x000000ff0c0c7207 */ /* 0x000fc80006800000 */
[----:B------:R-:W-:Y:S02]  /*9d70*/  ISETP.NE.U32.AND P1, PT, R12, RZ, PT ;  /* 0x000000ff0c00720c */ /* 0x000fe40003f25070 */
[C---:B------:R-:W-:Y:S02]  /*9d80*/  IADD3 R12, P2, PT, R4.reuse, R29, RZ ;  /* 0x0000001d040c7210 */ /* 0x040fe40007f5e0ff */
[----:B------:R-:W2:Y:S03]  /*9d90*/  LDL R29, [R1+0x1d8] ;  /* 0x0001d800011d7983 */ /* 0x000ea60000100800 */
[----:B------:R-:W-:Y:S02]  /*9da0*/  IMAD.X R13, R5, 0x1, R28, P2 ;  /* 0x00000001050d7824 */ /* 0x000fe400010e061c */
[----:B------:R-:W2:Y:S04]  /*9db0*/  LDL R28, [R1+0x1d4] ;  /* 0x0001d400011c7983 */ /* 0x000ea80000100800 */
[----:B------:R3:W-:Y:S02]  /*9dc0*/  LDGSTS.E [R16+0x1b00], desc[UR8][R12.64], P0 ;  /* 0x01b000000c107fae */ /* 0x0007e400081a1008 */
[----:B---3--:R-:W-:-:S02]  /*9dd0*/  IADD3 R12, P0, PT, R4, R25, RZ ;  /* 0x00000019040c7210 */ /* 0x008fc40007f1e0ff */
[----:B------:R-:W3:Y:S03]  /*9de0*/  LDL R25, [R1+0x210] ;  /* 0x0002100001197983 */ /* 0x000ee60000100800 */
[----:B----4-:R-:W-:Y:S02]  /*9df0*/  IMAD.X R13, R5, 0x1, R17, P0 ;  /* 0x00000001050d7824 */ /* 0x010fe400000e0611 */
[----:B------:R-:W4:Y:S01]  /*9e00*/  LDL R17, [R1+0x20c] ;  /* 0x00020c0001117983 */ /* 0x000f220000100800 */
[----:B------:R-:W-:-:S03]  /*9e10*/  ISETP.GT.AND P0, PT, R6, 0x15, PT ;  /* 0x000000150600780c */ /* 0x000fc60003f04270 */
[----:B------:R1:W-:Y:S02]  /*9e20*/  LDGSTS.E [R16+0x2200], desc[UR8][R12.64], P1 ;  /* 0x022000000c107fae */ /* 0x0003e400089a1008 */
[----:B-1----:R-:W-:-:S04]  /*9e30*/  SEL R12, RZ, 0x4, !P0 ;  /* 0x00000004ff0c7807 */ /* 0x002fc80004000000 */
[----:B------:R-:W-:-:S04]  /*9e40*/  SEL R12, R12, RZ, !P5 ;  /* 0x000000ff0c0c7207 */ /* 0x000fc80006800000 */
[----:B------:R-:W-:Y:S02]  /*9e50*/  ISETP.NE.U32.AND P0, PT, R12, RZ, PT ;  /* 0x000000ff0c00720c */ /* 0x000fe40003f05070 */
[C---:B------:R-:W-:Y:S02]  /*9e60*/  IADD3 R12, P2, PT, R4.reuse, R21, RZ ;  /* 0x00000015040c7210 */ /* 0x040fe40007f5e0ff */
[----:B------:R-:W4:Y:S03]  /*9e70*/  LDL R21, [R1+0x218] ;  /* 0x0002180001157983 */ /* 0x000f260000100800 */
[C---:B-----5:R-:W-:Y:S02]  /*9e80*/  IMAD.X R13, R5.reuse, 0x1, R20, P2 ;  /* 0x00000001050d7824 */ /* 0x060fe400010e0614 */
[----:B------:R-:W5:Y:S04]  /*9e90*/  LDL R20, [R1+0x214] ;  /* 0x0002140001147983 */ /* 0x000f680000100800 */
[----:B------:R1:W-:Y:S02]  /*9ea0*/  LDGSTS.E [R16+0x2300], desc[UR8][R12.64], P1 ;  /* 0x023000000c107fae */ /* 0x0003e400089a1008 */
[----:B-1----:R-:W-:Y:S01]  /*9eb0*/  IADD3 R12, P1, PT, R4, R40, RZ ;  /* 0x00000028040c7210 */ /* 0x002fe20007f3e0ff */
[-C--:B------:R-:W-:Y:S08]  /*9ec0*/  HMMA.1688.F32.TF32 R76, R172, R14.reuse, R76 ;  /* 0x0000000eac4c723c */ /* 0x080ff0000008104c */
[-C--:B------:R-:W-:Y:S01]  /*9ed0*/  HMMA.1688.F32.TF32 R104, R164, R14.reuse, R104 ;  /* 0x0000000ea468723c */ /* 0x080fe20000081068 */
[----:B------:R-:W-:Y:S01]  /*9ee0*/  IMAD.X R13, R5, 0x1, R37, P1 ;  /* 0x00000001050d7824 */ /* 0x000fe200008e0625 */
[----:B------:R-:W-:Y:S01]  /*9ef0*/  ISETP.GT.AND P1, PT, R6, 0x19, PT ;  /* 0x000000190600780c */ /* 0x000fe20003f24270 */
[----:B------:R-:W5:Y:S04]  /*9f00*/  LDL R37, [R1+0x60] ;  /* 0x0000600001257983 */ /* 0x000f680000100800 */
[----:B------:R1:W-:Y:S01]  /*9f10*/  LDGSTS.E [R16+0x2a00], desc[UR8][R12.64], P0 ;  /* 0x02a000000c107fae */ /* 0x0003e200081a1008 */
[----:B------:R-:W-:Y:S03]  /*9f20*/  HMMA.1688.F32.TF32 R144, R88, R14, R144 ;  /* 0x0000000e5890723c */ /* 0x000fe60000081090 */
[----:B------:R-:W5:Y:S01]  /*9f30*/  LDL R15, [R1+0xe8] ;  /* 0x0000e800010f7983 */ /* 0x000f620000100800 */
[----:B------:R-:W2:Y:S01]  /*9f40*/  S2R R197, SR_TID.X ;  /* 0x0000000000c57919 */ /* 0x000ea20000002100 */
[----:B-1----:R-:W-:-:S03]  /*9f50*/  SEL R12, RZ, 0x4, !P1 ;  /* 0x00000004ff0c7807 */ /* 0x002fc60004800000 */
[----:B------:R-:W-:Y:S01]  /*9f60*/  HMMA.1688.F32.TF32 R184, R192, R18, R48 ;  /* 0x00000012c0b8723c */ /* 0x000fe20000081030 */
[----:B------:R-:W5:Y:S01]  /*9f70*/  LDL R40, [R1+0xac] ;  /* 0x0000ac0001287983 */ /* 0x000f620000100800 */
[----:B------:R-:W-:-:S04]  /*9f80*/  SEL R12, R12, RZ, !P5 ;  /* 0x000000ff0c0c7207 */ /* 0x000fc80006800000 */
[----:B------:R-:W-:Y:S02]  /*9f90*/  ISETP.NE.U32.AND P1, PT, R12, RZ, PT ;  /* 0x000000ff0c00720c */ /* 0x000fe40003f25070 */
[C---:B------:R-:W-:Y:S02]  /*9fa0*/  IADD3 R12, P2, PT, R4.reuse, R36, RZ ;  /* 0x00000024040c7210 */ /* 0x040fe40007f5e0ff */
        /* <DEDUP_REMOVED lines=21> */
[----:B------:R-:W4:Y:S04]  /*a100*/  LDL R17, [R1+0x9c] ;  /* 0x00009c0001117983 */ /* 0x000f280000100800 */
[----:B------:R1:W-:Y:S02]  /*a110*/  LDGSTS.E [R16+0x3a00], desc[UR8][R12.64], P0 ;  /* 0x03a000000c107fae */ /* 0x0003e400081a1008 */
[----:B-1----:R-:W-:-:S05]  /*a120*/  IADD3 R12, P1, PT, R4, R21, RZ ;  /* 0x00000015040c7210 */ /* 0x002fca0007f3e0ff */
[----:B-----5:R-:W-:Y:S02]  /*a130*/  IMAD.X R13, R5, 0x1, R20, P1 ;  /* 0x00000001050d7824 */ /* 0x020fe400008e0614 */
[----:B------:R-:W5:Y:S04]  /*a140*/  LDL R20, [R1+0xa4] ;  /* 0x0000a40001147983 */ /* 0x000f680000100800 */
[----:B------:R1:W-:Y:S01]  /*a150*/  LDGSTS.E [R16+0x3b00], desc[UR8][R12.64], P0 ;  /* 0x03b000000c107fae */ /* 0x0003e200081a1008 */
[----:B------:R-:W-:Y:S02]  /*a160*/  ISETP.GT.AND P0, PT, R6, 0x2, PT ;  /* 0x000000020600780c */ /* 0x000fe40003f04270 */
[----:B------:R-:W-:Y:S02]  /*a170*/  LOP3.LUT R197, R197, 0x3f, RZ, 0xc0, !PT ;  /* 0x0000003fc5c57812 */ /* 0x000fe400078ec0ff */
[----:B-1----:R-:W-:-:S03]  /*a180*/  SEL R12, RZ, 0x4, !P0 ;  /* 0x00000004ff0c7807 */ /* 0x002fc60004000000 */
[----:B------:R-:W-:Y:S01]  /*a190*/  IMAD.SHL.U32 R197, R197, 0x4, RZ ;  /* 0x00000004c5c57824 */ /* 0x000fe200078e00ff */
[----:B------:R-:W-:Y:S01]  /*a1a0*/  HMMA.1688.F32.TF32 R80, R172, R18, R80 ;  /* 0x00000012ac50723c */ /* 0x000fe20000081050 */
[----:B------:R-:W3:Y:S01]  /*a1b0*/  LDL R16, [R1+0x124] ;  /* 0x0001240001107983 */ /* 0x000ee20000100800 */
[----:B------:R-:W-:-:S04]  /*a1c0*/  SEL R12, R12, RZ, !P5 ;  /* 0x000000ff0c0c7207 */ /* 0x000fc80006800000 */
[----:B------:R-:W-:Y:S02]  /*a1d0*/  ISETP.NE.U32.AND P1, PT, R12, RZ, PT ;  /* 0x000000ff0c00720c */ /* 0x000fe40003f25070 */
[----:B------:R-:W-:Y:S02]  /*a1e0*/  LOP3.LUT R21, R197, 0x40, RZ, 0x3c, !PT ;  /* 0x00000040c5157812 */ /* 0x000fe400078e3cff */
[----:B------:R-:W-:Y:S01]  /*a1f0*/  IADD3 R12, P0, PT, R4, R37, RZ ;  /* 0x00000025040c7210 */ /* 0x000fe20007f1e0ff */
[----:B------:R-:W-:Y:S01]  /*a200*/  HMMA.1688.F32.TF32 R116, R164, R18, R116 ;  /* 0x00000012a474723c */ /* 0x000fe20000081074 */
[----:B------:R-:W3:Y:S01]  /*a210*/  LDL R37, [R1+0xb8] ;  /* 0x0000b80001257983 */ /* 0x000ee20000100800 */
[----:B------:R-:W-:-:S03]  /*a220*/  VIADD R14, R21, UR10 ;  /* 0x0000000a150e7c36 */ /* 0x000fc60008000000 */
[----:B------:R-:W3:Y:S03]  /*a230*/  LDL R21, [R1+0x120] ;  /* 0x0001200001157983 */ /* 0x000ee60000100800 */
[----:B------:R-:W-:Y:S01]  /*a240*/  HMMA.1688.F32.TF32 R148, R88, R18, R148 ;  /* 0x000000125894723c */ /* 0x000fe20000081094 */
[----:B------:R-:W3:Y:S04]  /*a250*/  LDL R19, [R1+0x11c] ;  /* 0x00011c0001137983 */ /* 0x000ee80000100800 */
[----:B------:R-:W3:Y:S01]  /*a260*/  LDL R18, [R1+0x15c] ;  /* 0x00015c0001127983 */ /* 0x000ee20000100800 */
[----:B--2---:R-:W-:Y:S01]  /*a270*/  IMAD.X R13, R5, 0x1, R24, P0 ;  /* 0x00000001050d7824 */ /* 0x004fe200000e0618 */
[----:B------:R-:W-:-:S02]  /*a280*/  ISETP.GT.AND P0, PT, R6, 0x6, PT ;  /* 0x000000060600780c */ /* 0x000fc40003f04270 */
        /* <DEDUP_REMOVED lines=10> */
[----:B-1----:R-:W-:-:S02]  /*a330*/  IADD3 R12, P1, PT, R4, R32, RZ ;  /* 0x00000020040c7210 */ /* 0x002fc40007f3e0ff */
[----:B------:R-:W2:Y:S03]  /*a340*/  LDL R32, [R1+0x1a0] ;  /* 0x0001a00001207983 */ /* 0x000ea60000100800 */
        /* <DEDUP_REMOVED lines=9> */
[----:B-----5:R-:W-:Y:S02]  /*a3e0*/  IMAD.X R13, R5, 0x1, R20, P2 ;  /* 0x00000001050d7824 */ /* 0x020fe400010e0614 */
[----:B------:R-:W5:Y:S04]  /*a3f0*/  LDL R20, [R1+0x160] ;  /* 0x0001600001147983 */ /* 0x000f680000100800 */
[----:B------:R1:W-:Y:S02]  /*a400*/  LDGSTS.E [R14+0xd00], desc[UR8][R12.64], P0 ;  /* 0x00d000000c0e7fae */ /* 0x0003e400081a1008 */
[----:B-1----:R-:W-:-:S02]  /*a410*/  IADD3 R12, P0, PT, R4, R28, RZ ;  /* 0x0000001c040c7210 */ /* 0x002fc40007f1e0ff */
[----:B------:R-:W5:Y:S03]  /*a420*/  LDL R28, [R1+0x1a8] ;  /* 0x0001a800011c7983 */ /* 0x000f660000100800 */
[----:B---3--:R-:W-:Y:S01]  /*a430*/  IMAD.X R13, R5, 0x1, R25, P0 ;  /* 0x00000001050d7824 */ /* 0x008fe200000e0619 */
[----:B------:R-:W-:Y:S01]  /*a440*/  ISETP.GT.AND P0, PT, R6, 0xe, PT ;  /* 0x0000000e0600780c */ /* 0x000fe20003f04270 */
[----:B------:R-:W3:Y:S04]  /*a450*/  LDL R25, [R1+0x1e8] ;  /* 0x0001e80001197983 */ /* 0x000ee80000100800 */
[----:B------:R1:W-:Y:S02]  /*a460*/  LDGSTS.E [R14+0x1400], desc[UR8][R12.64], P1 ;  /* 0x014000000c0e7fae */ /* 0x0003e400089a1008 */
[----:B-1----:R-:W-:-:S04]  /*a470*/  SEL R12, RZ, 0x4, !P0 ;  /* 0x00000004ff0c7807 */ /* 0x002fc80004000000 */
[----:B------:R-:W-:-:S04]  /*a480*/  SEL R12, R12, RZ, !P5 ;  /* 0x000000ff0c0c7207 */ /* 0x000fc80006800000 */
[----:B------:R-:W-:Y:S02]  /*a490*/  ISETP.NE.U32.AND P0, PT, R12, RZ, PT ;  /* 0x000000ff0c00720c */ /* 0x000fe40003f05070 */
[C---:B------:R-:W-:Y:S02]  /*a4a0*/  IADD3 R12, P2, PT, R4.reuse, R15, RZ ;  /* 0x0000000f040c7210 */ /* 0x040fe40007f5e0ff */
[----:B------:R-:W3:Y:S03]  /*a4b0*/  LDL R15, [R1+0x168] ;  /* 0x00016800010f7983 */ /* 0x000ee60000100800 */
        /* <DEDUP_REMOVED lines=12> */
[C---:B----4-:R-:W-:Y:S02]  /*a580*/  IADD3 R12, P2, PT, R4.reuse, R17, RZ ;  /* 0x00000011040c7210 */ /* 0x050fe40007f5e0ff */
        /* <DEDUP_REMOVED lines=13> */
[C---:B---3--:R-:W-:Y:S02]  /*a660*/  IADD3 R12, P2, PT, R4.reuse, R15, RZ ;  /* 0x0000000f040c7210 */ /* 0x048fe40007f5e0ff */
[----:B------:R-:W3:Y:S03]  /*a670*/  LDL R15, [R1+0x224] ;  /* 0x00022400010f7983 */ /* 0x000ee60000100800 */
[----:B------:R-:W-:Y:S02]  /*a680*/  IMAD.X R13, R5, 0x1, R33, P2 ;  /* 0x00000001050d7824 */ /* 0x000fe400010e0621 */
[----:B------:R-:W3:Y:S04]  /*a690*/  LDL R33, [R1+0xf0] ;  /* 0x0000f00001217983 */ /* 0x000ee80000100800 */
[----:B------:R1:W-:Y:S02]  /*a6a0*/  LDGSTS.E [R14+0x2500], desc[UR8][R12.64], P1 ;  /* 0x025000000c0e7fae */ /* 0x0003e400089a1008 */
[----:B-1----:R-:W-:-:S02]  /*a6b0*/  IADD3 R12, P1, PT, R4, R32, RZ ;  /* 0x00000020040c7210 */ /* 0x002fc40007f3e0ff */
[----:B------:R-:W3:Y:S03]  /*a6c0*/  LDL R32, [R1+0xf8] ;  /* 0x0000f80001207983 */ /* 0x000ee60000100800 */
[----:B------:R-:W-:Y:S01]  /*a6d0*/  IMAD.X R13, R5, 0x1, R29, P1 ;  /* 0x00000001050d7824 */ /* 0x000fe200008e061d */
[----:B------:R-:W-:-:S04]  /*a6e0*/  ISETP.GT.AND P1, PT, R6, 0x1a, PT ;  /* 0x0000001a0600780c */ /* 0x000fc80003f24270 */
        /* <DEDUP_REMOVED lines=9> */
[----:B----4-:R-:W-:-:S02]  /*a780*/  IADD3 R12, P0, PT, R4, R17, RZ ;  /* 0x00000011040c7210 */ /* 0x010fc40007f1e0ff */
        /* <DEDUP_REMOVED lines=8> */
[----:B------:R-:W-:-:S05]  /*a810*/  IADD3 R12, P2, PT, R4, R25, RZ ;  /* 0x00000019040c7210 */ /* 0x000fca0007f5e0ff */
[----:B------:R-:W-:-:S05]  /*a820*/  IMAD.X R13, R5, 0x1, R24, P2 ;  /* 0x00000001050d7824 */ /* 0x000fca00010e0618 */
[----:B------:R1:W-:Y:S02]  /*a830*/  LDGSTS.E [R14+0x3500], desc[UR8][R12.64], P1 ;  /* 0x035000000c0e7fae */ /* 0x0003e400089a1008 */
[----:B-1----:R-:W-:-:S05]  /*a840*/  IADD3 R12, P1, PT, R4, R21, RZ ;  /* 0x00000015040c7210 */ /* 0x002fca0007f3e0ff */
[----:B-----5:R-:W-:-:S05]  /*a850*/  IMAD.X R13, R5, 0x1, R20, P1 ;  /* 0x00000001050d7824 */ /* 0x020fca00008e0614 */
[----:B------:R1:W-:Y:S02]  /*a860*/  LDGSTS.E [R14+0x3c00], desc[UR8][R12.64], P0 ;  /* 0x03c000000c0e7fae */ /* 0x0003e400081a1008 */
[----:B-1----:R-:W-:-:S05]  /*a870*/  IADD3 R12, P1, PT, R4, R18, RZ ;  /* 0x00000012040c7210 */ /* 0x002fca0007f3e0ff */
[----:B---3--:R-:W-:Y:S02]  /*a880*/  IMAD.X R13, R5, 0x1, R15, P1 ;  /* 0x00000001050d7824 */ /* 0x008fe400008e060f */
[----:B------:R-:W3:Y:S04]  /*a890*/  LDL R15, [R1+0xb0] ;  /* 0x0000b000010f7983 */ /* 0x000ee80000100800 */
[----:B------:R1:W-:Y:S01]  /*a8a0*/  LDGSTS.E [R14+0x3d00], desc[UR8][R12.64], P0 ;  /* 0x03d000000c0e7fae */ /* 0x0003e200081a1008 */
[----:B------:R-:W-:-:S04]  /*a8b0*/  ISETP.GT.AND P0, PT, R6, 0x3, PT ;  /* 0x000000030600780c */ /* 0x000fc80003f04270 */
[----:B-1----:R-:W-:-:S04]  /*a8c0*/  SEL R12, RZ, 0x4, !P0 ;  /* 0x00000004ff0c7807 */ /* 0x002fc80004000000 */
[----:B------:R-:W-:-:S04]  /*a8d0*/  SEL R12, R12, RZ, !P5 ;  /* 0x000000ff0c0c7207 */ /* 0x000fc80006800000 */
[----:B------:R-:W-:Y:S02]  /*a8e0*/  ISETP.NE.U32.AND P0, PT, R12, RZ, PT ;  /* 0x000000ff0c00720c */ /* 0x000fe40003f05070 */
[----:B------:R-:W-:-:S05]  /*a8f0*/  LOP3.LUT R18, R198, 0x60, RZ, 0x3c, !PT ;  /* 0x00000060c6127812 */ /* 0x000fca00078e3cff */
[----:B------:R-:W-:Y:S01]  /*a900*/  VIADD R18, R18, UR10 ;  /* 0x0000000a12127c36 */ /* 0x000fe20008000000 */
[----:B------:R-:W-:-:S05]  /*a910*/  IADD3 R12, P2, PT, R4, R28, RZ ;  /* 0x0000001c040c7210 */ /* 0x000fca0007f5e0ff */
[----:B--2---:R-:W-:Y:S02]  /*a920*/  IMAD.X R13, R5, 0x1, R19, P2 ;  /* 0x00000001050d7824 */ /* 0x004fe400010e0613 */
[----:B------:R-:W2:Y:S04]  /*a930*/  LDL R19, [R1+0xec] ;  /* 0x0000ec0001137983 */ /* 0x000ea80000100800 */
[----:B------:R4:W-:Y:S01]  /*a940*/  LDGSTS.E [R18+0x600], desc[UR8][R12.64], P0 ;  /* 0x006000000c127fae */ /* 0x0009e200081a1008 */
[----:B------:R-:W-:-:S04]  /*a950*/  ISETP.GT.AND P1, PT, R6, 0x7, PT ;  /* 0x000000070600780c */ /* 0x000fc80003f24270 */
[----:B------:R-:W-:-:S04]  /*a960*/  SEL R14, RZ, 0x4, !P1 ;  /* 0x00000004ff0e7807 */ /* 0x000fc80004800000 */
[----:B------:R-:W-:Y:S02]  /*a970*/  SEL R14, R14, RZ, !P5 ;  /* 0x000000ff0e0e7207 */ /* 0x000fe40006800000 */
[----:B------:R-:W-:Y:S02]  /*a980*/  ISETP.GT.AND P1, PT, R6, 0xb, PT ;  /* 0x0000000b0600780c */ /* 0x000fe40003f24270 */
[----:B------:R-:W-:Y:S02]  /*a990*/  ISETP.NE.U32.AND P4, PT, R14, RZ, PT ;  /* 0x000000ff0e00720c */ /* 0x000fe40003f85070 */
[----:B------:R-:W-:-:S04]  /*a9a0*/  SEL R14, RZ, 0x4, !P1 ;  /* 0x00000004ff0e7807 */ /* 0x000fc80004800000 */
[----:B------:R-:W-:Y:S01]  /*a9b0*/  SEL R14, R14, RZ, !P5 ;  /* 0x000000ff0e0e7207 */ /* 0x000fe20006800000 */
[----:B------:R-:W-:Y:S03]  /*a9c0*/  HMMA.1688.F32.TF32 R48, R172, R26, R84 ;  /* 0x0000001aac30723c */ /* 0x000fe60000081054 */
[----:B------:R-:W-:-:S05]  /*a9d0*/  ISETP.NE.U32.AND P1, PT, R14, RZ, PT ;  /* 0x000000ff0e00720c */ /* 0x000fca0003f25070 */
[----:B------:R-:W-:Y:S01]  /*a9e0*/  HMMA.1688.F32.TF32 R84, R172, R34, R92 ;  /* 0x00000022ac54723c */ /* 0x000fe2000008105c */
[----:B------:R-:W5:Y:S04]  /*a9f0*/  LDL R92, [R1+0x138] ;  /* 0x00013800015c7983 */ /* 0x000f680000100800 */
[----:B------:R-:W5:Y:S03]  /*aa00*/  LDL R93, [R1+0x1b8] ;  /* 0x0001b800015d7983 */ /* 0x000f660000100800 */
[-C--:B------:R-:W-:Y:S01]  /*aa10*/  HMMA.1688.F32.TF32 R60, R192, R30.reuse, R60 ;  /* 0x0000001ec03c723c */ /* 0x080fe2000008103c */
[----:B------:R-:W5:Y:S04]  /*aa20*/  LDL R94, [R1+0x234] ;  /* 0x00023400015e7983 */ /* 0x000f680000100800 */
[----:B------:R-:W5:Y:S03]  /*aa30*/  LDL R95, [R1+0x22c] ;  /* 0x00022c00015f7983 */ /* 0x000f660000100800 */
[----:B------:R-:W-:Y:S01]  /*aa40*/  HMMA.1688.F32.TF32 R128, R164, R30, R128 ;  /* 0x0000001ea480723c */ /* 0x000fe20000081080 */
[----:B----4-:R-:W-:-:S02]  /*aa50*/  IADD3 R12, P2, PT, R4, R17, RZ ;  /* 0x00000011040c7210 */ /* 0x010fc40007f5e0ff */
[----:B------:R-:W4:Y:S03]  /*aa60*/  LDL R17, [R1+0x130] ;  /* 0x0001300001117983 */ /* 0x000f260000100800 */
[----:B------:R-:W-:Y:S02]  /*aa70*/  IMAD.X R13, R5, 0x1, R16, P2 ;  /* 0x00000001050d7824 */ /* 0x000fe400010e0610 */
[----:B------:R-:W4:Y:S01]  /*aa80*/  LDL R16, [R1+0xf4] ;  /* 0x0000f40001107983 */ /* 0x000f220000100800 */
[----:B------:R-:W-:-:S03]  /*aa90*/  ISETP.GT.AND P2, PT, R6, 0xf, PT ;  /* 0x0000000f0600780c */ /* 0x000fc60003f44270 */
[----:B------:R1:W-:Y:S02]  /*aaa0*/  LDGSTS.E [R18+0x700], desc[UR8][R12.64], P0 ;  /* 0x007000000c127fae */ /* 0x0003e400081a1008 */
[----:B-1----:R-:W-:Y:S01]  /*aab0*/  SEL R13, RZ, 0x4, !P2 ;  /* 0x00000004ff0d7807 */ /* 0x002fe20005000000 */
[----:B------:R-:W-:Y:S01]  /*aac0*/  HMMA.1688.F32.TF32 R28, R88, R30, R160 ;  /* 0x0000001e581c723c */ /* 0x000fe200000810a0 */
[----:B------:R-:W5:Y:S04]  /*aad0*/  LDL R161, [R1+0x170] ;  /* 0x0001700001a17983 */ /* 0x000f680000100800 */
[----:B------:R-:W5:Y:S01]  /*aae0*/  LDL R160, [R1+0x174] ;  /* 0x0001740001a07983 */ /* 0x000f620000100800 */
[----:B---3--:R-:W-:Y:S02]  /*aaf0*/  IADD3 R12, P0, PT, R4, R15, RZ ;  /* 0x0000000f040c7210 */ /* 0x008fe40007f1e0ff */
[----:B------:R-:W-:-:S03]  /*ab00*/  SEL R15, R13, RZ, !P5 ;  /* 0x000000ff0d0f7207 */ /* 0x000fc60006800000 */
[----:B------:R-:W-:Y:S01]  /*ab10*/  IMAD.X R13, R5, 0x1, R40, P0 ;  /* 0x00000001050d7824 */ /* 0x000fe200000e0628 */
[----:B------:R-:W-:Y:S01]  /*ab20*/  ISETP.GT.AND P0, PT, R6, 0x13, PT ;  /* 0x000000130600780c */ /* 0x000fe20003f04270 */
[----:B------:R-:W3:Y:S04]  /*ab30*/  LDL R40, [R1+0x16c] ;  /* 0x00016c0001287983 */ /* 0x000ee80000100800 */
[----:B------:R1:W-:Y:S01]  /*ab40*/  LDGSTS.E [R18+0xe00], desc[UR8][R12.64], P4 ;  /* 0x00e000000c127fae */ /* 0x0003e2000a1a1008 */
[----:B------:R-:W-:Y:S02]  /*ab50*/  ISETP.NE.U32.AND P6, PT, R15, RZ, PT ;  /* 0x000000ff0f00720c */ /* 0x000fe40003fc5070 */
[----:B-1----:R-:W-:Y:S02]  /*ab60*/  SEL R13, RZ, 0x4, !P0 ;  /* 0x00000004ff0d7807 */ /* 0x002fe40004000000 */
[----:B------:R-:W-:-:S02]  /*ab70*/  IADD3 R14, P0, PT, R4, R37, RZ ;  /* 0x00000025040e7210 */ /* 0x000fc40007f1e0ff */
[----:B------:R-:W3:Y:S03]  /*ab80*/  LDL R37, [R1+0x12c] ;  /* 0x00012c0001257983 */ /* 0x000ee60000100800 */
[----:B------:R-:W-:Y:S02]  /*ab90*/  IMAD.X R15, R5, 0x1, R36, P0 ;  /* 0x00000001050f7824 */ /* 0x000fe400000e0624 */
[----:B------:R-:W3:Y:S01]  /*aba0*/  LDL R36, [R1+0x134] ;  /* 0x0001340001247983 */ /* 0x000ee20000100800 */
[----:B------:R-:W-:Y:S02]  /*abb0*/  ISETP.GT.AND P2, PT, R6, 0x17, PT ;  /* 0x000000170600780c */ /* 0x000fe40003f44270 */
[----:B------:R-:W-:Y:S01]  /*abc0*/  SEL R13, R13, RZ, !P5 ;  /* 0x000000ff0d0d7207 */ /* 0x000fe20006800000 */
[----:B------:R1:W-:Y:S01]  /*abd0*/  LDGSTS.E [R18+0xf00], desc[UR8][R14.64], P4 ;  /* 0x00f000000e127fae */ /* 0x0003e2000a1a1008 */
[----:B------:R-:W-:-:S04]  /*abe0*/  SEL R12, RZ, 0x4, !P2 ;  /* 0x00000004ff0c7807 */ /* 0x000fc80005000000 */
[----:B------:R-:W-:-:S04]  /*abf0*/  SEL R12, R12, RZ, !P5 ;  /* 0x000000ff0c0c7207 */ /* 0x000fc80006800000 */
[----:B------:R-:W-:Y:S02]  /*ac00*/  ISETP.NE.U32.AND P3, PT, R12, RZ, PT ;  /* 0x000000ff0c00720c */ /* 0x000fe40003f65070 */
[C---:B------:R-:W-:Y:S02]  /*ac10*/  IADD3 R12, P2, PT, R4.reuse, R33, RZ ;  /* 0x00000021040c7210 */ /* 0x040fe40007f5e0ff */
[----:B------:R-:W-:Y:S02]  /*ac20*/  ISETP.NE.U32.AND P0, PT, R13, RZ, PT ;  /* 0x000000ff0d00720c */ /* 0x000fe40003f05070 */
[----:B-1----:R-:W-:Y:S01]  /*ac30*/  IADD3 R14, P4, PT, R4, R32, RZ ;  /* 0x00000020040e7210 */ /* 0x002fe20007f9e0ff */
[----:B------:R-:W-:Y:S01]  /*ac40*/  HMMA.1688.F32.TF32 R56, R192, R26, R56 ;  /* 0x0000001ac038723c */ /* 0x000fe20000081038 */
[----:B--2---:R-:W-:-:S07]  /*ac50*/  IMAD.X R13, R5, 0x1, R19, P2 ;  /* 0x00000001050d7824 */ /* 0x004fce00010e0613 */
[-C--:B------:R-:W-:Y:S01]  /*ac60*/  HMMA.1688.F32.TF32 R124, R164, R26.reuse, R124 ;  /* 0x0000001aa47c723c */ /* 0x080fe2000008107c */
[----:B------:R1:W-:Y:S07]  /*ac70*/  LDGSTS.E [R18+0x1600], desc[UR8][R12.64], P1 ;  /* 0x016000000c127fae */ /* 0x0003ee00089a1008 */
[----:B------:R-:W-:Y:S01]  /*ac80*/  HMMA.1688.F32.TF32 R24, R88, R26, R156 ;  /* 0x0000001a5818723c */ /* 0x000fe2000008109c */
[----:B------:R-:W2:Y:S04]  /*ac90*/  LDL R158, [R1+0x1f0] ;  /* 0x0001f000019e7983 */ /* 0x000ea80000100800 */
[----:B------:R-:W2:Y:S03]  /*aca0*/  LDL R159, [R1+0x1ac] ;  /* 0x0001ac00019f7983 */ /* 0x000ea60000100800 */
[-C--:B------:R-:W-:Y:S01]  /*acb0*/  HMMA.1688.F32.TF32 R44, R172, R22.reuse, R176 ;  /* 0x00000016ac2c723c */ /* 0x080fe200000810b0 */
[----:B------:R-:W2:Y:S07]  /*acc0*/  LDL R157, [R1+0x1b4] ;  /* 0x0001b400019d7983 */ /* 0x000eae0000100800 */
[-C--:B------:R-:W-:Y:S01]  /*acd0*/  HMMA.1688.F32.TF32 R120, R164, R22.reuse, R120 ;  /* 0x00000016a478723c */ /* 0x080fe20000081078 */
[----:B------:R-:W1:Y:S01]  /*ace0*/  S2R R19, SR_TID.X ;  /* 0x0000000000137919 */ /* 0x000e620000002100 */
[----:B------:R-:W-:Y:S01]  /*acf0*/  ISETP.GT.AND P2, PT, R6, 0x1b, PT ;  /* 0x0000001b0600780c */ /* 0x000fe20003f44270 */
[----:B------:R-:W2:Y:S05]  /*ad00*/  LDL R156, [R1+0x1f8] ;  /* 0x0001f800019c7983 */ /* 0x000eaa0000100800 */
[----:B------:R-:W-:Y:S01]  /*ad10*/  HMMA.1688.F32.TF32 R20, R88, R22, R152 ;  /* 0x000000165814723c */ /* 0x000fe20000081098 */
[----:B------:R-:W2:Y:S04]  /*ad20*/  LDL R155, [R1+0x1ec] ;  /* 0x0001ec00019b7983 */ /* 0x000ea80000100800 */
[----:B------:R-:W2:Y:S04]  /*ad30*/  LDL R152, [R1+0x238] ;  /* 0x0002380001987983 */ /* 0x000ea80000100800 */
[----:B------:R-:W2:Y:S01]  /*ad40*/  LDL R154, [R1+0x230] ;  /* 0x00023000019a7983 */ /* 0x000ea20000100800 */
[----:B------:R-:W-:Y:S03]  /*ad50*/  HMMA.1688.F32.TF32 R68, R192, R38, R68 ;  /* 0x00000026c044723c */ /* 0x000fe60000081044 */
[----:B------:R-:W2:Y:S01]  /*ad60*/  LDL R153, [R1+0x1f4] ;  /* 0x0001f40001997983 */ /* 0x000ea20000100800 */
[----:B-1----:R-:W-:Y:S01]  /*ad70*/  LOP3.LUT R19, R19, 0x1f, RZ, 0xc0, !PT ;  /* 0x0000001f13137812 */ /* 0x002fe200078ec0ff */
[----:B----4-:R-:W-:Y:S01]  /*ad80*/  IMAD.X R15, R5, 0x1, R16, P4 ;  /* 0x00000001050f7824 */ /* 0x010fe200020e0610 */
[----:B------:R-:W-:-:S02]  /*ad90*/  IADD3 R12, P4, PT, R4, R17, RZ ;  /* 0x00000011040c7210 */ /* 0x000fc40007f9e0ff */
[----:B------:R-:W4:Y:S01]  /*ada0*/  LDL R17, [R1+0x1b0] ;  /* 0x0001b00001117983 */ /* 0x000f220000100800 */
[----:B------:R-:W-:Y:S02]  /*adb0*/  SEL R16, RZ, 0x4, !P2 ;  /* 0x00000004ff107807 */ /* 0x000fe40005000000 */
[----:B------:R-:W-:Y:S01]  /*adc0*/  ISETP.GT.AND P2, PT, R6, 0x1f, PT ;  /* 0x0000001f0600780c */ /* 0x000fe20003f44270 */
[----:B------:R1:W-:Y:S01]  /*add0*/  LDGSTS.E [R18+0x1700], desc[UR8][R14.64], P1 ;  /* 0x017000000e127fae */ /* 0x0003e200089a1008 */
[----:B------:R-:W-:Y:S02]  /*ade0*/  SEL R13, R16, RZ, !P5 ;  /* 0x000000ff100d7207 */ /* 0x000fe40006800000 */
[----:B-1----:R-:W-:Y:S02]  /*adf0*/  SEL R15, RZ, 0x4, !P2 ;  /* 0x00000004ff0f7807 */ /* 0x002fe40005000000 */
[----:B-----5:R-:W-:Y:S02]  /*ae00*/  IADD3 R14, P1, PT, R4, R92, RZ ;  /* 0x0000005c040e7210 */ /* 0x020fe40007f3e0ff */
[----:B------:R-:W-:Y:S01]  /*ae10*/  ISETP.NE.U32.AND P2, PT, R13, RZ, PT ;  /* 0x000000ff0d00720c */ /* 0x000fe20003f45070 */
[-C--:B------:R-:W-:Y:S01]  /*ae20*/  HMMA.1688.F32.TF32 R96, R172, R38.reuse, R96 ;  /* 0x00000026ac60723c */ /* 0x080fe20000081060 */
[----:B------:R-:W-:Y:S01]  /*ae30*/  SEL R16, R15, RZ, !P5 ;  /* 0x000000ff0f107207 */ /* 0x000fe20006800000 */
[----:B------:R-:W5:Y:S06]  /*ae40*/  LDL.LU R92, [R1] ;  /* 0x00000000015c7983 */ /* 0x000f6c0000300800 */
[----:B------:R-:W-:Y:S08]  /*ae50*/  HMMA.1688.F32.TF32 R136, R164, R38, R136 ;  /* 0x00000026a488723c */ /* 0x000ff00000081088 */
[C---:B------:R-:W-:Y:S08]  /*ae60*/  HMMA.1688.F32.TF32 R64, R192.reuse, R34, R64 ;  /* 0x00000022c040723c */ /* 0x040ff00000081040 */
[-C--:B------:R-:W-:Y:S08]  /*ae70*/  HMMA.1688.F32.TF32 R72, R192, R42.reuse, R72 ;  /* 0x0000002ac048723c */ /* 0x080ff00000081048 */
[----:B------:R-:W-:Y:S08]  /*ae80*/  HMMA.1688.F32.TF32 R100, R172, R42, R100 ;  /* 0x0000002aac64723c */ /* 0x000ff00000081064 */
[C---:B------:R-:W-:Y:S08]  /*ae90*/  HMMA.1688.F32.TF32 R132, R164.reuse, R34, R132 ;  /* 0x00000022a484723c */ /* 0x040ff00000081084 */
[----:B------:R-:W-:Y:S08]  /*aea0*/  HMMA.1688.F32.TF32 R140, R164, R42, R140 ;  /* 0x0000002aa48c723c */ /* 0x000ff0000008108c */
[----:B------:R-:W-:Y:S01]  /*aeb0*/  HMMA.1688.F32.TF32 R32, R88, R34, R168 ;  /* 0x000000225820723c */ /* 0x000fe200000810a8 */
[----:B---3--:R-:W-:Y:S01]  /*aec0*/  IMAD.X R13, R5, 0x1, R37, P4 ;  /* 0x00000001050d7824 */ /* 0x008fe200020e0625 */
[----:B------:R-:W-:Y:S01]  /*aed0*/  ISETP.GE.AND P4, PT, R19, R6, PT ;  /* 0x000000061300720c */ /* 0x000fe20003f86270 */
[----:B------:R-:W-:Y:S01]  /*aee0*/  IMAD.X R15, R5, 0x1, R36, P1 ;  /* 0x00000001050f7824 */ /* 0x000fe200008e0624 */
[----:B------:R-:W-:-:S02]  /*aef0*/  ISETP.NE.U32.AND P1, PT, R16, RZ, PT ;  /* 0x000000ff1000720c */ /* 0x000fc40003f25070 */
[----:B------:R1:W-:Y:S01]  /*af00*/  LDGSTS.E [R18+0x1e00], desc[UR8][R12.64], P6 ;  /* 0x01e000000c127fae */ /* 0x0003e2000b1a1008 */
[----:B------:R-:W-:-:S03]  /*af10*/  SEL R16, RZ, 0x4, P4 ;  /* 0x00000004ff107807 */ /* 0x000fc60002000000 */
[----:B------:R3:W-:Y:S01]  /*af20*/  LDGSTS.E [R18+0x1f00], desc[UR8][R14.64], P6 ;  /* 0x01f000000e127fae */ /* 0x0007e2000b1a1008 */
[----:B------:R-:W-:Y:S02]  /*af30*/  SEL R16, R16, RZ, !P5 ;  /* 0x000000ff10107207 */ /* 0x000fe40006800000 */
[C---:B-1----:R-:W-:Y:S02]  /*af40*/  IADD3 R12, P4, PT, R4.reuse, R161, RZ ;  /* 0x000000a1040c7210 */ /* 0x042fe40007f9e0ff */
[----:B---3--:R-:W-:-:S03]  /*af50*/  IADD3 R14, P5, PT, R4, R41, RZ ;  /* 0x00000029040e7210 */ /* 0x008fc60007fbe0ff */
[C---:B------:R-:W-:Y:S01]  /*af60*/  IMAD.X R13, R5.reuse, 0x1, R40, P4 ;  /* 0x00000001050d7824 */ /* 0x040fe200020e0628 */
[----:B------:R-:W-:Y:S01]  /*af70*/  HMMA.1688.F32.TF32 R36, R88, R38, R112 ;  /* 0x000000265824723c */ /* 0x000fe20000081070 */
[----:B------:R-:W3:Y:S01]  /*af80*/  LDL.LU R112, [R1+0x30] ;  /* 0x0000300001707983 */ /* 0x000ee20000300800 */
[----:B------:R-:W-:-:S03]  /*af90*/  IMAD.X R15, R5, 0x1, R160, P5 ;  /* 0x00000001050f7824 */ /* 0x000fc600028e06a0 */
[----:B------:R1:W-:Y:S03]  /*afa0*/  LDGSTS.E [R18+0x2600], desc[UR8][R12.64], P0 ;  /* 0x026000000c127fae */ /* 0x0003e600081a1008 */
[----:B------:R-:W-:Y:S01]  /*afb0*/  HMMA.1688.F32.TF32 R40, R88, R42, R108 ;  /* 0x0000002a5828723c */ /* 0x000fe2000008106c */
[----:B------:R-:W3:Y:S01]  /*afc0*/  LDL.LU R114, [R1+0x18] ;  /* 0x0000180001727983 */ /* 0x000ee20000300800 */
[----:B------:R-:W-:-:S03]  /*afd0*/  ISETP.NE.U32.AND P4, PT, R16, RZ, PT ;  /* 0x000000ff1000720c */ /* 0x000fc60003f85070 */
[----:B------:R2:W-:Y:S01]  /*afe0*/  LDGSTS.E [R18+0x2700], desc[UR8][R14.64], P0 ;  /* 0x027000000e127fae */ /* 0x0005e200081a1008 */
[----:B-1----:R-:W-:-:S03]  /*aff0*/  IADD3 R12, P5, PT, R4, R93, RZ ;  /* 0x0000005d040c7210 */ /* 0x002fc60007fbe0ff */
[----:B------:R-:W3:Y:S04]  /*b000*/  LDL.LU R93, [R1+0x14] ;  /* 0x00001400015d7983 */ /* 0x000ee80000300800 */
[----:B------:R-:W3:Y:S04]  /*b010*/  LDL.LU R91, [R1+0x3c] ;  /* 0x00003c00015b7983 */ /* 0x000ee80000300800 */
[----:B------:R-:W3:Y:S01]  /*b020*/  LDL R88, [R1+0x250] ;  /* 0x0002500001587983 */ /* 0x000ee20000100800 */
[----:B--2---:R-:W-:Y:S01]  /*b030*/  IADD3 R14, P0, PT, R4, R158, RZ ;  /* 0x0000009e040e7210 */ /* 0x004fe20007f1e0ff */
[----:B------:R-:W-:-:S02]  /*b040*/  IMAD.X R13, R5, 0x1, R157, P5 ;  /* 0x00000001050d7824 */ /* 0x000fc400028e069d */
[----:B------:R-:W2:Y:S04]  /*b050*/  LDL.LU R110, [R1+0x2c] ;  /* 0x00002c00016e7983 */ /* 0x000ea80000300800 */
[----:B------:R-:W2:Y:S04]  /*b060*/  LDL.LU R115, [R1+0x10] ;  /* 0x0000100001737983 */ /* 0x000ea80000300800 */
[----:B------:R-:W2:Y:S01]  /*b070*/  LDL.LU R111, [R1+0x28] ;  /* 0x00002800016f7983 */ /* 0x000ea20000300800 */
[----:B------:R-:W-:Y:S02]  /*b080*/  IMAD.X R15, R5, 0x1, R155, P0 ;  /* 0x00000001050f7824 */ /* 0x000fe400000e069b */
[----:B------:R-:W-:Y:S01]  /*b090*/  IMAD.SHL.U32 R19, R19, 0x4, RZ ;  /* 0x0000000413137824 */ /* 0x000fe200078e00ff */
[----:B------:R-:W-:Y:S01]  /*b0a0*/  ULEA UR7, UR5, UR4, 0xd ;  /* 0x0000000405077291 */ /* 0x000fe2000f8e68ff */
[----:B----4-:R-:W-:-:S05]  /*b0b0*/  IADD3 R16, P6, PT, R4, R17, RZ ;  /* 0x0000001104107210 */ /* 0x010fca0007fde0ff */
[----:B------:R-:W-:-:S05]  /*b0c0*/  IMAD.X R17, R5, 0x1, R159, P6 ;  /* 0x0000000105117824 */ /* 0x000fca00030e069f */
[----:B------:R-:W-:Y:S04]  /*b0d0*/  LDGSTS.E [R18+0x2e00], desc[UR8][R16.64], P3 ;  /* 0x02e0000010127fae */ /* 0x000fe800099a1008 */
[----:B------:R-:W-:Y:S04]  /*b0e0*/  LDGSTS.E [R18+0x2f00], desc[UR8][R12.64], P3 ;  /* 0x02f000000c127fae */ /* 0x000fe800099a1008 */
[----:B------:R1:W-:Y:S02]  /*b0f0*/  LDGSTS.E [R18+0x3600], desc[UR8][R14.64], P2 ;  /* 0x036000000e127fae */ /* 0x0003e400091a1008 */
[----:B-1----:R-:W-:-:S05]  /*b100*/  IADD3 R14, P3, PT, R4, R152, RZ ;  /* 0x00000098040e7210 */ /* 0x002fca0007f7e0ff */
[----:B------:R-:W-:Y:S02]  /*b110*/  IMAD.X R15, R5, 0x1, R94, P3 ;  /* 0x00000001050f7824 */ /* 0x000fe400018e065e */
[----:B------:R-:W1:Y:S01]  /*b120*/  S2R R94, SR_TID.X ;  /* 0x00000000005e7919 */ /* 0x000e620000002100 */
[----:B------:R-:W-:-:S05]  /*b130*/  IADD3 R12, P0, PT, R4, R154, RZ ;  /* 0x0000009a040c7210 */ /* 0x000fca0007f1e0ff */
[----:B------:R-:W-:Y:S02]  /*b140*/  IMAD.X R13, R5, 0x1, R95, P0 ;  /* 0x00000001050d7824 */ /* 0x000fe400000e065f */
[----:B------:R-:W4:Y:S01]  /*b150*/  LDL.LU R95, [R1+0xc] ;  /* 0x00000c00015f7983 */ /* 0x000f220000300800 */
[----:B------:R-:W-:-:S05]  /*b160*/  IADD3 R16, P5, PT, R4, R156, RZ ;  /* 0x0000009c04107210 */ /* 0x000fca0007fbe0ff */
[----:B------:R-:W-:-:S05]  /*b170*/  IMAD.X R17, R5, 0x1, R153, P5 ;  /* 0x0000000105117824 */ /* 0x000fca00028e0699 */
[----:B------:R-:W-:Y:S04]  /*b180*/  LDGSTS.E [R18+0x3700], desc[UR8][R16.64], P2 ;  /* 0x0370000010127fae */ /* 0x000fe800091a1008 */
[----:B------:R-:W-:Y:S04]  /*b190*/  LDGSTS.E [R18+0x3e00], desc[UR8][R12.64], P1 ;  /* 0x03e000000c127fae */ /* 0x000fe800089a1008 */
[----:B------:R3:W-:Y:S01]  /*b1a0*/  LDGSTS.E [R18+0x3f00], desc[UR8][R14.64], P1 ;  /* 0x03f000000e127fae */ /* 0x0007e200089a1008 */
[----:B-1----:R-:W-:-:S03]  /*b1b0*/  SHF.R.S32.HI R94, RZ, 0x5, R94 ;  /* 0x00000005ff5e7819 */ /* 0x002fc6000001145e */
[----:B------:R-:W0:Y:S01]  /*b1c0*/  LDGDEPBAR ;  /* 0x00000000000079af */ /* 0x000e220000000000 */
[----:B------:R-:W-:-:S04]  /*b1d0*/  SGXT R94, R94, 0x1 ;  /* 0x000000015e5e781a */ /* 0x000fc80000000200 */
[----:B------:R-:W-:Y:S02]  /*b1e0*/  LOP3.LUT R19, R19, 0x90, R94, 0x78, !PT ;  /* 0x0000009013137812 */ /* 0x000fe400078e785e */
[----:B------:R-:W4:Y:S04]  /*b1f0*/  LDL.LU R94, [R1+0x38] ;  /* 0x00003800015e7983 */ /* 0x000f280000300800 */
[----:B------:R-:W4:Y:S04]  /*b200*/  LDL.LU R89, [R1+0x24] ;  /* 0x0000240001597983 */ /* 0x000f280000300800 */
[----:B------:R-:W4:Y:S01]  /*b210*/  LDL R153, [R1+0x24c] ;  /* 0x00024c0001997983 */ /* 0x000f220000100800 */
[----:B---3--:R-:W-:-:S03]  /*b220*/  VIADD R18, R88, UR7 ;  /* 0x0000000758127c36 */ /* 0x008fc60008000000 */
[----:B------:R-:W3:Y:S04]  /*b230*/  LDL R88, [R1+0x248] ;  /* 0x0002480001587983 */ /* 0x000ee80000100800 */
[----:B------:R-:W3:Y:S04]  /*b240*/  LDL.LU R152, [R1+0x8] ;  /* 0x0000080001987983 */ /* 0x000ee80000300800 */
[----:B------:R-:W3:Y:S04]  /*b250*/  LDL.LU R113, [R1+0x20] ;  /* 0x0000200001717983 */ /* 0x000ee80000300800 */
[----:B------:R-:W3:Y:S04]  /*b260*/  LDL.LU R109, [R1+0x4] ;  /* 0x00000400016d7983 */ /* 0x000ee80000300800 */
[----:B------:R-:W3:Y:S04]  /*b270*/  LDL.LU R108, [R1+0x34] ;  /* 0x00003400016c7983 */ /* 0x000ee80000300800 */
[----:B------:R-:W3:Y:S01]  /*b280*/  LDL.LU R90, [R1+0x1c] ;  /* 0x00001c00015a7983 */ /* 0x000ee20000300800 */
[C---:B-----5:R-:W-:Y:S01]  /*b290*/  IADD3 R16, P0, PT, R0.reuse, R92, RZ ;  /* 0x0000005c00107210 */ /* 0x060fe20007f1e0ff */
[----:B------:R-:W-:Y:S01]  /*b2a0*/  VIADD R19, R19, UR7 ;  /* 0x0000000713137c36 */ /* 0x000fe20008000000 */
[----:B------:R-:W-:-:S03]  /*b2b0*/  IADD3 R12, P2, PT, R0, R112, RZ ;  /* 0x00000070000c7210 */ /* 0x000fc60007f5e0ff */
[--C-:B------:R-:W-:Y:S01]  /*b2c0*/  IMAD.X R17, R252, 0x1, R2.reuse, P0 ;  /* 0x00000001fc117824 */ /* 0x100fe200000e0602 */
[----:B------:R-:W-:Y:S01]  /*b2d0*/  IADD3 R14, P0, PT, R0, R114, RZ ;  /* 0x00000072000e7210 */ /* 0x000fe20007f1e0ff */
[----:B------:R-:W-:-:S03]  /*b2e0*/  IMAD.X R13, R248, 0x1, R2, P2 ;  /* 0x00000001f80d7824 */ /* 0x000fc600010e0602 */
[----:B------:R1:W-:Y:S01]  /*b2f0*/  LDGSTS.E [R19+0x8000], desc[UR8][R16.64], P4 ;  /* 0x0800000010137fae */ /* 0x0003e2000a1a1008 */
[----:B------:R-:W-:-:S03]  /*b300*/  IMAD.X R15, R93, 0x1, R2, P0 ;  /* 0x000000015d0f7824 */ /* 0x000fc600000e0602 */
[----:B------:R5:W-:Y:S04]  /*b310*/  LDGSTS.E [R19+0x8400], desc[UR8][R12.64], P4 ;  /* 0x084000000c137fae */ /* 0x000be8000a1a1008 */
[----:B------:R2:W-:Y:S01]  /*b320*/  LDGSTS.E [R19+0x8800], desc[UR8][R14.64], P4 ;  /* 0x088000000e137fae */ /* 0x0005e2000a1a1008 */
[C---:B-1----:R-:W-:Y:S02]  /*b330*/  IADD3 R16, P1, PT, R0.reuse, R244, RZ ;  /* 0x000000f400107210 */ /* 0x042fe40007f3e0ff */
[----:B-----5:R-:W-:-:S03]  /*b340*/  IADD3 R12, P0, PT, R0, R236, RZ ;  /* 0x000000ec000c7210 */ /* 0x020fc60007f1e0ff */
[--C-:B------:R-:W-:Y:S01]  /*b350*/  IMAD.X R17, R243, 0x1, R2.reuse, P1 ;  /* 0x00000001f3117824 */ /* 0x100fe200008e0602 */
[----:B--2---:R-:W-:Y:S01]  /*b360*/  IADD3 R14, P1, PT, R0, R228, RZ ;  /* 0x000000e4000e7210 */ /* 0x004fe20007f3e0ff */
[----:B------:R-:W-:-:S03]  /*b370*/  IMAD.X R13, R235, 0x1, R2, P0 ;  /* 0x00000001eb0d7824 */ /* 0x000fc600000e0602 */
[----:B------:R1:W-:Y:S01]  /*b380*/  LDGSTS.E [R19+0x8c00], desc[UR8][R16.64], P4 ;  /* 0x08c0000010137fae */ /* 0x0003e2000a1a1008 */
[----:B------:R-:W-:-:S03]  /*b390*/  IMAD.X R15, R227, 0x1, R2, P1 ;  /* 0x00000001e30f7824 */ /* 0x000fc600008e0602 */
[----:B------:R2:W-:Y:S04]  /*b3a0*/  LDGSTS.E [R19+0x9000], desc[UR8][R12.64], P4 ;  /* 0x090000000c137fae */ /* 0x0005e8000a1a1008 */
[----:B------:R5:W-:Y:S01]  /*b3b0*/  LDGSTS.E [R19+0x9400], desc[UR8][R14.64], P4 ;  /* 0x094000000e137fae */ /* 0x000be2000a1a1008 */
[C---:B-1----:R-:W-:Y:S02]  /*b3c0*/  IADD3 R16, P0, PT, R0.reuse, R220, RZ ;  /* 0x000000dc00107210 */ /* 0x042fe40007f1e0ff */
[----:B--2---:R-:W-:-:S03]  /*b3d0*/  IADD3 R12, P1, PT, R0, R212, RZ ;  /* 0x000000d4000c7210 */ /* 0x004fc60007f3e0ff */
[--C-:B------:R-:W-:Y:S01]  /*b3e0*/  IMAD.X R17, R219, 0x1, R2.reuse, P0 ;  /* 0x00000001db117824 */ /* 0x100fe200000e0602 */
[----:B-----5:R-:W-:Y:S01]  /*b3f0*/  IADD3 R14, P0, PT, R0, R91, RZ ;  /* 0x0000005b000e7210 */ /* 0x020fe20007f1e0ff */
[----:B------:R-:W-:-:S03]  /*b400*/  IMAD.X R13, R211, 0x1, R2, P1 ;  /* 0x00000001d30d7824 */ /* 0x000fc600008e0602 */
[----:B------:R1:W-:Y:S01]  /*b410*/  LDGSTS.E [R19+0x9800], desc[UR8][R16.64], P4 ;  /* 0x0980000010137fae */ /* 0x0003e2000a1a1008 */
[----:B------:R-:W-:-:S03]  /*b420*/  IMAD.X R15, R251, 0x1, R2, P0 ;  /* 0x00000001fb0f7824 */ /* 0x000fc600000e0602 */
[----:B------:R2:W-:Y:S04]  /*b430*/  LDGSTS.E [R19+0x9c00], desc[UR8][R12.64], P4 ;  /* 0x09c000000c137fae */ /* 0x0005e8000a1a1008 */
[----:B------:R5:W-:Y:S01]  /*b440*/  LDGSTS.E [R18+0x8100], desc[UR8][R14.64], P4 ;  /* 0x081000000e127fae */ /* 0x000be2000a1a1008 */
[C---:B-1----:R-:W-:Y:S02]  /*b450*/  IADD3 R16, P1, PT, R0.reuse, R110, RZ ;  /* 0x0000006e00107210 */ /* 0x042fe40007f3e0ff */
[----:B--2---:R-:W-:-:S03]  /*b460*/  IADD3 R12, P0, PT, R0, R115, RZ ;  /* 0x00000073000c7210 */ /* 0x004fc60007f1e0ff */
[----:B------:R-:W-:Y:S01]  /*b470*/  IMAD.X R17, R247, 0x1, R2, P1 ;  /* 0x00000001f7117824 */ /* 0x000fe200008e0602 */
[----:B-----5:R-:W-:-:S04]  /*b480*/  IADD3 R14, P1, PT, R0, R242, RZ ;  /* 0x000000f2000e7210 */ /* 0x020fc80007f3e0ff */
[----:B------:R1:W-:Y:S01]  /*b490*/  LDGSTS.E [R18+0x8500], desc[UR8][R16.64], P4 ;  /* 0x0850000010127fae */ /* 0x0003e2000a1a1008 */
[--C-:B------:R-:W-:Y:S02]  /*b4a0*/  IMAD.X R15, R241, 0x1, R2.reuse, P1 ;  /* 0x00000001f10f7824 */ /* 0x100fe400008e0602 */
[----:B----4-:R-:W-:Y:S01]  /*b4b0*/  IMAD.X R13, R95, 0x1, R2, P0 ;  /* 0x000000015f0d7824 */ /* 0x010fe200000e0602 */
[----:B-1----:R-:W-:-:S04]  /*b4c0*/  IADD3 R16, P0, PT, R0, R234, RZ ;  /* 0x000000ea00107210 */ /* 0x002fc80007f1e0ff */
[----:B------:R1:W-:Y:S01]  /*b4d0*/  LDGSTS.E [R18+0x8900], desc[UR8][R12.64], P4 ;  /* 0x089000000c127fae */ /* 0x0003e2000a1a1008 */
[----:B------:R-:W-:-:S03]  /*b4e0*/  IMAD.X R17, R233, 0x1, R2, P0 ;  /* 0x00000001e9117824 */ /* 0x000fc600000e0602 */
[----:B------:R2:W-:Y:S04]  /*b4f0*/  LDGSTS.E [R18+0x8d00], desc[UR8][R14.64], P4 ;  /* 0x08d000000e127fae */ /* 0x0005e8000a1a1008 */
[----:B------:R4:W-:Y:S01]  /*b500*/  LDGSTS.E [R18+0x9100], desc[UR8][R16.64], P4 ;  /* 0x0910000010127fae */ /* 0x0009e2000a1a1008 */
[C---:B-1----:R-:W-:Y:S02]  /*b510*/  IADD3 R12, P1, PT, R0.reuse, R226, RZ ;  /* 0x000000e2000c7210 */ /* 0x042fe40007f3e0ff */
[----:B--2---:R-:W-:-:S03]  /*b520*/  IADD3 R14, P0, PT, R0, R218, RZ ;  /* 0x000000da000e7210 */ /* 0x004fc60007f1e0ff */
[--C-:B------:R-:W-:Y:S01]  /*b530*/  IMAD.X R13, R225, 0x1, R2.reuse, P1 ;  /* 0x00000001e10d7824 */ /* 0x100fe200008e0602 */
[----:B----4-:R-:W-:Y:S01]  /*b540*/  IADD3 R16, P1, PT, R0, R210, RZ ;  /* 0x000000d200107210 */ /* 0x010fe20007f3e0ff */
[----:B------:R-:W-:-:S03]  /*b550*/  IMAD.X R15, R217, 0x1, R2, P0 ;  /* 0x00000001d90f7824 */ /* 0x000fc600000e0602 */
[----:B------:R1:W-:Y:S01]  /*b560*/  LDGSTS.E [R18+0x9500], desc[UR8][R12.64], P4 ;  /* 0x095000000c127fae */ /* 0x0003e2000a1a1008 */
[----:B------:R-:W-:-:S03]  /*b570*/  IMAD.X R17, R209, 0x1, R2, P1 ;  /* 0x00000001d1117824 */ /* 0x000fc600008e0602 */
[----:B------:R2:W-:Y:S04]  /*b580*/  LDGSTS.E [R18+0x9900], desc[UR8][R14.64], P4 ;  /* 0x099000000e127fae */ /* 0x0005e8000a1a1008 */
[----:B------:R-:W-:Y:S01]  /*b590*/  LDGSTS.E [R18+0x9d00], desc[UR8][R16.64], P4 ;  /* 0x09d0000010127fae */ /* 0x000fe2000a1a1008 */
[C---:B-1----:R-:W-:Y:S01]  /*b5a0*/  IADD3 R12, P0, PT, R0.reuse, R94, RZ ;  /* 0x0000005e000c7210 */ /* 0x042fe20007f1e0ff */
[----:B------:R-:W-:Y:S01]  /*b5b0*/  VIADD R19, R153, UR7 ;  /* 0x0000000799137c36 */ /* 0x000fe20008000000 */
[----:B--2---:R-:W-:-:S03]  /*b5c0*/  IADD3 R14, P1, PT, R0, R111, RZ ;  /* 0x0000006f000e7210 */ /* 0x004fc60007f3e0ff */
[--C-:B------:R-:W-:Y:S02]  /*b5d0*/  IMAD.X R13, R250, 0x1, R2.reuse, P0 ;  /* 0x00000001fa0d7824 */ /* 0x100fe400000e0602 */
[----:B------:R-:W-:-:S03]  /*b5e0*/  IMAD.X R15, R89, 0x1, R2, P1 ;  /* 0x00000001590f7824 */ /* 0x000fc600008e0602 */
[----:B------:R1:W-:Y:S04]  /*b5f0*/  LDGSTS.E [R19+0x8200], desc[UR8][R12.64], P4 ;  /* 0x082000000c137fae */ /* 0x0003e8000a1a1008 */
[----:B------:R2:W-:Y:S01]  /*b600*/  LDGSTS.E [R19+0x8600], desc[UR8][R14.64], P4 ;  /* 0x086000000e137fae */ /* 0x0005e2000a1a1008 */
[----:B-1----:R-:W-:-:S05]  /*b610*/  IADD3 R12, P1, PT, R0, R240, RZ ;  /* 0x000000f0000c7210 */ /* 0x002fca0007f3e0ff */
[----:B------:R-:W-:Y:S01]  /*b620*/  IMAD.X R13, R239, 0x1, R2, P1 ;  /* 0x00000001ef0d7824 */ /* 0x000fe200008e0602 */
[-C--:B------:R-:W-:Y:S02]  /*b630*/  IADD3 R212, P3, PT, R212, R8.reuse, RZ ;  /* 0x00000008d4d47210 */ /* 0x080fe40007f7e0ff */
[----:B------:R-:W-:-:S03]  /*b640*/  IADD3 R218, P6, PT, R218, R8, RZ ;  /* 0x00000008dada7210 */ /* 0x000fc60007fde0ff */
[--C-:B------:R-:W-:Y:S01]  /*b650*/  IMAD.X R211, R211, 0x1, R7.reuse, P3 ;  /* 0x00000001d3d37824 */ /* 0x100fe200018e0607 */
[----:B------:R-:W-:Y:S01]  /*b660*/  IADD3 R226, P3, PT, R226, R8, RZ ;  /* 0x00000008e2e27210 */ /* 0x000fe20007f7e0ff */
[----:B------:R-:W-:-:S04]  /*b670*/  IMAD.X R217, R217, 0x1, R7, P6 ;  /* 0x00000001d9d97824 */ /* 0x000fc800030e0607 */
[----:B------:R-:W-:Y:S01]  /*b680*/  IMAD.X R225, R225, 0x1, R7, P3 ;  /* 0x00000001e1e17824 */ /* 0x000fe200018e0607 */
[----:B------:R-:W-:-:S05]  /*b690*/  IADD3 R240, P3, PT, R240, R8, RZ ;  /* 0x00000008f0f07210 */ /* 0x000fca0007f7e0ff */
[----:B------:R-:W-:Y:S01]  /*b6a0*/  IMAD.X R239, R239, 0x1, R7, P3 ;  /* 0x00000001efef7824 */ /* 0x000fe200018e0607 */
[----:B---3--:R-:W-:-:S05]  /*b6b0*/  IADD3 R16, P0, PT, R0, R152, RZ ;  /* 0x0000009800107210 */ /* 0x008fca0007f1e0ff */
[----:B------:R-:W-:Y:S01]  /*b6c0*/  IMAD.X R17, R109, 0x1, R2, P0 ;  /* 0x000000016d117824 */ /* 0x000fe200000e0602 */
[----:B--2---:R-:W-:-:S04]  /*b6d0*/  IADD3 R14, P0, PT, R0, R232, RZ ;  /* 0x000000e8000e7210 */ /* 0x004fc80007f1e0ff */
[----:B------:R1:W-:Y:S01]  /*b6e0*/  LDGSTS.E [R19+0x8a00], desc[UR8][R16.64], P4 ;  /* 0x08a0000010137fae */ /* 0x0003e2000a1a1008 */
[----:B------:R-:W-:-:S03]  /*b6f0*/  IMAD.X R15, R231, 0x1, R2, P0 ;  /* 0x00000001e70f7824 */ /* 0x000fc600000e0602 */
[----:B------:R2:W-:Y:S04]  /*b700*/  LDGSTS.E [R19+0x8e00], desc[UR8][R12.64], P4 ;  /* 0x08e000000c137fae */ /* 0x0005e8000a1a1008 */
[----:B------:R3:W-:Y:S01]  /*b710*/  LDGSTS.E [R19+0x9200], desc[UR8][R14.64], P4 ;  /* 0x092000000e137fae */ /* 0x0007e2000a1a1008 */
[C---:B-1----:R-:W-:Y:S02]  /*b720*/  IADD3 R16, P1, PT, R0.reuse, R224, RZ ;  /* 0x000000e000107210 */ /* 0x042fe40007f3e0ff */
[----:B--2---:R-:W-:-:S03]  /*b730*/  IADD3 R12, P0, PT, R0, R216, RZ ;  /* 0x000000d8000c7210 */ /* 0x004fc60007f1e0ff */
[--C-:B------:R-:W-:Y:S01]  /*b740*/  IMAD.X R17, R223, 0x1, R2.reuse, P1 ;  /* 0x00000001df117824 */ /* 0x100fe200008e0602 */
[----:B---3--:R-:W-:Y:S01]  /*b750*/  IADD3 R14, P1, PT, R0, R208, RZ ;  /* 0x000000d0000e7210 */ /* 0x008fe20007f3e0ff */
[----:B------:R-:W-:-:S03]  /*b760*/  IMAD.X R13, R215, 0x1, R2, P0 ;  /* 0x00000001d70d7824 */ /* 0x000fc600000e0602 */
[----:B------:R1:W-:Y:S01]  /*b770*/  LDGSTS.E [R19+0x9600], desc[UR8][R16.64], P4 ;  /* 0x0960000010137fae */ /* 0x0003e2000a1a1008 */
[----:B------:R-:W-:Y:S02]  /*b780*/  VIADD R88, R88, UR7 ;  /* 0x0000000758587c36 */ /* 0x000fe40008000000 */
[----:B------:R-:W-:Y:S01]  /*b790*/  IMAD.X R15, R207, 0x1, R2, P1 ;  /* 0x00000001cf0f7824 */ /* 0x000fe200008e0602 */
        /* <DEDUP_REMOVED lines=14> */
[C---:B------:R-:W-:Y:S02]  /*b880*/  IADD3 R18, P1, PT, R0.reuse, R222, RZ ;  /* 0x000000de00127210 */ /* 0x040fe40007f3e0ff */
[C---:B---3--:R-:W-:Y:S01]  /*b890*/  IADD3 R14, P2, PT, R0.reuse, R214, RZ ;  /* 0x000000d6000e7210 */ /* 0x048fe20007f5e0ff */
[--C-:B------:R-:W-:Y:S01]  /*b8a0*/  IMAD.X R13, R229, 0x1, R2.reuse, P0 ;  /* 0x00000001e50d7824 */ /* 0x100fe200000e0602 */
[----:B------:R1:W-:Y:S01]  /*b8b0*/  LDGSTS.E [R88+0x8f00], desc[UR8][R16.64], P4 ;  /* 0x08f0000010587fae */ /* 0x0003e2000a1a1008 */
[--C-:B------:R-:W-:Y:S02]  /*b8c0*/  IMAD.X R19, R221, 0x1, R2.reuse, P1 ;  /* 0x00000001dd137824 */ /* 0x100fe400008e0602 */
[----:B------:R-:W-:Y:S01]  /*b8d0*/  IMAD.X R15, R213, 0x1, R2, P2 ;  /* 0x00000001d50f7824 */ /* 0x000fe200010e0602 */
[----:B------:R2:W-:Y:S01]  /*b8e0*/  LDGSTS.E [R88+0x9300], desc[UR8][R12.64], P4 ;  /* 0x093000000c587fae */ /* 0x0005e2000a1a1008 */
[----:B-1----:R-:W-:-:S03]  /*b8f0*/  IADD3 R16, P0, PT, R0, R206, RZ ;  /* 0x000000ce00107210 */ /* 0x002fc60007f1e0ff */
[----:B------:R1:W-:Y:S01]  /*b900*/  LDGSTS.E [R88+0x9700], desc[UR8][R18.64], P4 ;  /* 0x0970000012587fae */ /* 0x0003e2000a1a1008 */
[-C--:B------:R-:W-:Y:S01]  /*b910*/  IADD3 R208, P1, PT, R208, R8.reuse, RZ ;  /* 0x00000008d0d07210 */ /* 0x080fe20007f3e0ff */
[----:B------:R-:W-:Y:S01]  /*b920*/  IMAD.X R17, R205, 0x1, R2, P0 ;  /* 0x00000001cd117824 */ /* 0x000fe200000e0602 */
[-C--:B------:R-:W-:Y:S01]  /*b930*/  IADD3 R206, P0, PT, R206, R8.reuse, RZ ;  /* 0x00000008cece7210 */ /* 0x080fe20007f1e0ff */
[----:B------:R1:W-:Y:S01]  /*b940*/  LDGSTS.E [R88+0x9b00], desc[UR8][R14.64], P4 ;  /* 0x09b000000e587fae */ /* 0x0003e2000a1a1008 */
[----:B------:R-:W-:-:S03]  /*b950*/  IADD3 R210, P2, PT, R210, R8, RZ ;  /* 0x00000008d2d27210 */ /* 0x000fc60007f5e0ff */
[----:B------:R1:W-:Y:S01]  /*b960*/  LDGSTS.E [R88+0x9f00], desc[UR8][R16.64], P4 ;  /* 0x09f0000010587fae */ /* 0x0003e2000a1a1008 */
        /* <DEDUP_REMOVED lines=17> */
[----:B------:R-:W-:Y:S01]  /*ba80*/  VIADD R202, R202, 0x1 ;  /* 0x00000001caca7836 */ /* 0x000fe20000000000 */
        /* <DEDUP_REMOVED lines=17> */
[----:B------:R1:W-:Y:S01]  /*bba0*/  STL [R1+0x8], R152 ;  /* 0x0000089801007387 */ /* 0x0003e20000100800 */
        /* <DEDUP_REMOVED lines=8> */
[----:B------:R-:W-:Y:S01]  /*bc30*/  IMAD.X R95, R95, 0x1, R7, P1 ;  /* 0x000000015f5f7824 */ /* 0x000fe200008e0607 */
[----:B------:R-:W-:-:S02]  /*bc40*/  IADD3 R94, P1, PT, R94, R8, RZ ;  /* 0x000000085e5e7210 */ /* 0x000fc40007f3e0ff */
[----:B------:R1:W-:Y:S01]  /*bc50*/  STL [R1+0x20], R113 ;  /* 0x0000207101007387 */ /* 0x0003e20000100800 */
[----:B------:R-:W-:-:S03]  /*bc60*/  IMAD.X R93, R93, 0x1, R7, P2 ;  /* 0x000000015d5d7824 */ /* 0x000fc600010e0607 */
[----:B------:R1:W-:Y:S01]  /*bc70*/  STL [R1+0x28], R111 ;  /* 0x0000286f01007387 */ /* 0x0003e20000100800 */
[----:B------:R-:W-:-:S03]  /*bc80*/  IADD3 R91, P2, PT, R91, R8, RZ ;  /* 0x000000085b5b7210 */ /* 0x000fc60007f5e0ff */
[----:B------:R1:W-:Y:S01]  /*bc90*/  STL [R1+0x2c], R110 ;  /* 0x00002c6e01007387 */ /* 0x0003e20000100800 */
[----:B------:R-:W-:-:S03]  /*bca0*/  IMAD.X R90, R90, 0x1, R7, P3 ;  /* 0x000000015a5a7824 */ /* 0x000fc600018e0607 */
[----:B------:R1:W-:Y:S01]  /*bcb0*/  STL [R1+0x30], R112 ;  /* 0x0000307001007387 */ /* 0x0003e20000100800 */
[----:B------:R-:W-:-:S03]  /*bcc0*/  IADD3 R92, P3, PT, R92, R8, RZ ;  /* 0x000000085c5c7210 */ /* 0x000fc60007f7e0ff */
[----:B------:R1:W-:Y:S01]  /*bcd0*/  STL [R1+0x4], R109 ;  /* 0x0000046d01007387 */ /* 0x0003e20000100800 */
[----:B------:R-:W-:-:S03]  /*bce0*/  IMAD.X R89, R89, 0x1, R7, P4 ;  /* 0x0000000159597824 */ /* 0x000fc600020e0607 */
[----:B------:R1:W-:Y:S04]  /*bcf0*/  STL [R1+0x34], R108 ;  /* 0x0000346c01007387 */ /* 0x0003e80000100800 */
[----:B------:R1:W-:Y:S04]  /*bd00*/  STL [R1+0xc], R95 ;  /* 0x00000c5f01007387 */ /* 0x0003e80000100800 */
[----:B------:R1:W-:Y:S04]  /*bd10*/  STL [R1+0x38], R94 ;  /* 0x0000385e01007387 */ /* 0x0003e80000100800 */
[----:B------:R1:W-:Y:S04]  /*bd20*/  STL [R1+0x14], R93 ;  /* 0x0000145d01007387 */ /* 0x0003e80000100800 */
[----:B------:R1:W-:Y:S04]  /*bd30*/  STL [R1+0x3c], R91 ;  /* 0x00003c5b01007387 */ /* 0x0003e80000100800 */
[----:B------:R1:W-:Y:S04]  /*bd40*/  STL [R1+0x1c], R90 ;  /* 0x00001c5a01007387 */ /* 0x0003e80000100800 */
[----:B------:R1:W-:Y:S04]  /*bd50*/  STL [R1], R92 ;  /* 0x0000005c01007387 */ /* 0x0003e80000100800 */
[----:B------:R1:W-:Y:S01]  /*bd60*/  STL [R1+0x24], R89 ;  /* 0x0000245901007387 */ /* 0x0003e20000100800 */
[----:B------:R-:W-:Y:S01]  /*bd70*/  IMAD.X R247, R247, 0x1, R7, P5 ;  /* 0x00000001f7f77824 */ /* 0x000fe200028e0607 */
[----:B------:R-:W-:-:S02]  /*bd80*/  ISETP.NE.U32.AND P5, PT, R199, R202, PT ;  /* 0x000000cac700720c */ /* 0x000fc40003fa5070 */
[----:B--2---:R-:W-:Y:S01]  /*bd90*/  SHF.R.S32.HI R12, RZ, 0x1f, R10 ;  /* 0x0000001fff0c7819 */ /* 0x004fe2000001140a */
[----:B------:R-:W0:Y:S01]  /*bda0*/  LDGDEPBAR ;  /* 0x00000000000079af */ /* 0x000e220000000000 */
[C---:B------:R-:W-:Y:S02]  /*bdb0*/  LEA R4, P4, R10.reuse, R4, 0x2 ;  /* 0x000000040a047211 */ /* 0x040fe400078810ff */
[----:B------:R-:W-:Y:S01]  /*bdc0*/  SHF.L.U64.HI R12, R10, 0x2, R12 ;  /* 0x000000020a0c7819 */ /* 0x000fe2000001020c */
[----:B------:R-:W-:Y:S02]  /*bdd0*/  VIADD R6, R6, 0xffffffe0 ;  /* 0xffffffe006067836 */ /* 0x000fe40000000000 */
[--C-:B------:R-:W-:Y:S02]  /*bde0*/  IMAD.X R248, R248, 0x1, R7.reuse, P6 ;  /* 0x00000001f8f87824 */ /* 0x100fe400030e0607 */
[--C-:B------:R-:W-:Y:S02]  /*bdf0*/  IMAD.X R249, R249, 0x1, R7.reuse, P0 ;  /* 0x00000001f9f97824 */ /* 0x100fe400000e0607 */
[----:B------:R-:W-:-:S02]  /*be00*/  IMAD.X R250, R250, 0x1, R7, P1 ;  /* 0x00000001fafa7824 */ /* 0x000fc400008e0607 */
[--C-:B------:R-:W-:Y:S02]  /*be10*/  IMAD.X R251, R251, 0x1, R7.reuse, P2 ;  /* 0x00000001fbfb7824 */ /* 0x100fe400010e0607 */
[----:B------:R-:W-:Y:S02]  /*be20*/  IMAD.X R252, R252, 0x1, R7, P3 ;  /* 0x00000001fcfc7824 */ /* 0x000fe400018e0607 */
[----:B------:R-:W-:Y:S01]  /*be30*/  IMAD.X R5, R5, 0x1, R12, P4 ;  /* 0x0000000105057824 */ /* 0x000fe200020e060c */
[----:B-1----:R-:W-:Y:S06]  /*be40*/  @P5 BRA `(.L_x_1) ;  /* 0xffffffc400c85947 */ /* 0x002fec000383ffff */
.L_x_0:
[----:B------:R-:W2:Y:S01]  /*be50*/  LDL.LU R13, [R1+0x244] ;  /* 0x00024400010d7983 */ /* 0x000ea20000300800 */
[----:B------:R-:W1:Y:S01]  /*be60*/  LDCU.64 UR28, c[0x0][0x398] ;  /* 0x00007300ff1c77ac */ /* 0x000e620008000a00 */
[----:B------:R-:W-:-:S04]  /*be70*/  DEPBAR.LE SB0, 0x0 ;  /* 0x000080000000791a */ /* 0x000fc80000000000 */
[----:B------:R-:W3:Y:S01]  /*be80*/  LDL.LU R12, [R1+0x240] ;  /* 0x00024000010c7983 */ /* 0x000ee20000300800 */
[----:B------:R-:W4:Y:S01]  /*be90*/  LDCU UR7, c[0x0][0x39c] ;  /* 0x00007380ff0777ac */ /* 0x000f220008000800 */
[C---:B------:R-:W-:Y:S01]  /*bea0*/  VIADD R6, R11.reuse, 0x1 ;  /* 0x000000010b067836 */ /* 0x040fe20000000000 */
[----:B------:R-:W5:Y:S01]  /*beb0*/  LDC R10, c[0x0][0x3b4] ;  /* 0x0000ed00ff0a7b82 */ /* 0x000f620000000800 */
[----:B------:R-:W1:Y:S01]  /*bec0*/  S2R R4, SR_TID.X ;  /* 0x0000000000047919 */ /* 0x000e620000002100 */
[----:B------:R-:W4:Y:S01]  /*bed0*/  LDCU UR5, c[0x0][0x39c] ;  /* 0x00007380ff0577ac */ /* 0x000f220008000800 */
[----:B------:R-:W-:Y:S02]  /*bee0*/  VIADD R5, R11, 0x2 ;  /* 0x000000020b057836 */ /* 0x000fe40000000000 */
[----:B------:R-:W-:Y:S01]  /*bef0*/  IMAD.MOV.U32 R7, RZ, RZ, R78 ;  /* 0x000000ffff077224 */ /* 0x000fe200078e004e */
[----:B------:R-:W4:Y:S01]  /*bf00*/  LDCU UR6, c[0x0][0x39c] ;  /* 0x00007380ff0677ac */ /* 0x000f220008000800 */
[----:B------:R-:W-:-:S02]  /*bf10*/  IMAD.MOV.U32 R16, RZ, RZ, R104 ;  /* 0x000000ffff107224 */ /* 0x000fc400078e0068 */
[----:B------:R-:W-:Y:S01]  /*bf20*/  IMAD.MOV.U32 R17, RZ, RZ, R106 ;  /* 0x000000ffff117224 */ /* 0x000fe200078e006a */
[----:B------:R-:W1:Y:S01]  /*bf30*/  LDCU.64 UR12, c[0x0][0x390] ;  /* 0x00007200ff0c77ac */ /* 0x000e620008000a00 */
[----:B------:R-:W-:Y:S02]  /*bf40*/  IMAD.MOV.U32 R18, RZ, RZ, R144 ;  /* 0x000000ffff127224 */ /* 0x000fe400078e0090 */
[----:B------:R-:W-:Y:S01]  /*bf50*/  IMAD.MOV.U32 R19, RZ, RZ, R146 ;  /* 0x000000ffff137224 */ /* 0x000fe200078e0092 */
[----:B------:R-:W1:Y:S01]  /*bf60*/  LDCU.64 UR30, c[0x0][0x398] ;  /* 0x00007300ff1e77ac */ /* 0x000e620008000a00 */
[----:B------:R-:W-:Y:S02]  /*bf70*/  IMAD.MOV.U32 R88, RZ, RZ, R189 ;  /* 0x000000ffff587224 */ /* 0x000fe400078e00bd */
[----:B------:R-:W-:Y:S01]  /*bf80*/  IMAD.MOV.U32 R89, RZ, RZ, R191 ;  /* 0x000000ffff597224 */ /* 0x000fe200078e00bf */
[----:B------:R-:W2:Y:S01]  /*bf90*/  LDCU UR26, c[0x0][0x3b8] ;  /* 0x00007700ff1a77ac */ /* 0x000ea20008000800 */
[----:B------:R-:W-:Y:S01]  /*bfa0*/  IMAD.MOV.U32 R90, RZ, RZ, R77 ;  /* 0x000000ffff5a7224 */ /* 0x000fe200078e004d */
[----:B----4-:R-:W-:Y:S01]  /*bfb0*/  ISETP.GE.AND P3, PT, R6, UR5, PT ;  /* 0x0000000506007c0c */ /* 0x010fe2000bf66270 */
[----:B------:R-:W-:Y:S01]  /*bfc0*/  IMAD.MOV.U32 R6, RZ, RZ, R76 ;  /* 0x000000ffff067224 */ /* 0x000fe200078e004c */
[----:B------:R-:W4:Y:S01]  /*bfd0*/  LDCU.64 UR10, c[0x0][0x398] ;  /* 0x00007300ff0a77ac */ /* 0x000f220008000a00 */
[----:B------:R-:W-:Y:S01]  /*bfe0*/  IMAD.MOV.U32 R91, RZ, RZ, R79 ;  /* 0x000000ffff5b7224 */ /* 0x000fe200078e004f */
[----:B------:R-:W-:Y:S01]  /*bff0*/  ISETP.GE.AND P4, PT, R5, UR6, PT ;  /* 0x0000000605007c0c */ /* 0x000fe2000bf86270 */
[----:B------:R-:W-:Y:S01]  /*c000*/  IMAD.MOV.U32 R5, RZ, RZ, R190 ;  /* 0x000000ffff057224 */ /* 0x000fe200078e00be */
[----:B------:R-:W2:Y:S01]  /*c010*/  LDCU UR18, c[0x0][0x39c] ;  /* 0x00007380ff1277ac */ /* 0x000ea20008000800 */
[----:B------:R-:W-:-:S02]  /*c020*/  IMAD.MOV.U32 R92, RZ, RZ, R105 ;  /* 0x000000ffff5c7224 */ /* 0x000fc400078e0069 */
[----:B------:R-:W-:Y:S01]  /*c030*/  IMAD.MOV.U32 R93, RZ, RZ, R107 ;  /* 0x000000ffff5d7224 */ /* 0x000fe200078e006b */
[----:B------:R-:W2:Y:S01]  /*c040*/  LDCU UR22, c[0x0][0x39c] ;  /* 0x00007380ff1677ac */ /* 0x000ea20008000800 */
[----:B------:R-:W-:Y:S02]  /*c050*/  IMAD.MOV.U32 R94, RZ, RZ, R145 ;  /* 0x000000ffff5e7224 */ /* 0x000fe400078e0091 */
[C---:B-1----:R-:W-:Y:S01]  /*c060*/  IMAD.SHL.U32 R2, R4.reuse, 0x20, RZ ;  /* 0x0000002004027824 */ /* 0x042fe200078e00ff */
[----:B------:R-:W1:Y:S01]  /*c070*/  LDCU UR24, c[0x0][0x39c] ;  /* 0x00007380ff1877ac */ /* 0x000e620008000800 */
[----:B------:R-:W-:Y:S02]  /*c080*/  IMAD.SHL.U32 R0, R4, 0x10, RZ ;  /* 0x0000001004007824 */ /* 0x000fe400078e00ff */
[----:B------:R-:W-:Y:S01]  /*c090*/  IMAD.MOV.U32 R95, RZ, RZ, R147 ;  /* 0x000000ffff5f7224 */ /* 0x000fe200078e0093 */
[----:B------:R-:W-:Y:S01]  /*c0a0*/  LOP3.LUT R3, R2, 0x200, RZ, 0xc0, !PT ;  /* 0x0000020002037812 */ /* 0x000fe200078ec0ff */
[C---:B------:R-:W-:Y:S01]  /*c0b0*/  VIADD R2, R11.reuse, 0x3f ;  /* 0x0000003f0b027836 */ /* 0x040fe20000000000 */
[----:B------:R-:W-:Y:S01]  /*c0c0*/  LOP3.LUT R0, R0, 0xf0, RZ, 0xc0, !PT ;  /* 0x000000f000007812 */ /* 0x000fe200078ec0ff */
[----:B------:R-:W-:Y:S01]  /*c0d0*/  IMAD.MOV.U32 R104, RZ, RZ, R184 ;  /* 0x000000ffff687224 */ /* 0x000fe200078e00b8 */
[----:B------:R-:W1:Y:S01]  /*c0e0*/  LDCU.64 UR14, c[0x0][0x398] ;  /* 0x00007300ff0e77ac */ /* 0x000e620008000a00 */
[----:B------:R-:W-:Y:S01]  /*c0f0*/  IMAD.MOV.U32 R105, RZ, RZ, R186 ;  /* 0x000000ffff697224 */ /* 0x000fe200078e00ba */
[----:B------:R-:W-:Y:S01]  /*c100*/  ISETP.GE.AND P0, PT, R2, UR29, PT ;  /* 0x0000001d02007c0c */ /* 0x000fe2000bf06270 */
[----:B------:R-:W-:Y:S01]  /*c110*/  VIADD R2, R11, 0x3 ;  /* 0x000000030b027836 */ /* 0x000fe20000000000 */
[----:B------:R-:W-:Y:S01]  /*c120*/  IADD3 R0, PT, PT, R3, UR4, R0 ;  /* 0x0000000403007c10 */ /* 0x000fe2000fffe000 */
[----:B------:R-:W-:Y:S01]  /*c130*/  IMAD.MOV.U32 R106, RZ, RZ, R80 ;  /* 0x000000ffff6a7224 */ /* 0x000fe200078e0050 */
[----:B------:R-:W-:Y:S01]  /*c140*/  LOP3.LUT R3, R4, 0x20, RZ, 0xc0, !PT ;  /* 0x0000002004037812 */ /* 0x000fe200078ec0ff */
[----:B------:R-:W-:Y:S01]  /*c150*/  IMAD.MOV.U32 R107, RZ, RZ, R82 ;  /* 0x000000ffff6b7224 */ /* 0x000fe200078e0052 */
[----:B------:R-:W-:Y:S01]  /*c160*/  ISETP.GE.AND P5, PT, R2, UR7, PT ;  /* 0x0000000702007c0c */ /* 0x000fe2000bfa6270 */
[----:B------:R-:W-:Y:S01]  /*c170*/  IMAD.MOV.U32 R108, RZ, RZ, R116 ;  /* 0x000000ffff6c7224 */ /* 0x000fe200078e0074 */
[----:B------:R-:W-:Y:S01]  /*c180*/  LOP3.LUT R2, R4, 0x3f, RZ, 0xc0, !PT ;  /* 0x0000003f04027812 */ /* 0x000fe200078ec0ff */
[----:B------:R-:W-:Y:S01]  /*c190*/  IMAD R0, R3, 0x8, R0 ;  /* 0x0000000803007824 */ /* 0x000fe200078e0200 */
[----:B------:R-:W-:Y:S01]  /*c1a0*/  BAR.SYNC.DEFER_BLOCKING 0x0 ;  /* 0x0000000000007b1d */ /* 0x000fe20000010000 */
[----:B------:R-:W-:Y:S01]  /*c1b0*/  IMAD.MOV.U32 R4, RZ, RZ, R188 ;  /* 0x000000ffff047224 */ /* 0x000fe200078e00bc */
[----:B------:R-:W-:Y:S01]  /*c1c0*/  LEA R2, R2, UR4, 0x4 ;  /* 0x0000000402027c11 */ /* 0x000fe2000f8e20ff */
        /* <DEDUP_REMOVED lines=8> */
[----:B------:R-:W1:Y:S01]  /*c250*/  LDCU.64 UR16, c[0x0][0x398] ;  /* 0x00007300ff1077ac */ /* 0x000e620008000a00 */
[----:B------:R-:W-:-:S02]  /*c260*/  IMAD.MOV.U32 R113, RZ, RZ, R187 ;  /* 0x000000ffff717224 */ /* 0x000fc400078e00bb */
[----:B------:R-:W-:Y:S01]  /*c270*/  IMAD.MOV.U32 R116, RZ, RZ, R117 ;  /* 0x000000ffff747224 */ /* 0x000fe200078e0075 */
[----:B------:R-:W1:Y:S01]  /*c280*/  LDCU.64 UR20, c[0x0][0x398] ;  /* 0x00007300ff1477ac */ /* 0x000e620008000a00 */
[----:B------:R-:W-:Y:S02]  /*c290*/  IMAD.MOV.U32 R117, RZ, RZ, R119 ;  /* 0x000000ffff757224 */ /* 0x000fe400078e0077 */
[----:B------:R-:W-:Y:S01]  /*c2a0*/  IMAD.MOV.U32 R118, RZ, RZ, R149 ;  /* 0x000000ffff767224 */ /* 0x000fe200078e0095 */
[----:B------:R-:W1:Y:S01]  /*c2b0*/  LDCU UR27, c[0x0][0x39c] ;  /* 0x00007380ff1b77ac */ /* 0x000e620008000800 */
[----:B------:R-:W-:Y:S01]  /*c2c0*/  IMAD.MOV.U32 R119, RZ, RZ, R151 ;  /* 0x000000ffff777224 */ /* 0x000fe200078e0097 */
[----:B------:R-:W-:Y:S01]  /*c2d0*/  STSM.16.M88.4 [R0], R4 ;  /* 0x0000000400007844 */ /* 0x000fe20000000200 */
[----:B------:R-:W-:Y:S01]  /*c2e0*/  IMAD.MOV.U32 R144, RZ, RZ, R180 ;  /* 0x000000ffff907224 */ /* 0x000fe200078e00b4 */
[----:B------:R-:W1:Y:S01]  /*c2f0*/  LDCU UR36, c[0x0][0x398] ;  /* 0x00007300ff2477ac */ /* 0x000e620008000800 */
[----:B------:R-:W-:Y:S01]  /*c300*/  IMAD.MOV.U32 R145, RZ, RZ, R182 ;  /* 0x000000ffff917224 */ /* 0x000fe200078e00b6 */
[----:B------:R-:W-:Y:S01]  /*c310*/  BAR.SYNC.DEFER_BLOCKING 0x0 ;  /* 0x0000000000007b1d */ /* 0x000fe20000010000 */
[----:B------:R-:W-:-:S02]  /*c320*/  IMAD.MOV.U32 R146, RZ, RZ, R44 ;  /* 0x000000ffff927224 */ /* 0x000fc400078e002c */
[----:B------:R-:W-:Y:S02]  /*c330*/  IMAD.MOV.U32 R147, RZ, RZ, R46 ;  /* 0x000000ffff937224 */ /* 0x000fe400078e002e */
[----:B------:R-:W-:Y:S01]  /*c340*/  IMAD.MOV.U32 R150, RZ, RZ, R45 ;  /* 0x000000ffff967224 */ /* 0x000fe200078e002d */
[----:B------:R-:W1:Y:S01]  /*c350*/  LDCU UR37, c[0x0][0x398] ;  /* 0x00007300ff2577ac */ /* 0x000e620008000800 */
[----:B------:R-:W-:Y:S02]  /*c360*/  IMAD.MOV.U32 R151, RZ, RZ, R47 ;  /* 0x000000ffff977224 */ /* 0x000fe400078e002f */
[----:B------:R-:W-:Y:S01]  /*c370*/  IMAD.MOV.U32 R148, RZ, RZ, R181 ;  /* 0x000000ffff947224 */ /* 0x000fe200078e00b5 */
[----:B------:R-:W1:Y:S01]  /*c380*/  LDCU UR38, c[0x0][0x398] ;  /* 0x00007300ff2677ac */ /* 0x000e620008000800 */
[----:B------:R-:W-:Y:S02]  /*c390*/  IMAD.MOV.U32 R149, RZ, RZ, R183 ;  /* 0x000000ffff957224 */ /* 0x000fe400078e00b7 */
[----:B-----5:R-:W-:Y:S01]  /*c3a0*/  IMAD R3, R200, R10, RZ ;  /* 0x0000000ac8037224 */ /* 0x020fe200078e02ff */
[----:B------:R-:W5:Y:S03]  /*c3b0*/  LDCU UR29, c[0x0][0x39c] ;  /* 0x00007380ff1d77ac */ /* 0x000f660008000800 */
[----:B------:R-:W-:Y:S01]  /*c3c0*/  IMAD R10, R10, 0x40, R3 ;  /* 0x000000400a0a7824 */ /* 0x000fe200078e0203 */
[C---:B------:R-:W-:Y:S01]  /*c3d0*/  LEA R8, P2, R3.reuse, UR12, 0x2 ;  /* 0x0000000c03087c11 */ /* 0x040fe2000f8410ff */
[----:B------:R-:W1:Y:S03]  /*c3e0*/  LDCU UR32, c[0x0][0x39c] ;  /* 0x00007380ff2077ac */ /* 0x000e660008000800 */
[----:B------:R-:W-:Y:S01]  /*c3f0*/  LEA.HI.X.SX32 R9, R3, UR13, 0x2, P2 ;  /* 0x0000000d03097c11 */ /* 0x000fe200090f16ff */
[C---:B------:R-:W-:Y:S01]  /*c400*/  VIADD R3, R11.reuse, 0x4 ;  /* 0x000000040b037836 */ /* 0x040fe20000000000 */
[----:B------:R-:W1:Y:S01]  /*c410*/  LDCU UR39, c[0x0][0x398] ;  /* 0x00007300ff2777ac */ /* 0x000e620008000800 */
        /* <DEDUP_REMOVED lines=10> */
[----:B--2---:R-:W-:-:S04]  /*c4c0*/  ISETP.GE.AND P6, PT, R11, R13, PT ;  /* 0x0000000d0b00720c */ /* 0x004fc80003fc6270 */
[----:B----4-:R-:W-:Y:S01]  /*c4d0*/  ISETP.LT.AND P6, PT, R201, UR10, !P6 ;  /* 0x0000000ac9007c0c */ /* 0x010fe2000f7c1270 */
[----:B------:R-:W2:Y:S01]  /*c4e0*/  LDCU UR10, c[0x0][0x39c] ;  /* 0x00007380ff0a77ac */ /* 0x000ea20008000800 */
[----:B---3--:R-:W-:Y:S02]  /*c4f0*/  ISETP.GE.AND P1, PT, R200, R12, PT ;  /* 0x0000000cc800720c */ /* 0x008fe40003f26270 */
[----:B------:R-:W3:Y:S01]  /*c500*/  LDS.128 R12, [R2] ;  /* 0x00000000020c7984 */ /* 0x000ee20000000c00 */
[----:B------:R-:W-:Y:S01]  /*c510*/  BAR.SYNC.DEFER_BLOCKING 0x0 ;  /* 0x0000000000007b1d */ /* 0x000fe20000010000 */
[----:B------:R-:W-:-:S05]  /*c520*/  ISETP.LT.AND P1, PT, R11, UR31, !P1 ;  /* 0x0000001f0b007c0c */ /* 0x000fca000cf21270 */
[----:B------:R-:W4:Y:S01]  /*c530*/  LDCU UR31, c[0x0][0x398] ;  /* 0x00007300ff1f77ac */ /* 0x000f220008000800 */
[----:B------:R-:W-:Y:S01]  /*c540*/  STSM.16.M88.4 [R0], R16 ;  /* 0x0000001000007844 */ /* 0x000fe20000000200 */
[----:B------:R-:W-:Y:S06]  /*c550*/  BAR.SYNC.DEFER_BLOCKING 0x0 ;  /* 0x0000000000007b1d */ /* 0x000fec0000010000 */
[----:B------:R-:W1:Y:S02]  /*c560*/  LDS.128 R4, [R2] ;  /* 0x0000000002047984 */ /* 0x000e640000000c00 */
[----:B------:R-:W-:Y:S06]  /*c570*/  BAR.SYNC.DEFER_BLOCKING 0x0 ;  /* 0x0000000000007b1d */ /* 0x000fec0000010000 */
[----:B------:R-:W-:Y:S02]  /*c580*/  STSM.16.M88.4 [R0], R88 ;  /* 0x0000005800007844 */ /* 0x000fe40000000200 */
        /* <DEDUP_REMOVED lines=15> */
[----:B------:R2:W-:Y:S02]  /*c680*/  STSM.16.M88.4 [R0], R112 ;  /* 0x0000007000007844 */ /* 0x0005e40000000200 */
[----:B------:R-:W-:Y:S01]  /*c690*/  BAR.SYNC.DEFER_BLOCKING 0x0 ;  /* 0x0000000000007b1d */ /* 0x000fe20000010000 */
[----:B--2---:R-:W-:-:S02]  /*c6a0*/  IMAD.MOV.U32 R112, RZ, RZ, R120 ;  /* 0x000000ffff707224 */ /* 0x004fc400078e0078 */
[----:B------:R-:W-:Y:S02]  /*c6b0*/  IMAD.MOV.U32 R113, RZ, RZ, R122 ;  /* 0x000000ffff717224 */ /* 0x000fe400078e007a */
[----:B------:R-:W-:Y:S02]  /*c6c0*/  IMAD.MOV.U32 R114, RZ, RZ, R20 ;  /* 0x000000ffff727224 */ /* 0x000fe400078e0014 */
[----:B------:R-:W-:Y:S02]  /*c6d0*/  IMAD.MOV.U32 R115, RZ, RZ, R22 ;  /* 0x000000ffff737224 */ /* 0x000fe400078e0016 */
[----:B------:R-:W-:Y:S02]  /*c6e0*/  IMAD.MOV.U32 R120, RZ, RZ, R56 ;  /* 0x000000ffff787224 */ /* 0x000fe400078e0038 */
[----:B------:R-:W-:Y:S01]  /*c6f0*/  IMAD.MOV.U32 R122, RZ, RZ, R48 ;  /* 0x000000ffff7a7224 */ /* 0x000fe200078e0030 */
[----:B------:R-:W2:Y:S01]  /*c700*/  LDS.128 R104, [R2] ;  /* 0x0000000002687984 */ /* 0x000ea20000000c00 */
[----:B------:R-:W-:Y:S06]  /*c710*/  BAR.SYNC.DEFER_BLOCKING 0x0 ;  /* 0x0000000000007b1d */ /* 0x000fec0000010000 */
[----:B------:R1:W-:Y:S02]  /*c720*/  STSM.16.M88.4 [R0], R116 ;  /* 0x0000007400007844 */ /* 0x0003e40000000200 */
[----:B------:R-:W-:Y:S01]  /*c730*/  BAR.SYNC.DEFER_BLOCKING 0x0 ;  /* 0x0000000000007b1d */ /* 0x000fe20000010000 */
[----:B-1----:R-:W-:-:S02]  /*c740*/  IMAD.MOV.U32 R118, RZ, RZ, R21 ;  /* 0x000000ffff767224 */ /* 0x002fc400078e0015 */
[----:B------:R-:W-:Y:S02]  /*c750*/  IMAD.MOV.U32 R119, RZ, RZ, R23 ;  /* 0x000000ffff777224 */ /* 0x000fe400078e0017 */
[----:B------:R-:W-:Y:S02]  /*c760*/  IMAD.MOV.U32 R116, RZ, RZ, R121 ;  /* 0x000000ffff747224 */ /* 0x000fe400078e0079 */
[----:B------:R-:W-:Y:S02]  /*c770*/  IMAD.MOV.U32 R117, RZ, RZ, R123 ;  /* 0x000000ffff757224 */ /* 0x000fe400078e007b */
[----:B------:R-:W-:Y:S02]  /*c780*/  IMAD.MOV.U32 R121, RZ, RZ, R58 ;  /* 0x000000ffff797224 */ /* 0x000fe400078e003a */
[----:B------:R-:W-:Y:S01]  /*c790*/  IMAD.MOV.U32 R123, RZ, RZ, R50 ;  /* 0x000000ffff7b7224 */ /* 0x000fe200078e0032 */
[----:B------:R-:W1:Y:S01]  /*c7a0*/  LDS.128 R92, [R2] ;  /* 0x00000000025c7984 */ /* 0x000e620000000c00 */
        /* <DEDUP_REMOVED lines=11> */
[----:B------:R-:W-:Y:S02]  /*c860*/  STSM.16.M88.4 [R0], R112 ;  /* 0x0000007000007844 */ /* 0x000fe40000000200 */
[----:B------:R-:W-:Y:S06]  /*c870*/  BAR.SYNC.DEFER_BLOCKING 0x0 ;  /* 0x0000000000007b1d */ /* 0x000fec0000010000 */
[----:B------:R-:W1:Y:S02]  /*c880*/  LDS.128 R44, [R2] ;  /* 0x00000000022c7984 */ /* 0x000e640000000c00 */
[----:B------:R-:W-:Y:S06]  /*c890*/  BAR.SYNC.DEFER_BLOCKING 0x0 ;  /* 0x0000000000007b1d */ /* 0x000fec0000010000 */
[----:B------:R3:W-:Y:S02]  /*c8a0*/  STSM.16.M88.4 [R0], R148 ;  /* 0x0000009400007844 */ /* 0x0007e40000000200 */
[----:B------:R-:W-:Y:S01]  /*c8b0*/  BAR.SYNC.DEFER_BLOCKING 0x0 ;  /* 0x0000000000007b1d */ /* 0x000fe20000010000 */
[----:B---3--:R-:W-:-:S02]  /*c8c0*/  IMAD.MOV.U32 R150, RZ, RZ, R49 ;  /* 0x000000ffff967224 */ /* 0x008fc400078e0031 */
[----:B------:R-:W-:Y:S02]  /*c8d0*/  IMAD.MOV.U32 R151, RZ, RZ, R51 ;  /* 0x000000ffff977224 */ /* 0x000fe400078e0033 */
[----:B------:R-:W-:Y:S02]  /*c8e0*/  IMAD.MOV.U32 R148, RZ, RZ, R57 ;  /* 0x000000ffff947224 */ /* 0x000fe400078e0039 */
[----:B------:R-:W-:Y:S01]  /*c8f0*/  IMAD.MOV.U32 R149, RZ, RZ, R59 ;  /* 0x000000ffff957224 */ /* 0x000fe200078e003b */
[----:B------:R-:W3:Y:S01]  /*c900*/  LDS.128 R20, [R2] ;  /* 0x0000000002147984 */ /* 0x000ee20000000c00 */
        /* <DEDUP_REMOVED lines=24> */
[----:B------:R-:W-:-:S02]  /*ca90*/  IMAD.MOV.U32 R130, RZ, RZ, R29 ;  /* 0x000000ffff827224 */ /* 0x000fc400078e001d */
[----:B------:R-:W-:Y:S01]  /*caa0*/  IMAD.MOV.U32 R131, RZ, RZ, R31 ;  /* 0x000000ffff837224 */ /* 0x000fe200078e001f */
[----:B------:R-:W-:Y:S06]  /*cab0*/  BAR.SYNC.DEFER_BLOCKING 0x0 ;  /* 0x0000000000007b1d */ /* 0x000fec0000010000 */
[----:B------:R2:W-:Y:S02]  /*cac0*/  STSM.16.M88.4 [R0], R148 ;  /* 0x0000009400007844 */ /* 0x0005e40000000200 */
[----:B------:R-:W-:Y:S01]  /*cad0*/  BAR.SYNC.DEFER_BLOCKING 0x0 ;  /* 0x0000000000007b1d */ /* 0x000fe20000010000 */
[----:B--2---:R-:W-:-:S02]  /*cae0*/  IMAD.MOV.U32 R148, RZ, RZ, R61 ;  /* 0x000000ffff947224 */ /* 0x004fc400078e003d */
        /* <DEDUP_REMOVED lines=21> */
[----:B------:R1:W-:Y:S02]  /*cc40*/  STSM.16.M88.4 [R0], R148 ;  /* 0x0000009400007844 */ /* 0x0003e40000000200 */
[----:B------:R-:W-:Y:S01]  /*cc50*/  BAR.SYNC.DEFER_BLOCKING 0x0 ;  /* 0x0000000000007b1d */ /* 0x000fe20000010000 */
[----:B-1----:R-:W-:-:S02]  /*cc60*/  IMAD.MOV.U32 R150, RZ, RZ, R41 ;  /* 0x000000ffff967224 */ /* 0x002fc400078e0029 */
        /* <DEDUP_REMOVED lines=14> */
[----:B------:R-:W-:-:S02]  /*cd50*/  IMAD.MOV.U32 R134, RZ, RZ, R33 ;  /* 0x000000ffff867224 */ /* 0x000fc400078e0021 */
[----:B------:R-:W-:Y:S01]  /*cd60*/  IMAD.MOV.U32 R135, RZ, RZ, R35 ;  /* 0x000000ffff877224 */ /* 0x000fe200078e0023 */
        /* <DEDUP_REMOVED lines=49> */
[----:B------:R-:W-:Y:S01]  /*d080*/  IMAD.MOV.U32 R146, RZ, RZ, R100 ;  /* 0x000000ffff927224 */ /* 0x000fe200078e0064 */
[----:B------:R-:W-:Y:S01]  /*d090*/  LEA R100, P2, R10, UR12, 0x2 ;  /* 0x0000000c0a647c11 */ /* 0x000fe2000f8410ff */
        /* <DEDUP_REMOVED lines=15> */
[----:B------:R-:W-:Y:S01]  /*d190*/  IMAD.MOV.U32 R146, RZ, RZ, R101 ;  /* 0x000000ffff927224 */ /* 0x000fe200078e0065 */
[----:B------:R-:W-:Y:S01]  /*d1a0*/  LEA.HI.X.SX32 R101, R10, UR13, 0x2, P2 ;  /* 0x0000000d0a657c11 */ /* 0x000fe200090f16ff */
[----:B------:R-:W-:Y:S01]  /*d1b0*/  IMAD.MOV.U32 R147, RZ, RZ, R103 ;  /* 0x000000ffff937224 */ /* 0x000fe200078e0067 */
[----:B------:R-:W2:Y:S01]  /*d1c0*/  LDCU.64 UR12, c[0x0][0x398] ;  /* 0x00007300ff0c77ac */ /* 0x000ea20008000a00 */
[----:B------:R-:W-:Y:S02]  /*d1d0*/  ISETP.LT.AND P2, PT, R200, UR4, !P3 ;  /* 0x00000004c8007c0c */ /* 0x000fe4000df41270 */
[----:B------:R-:W-:Y:S01]  /*d1e0*/  ISETP.LT.AND P3, PT, R201, UR6, !P3 ;  /* 0x00000006c9007c0c */ /* 0x000fe2000df61270 */
[----:B------:R-:W1:Y:S01]  /*d1f0*/  LDCU UR4, c[0x0][0x39c] ;  /* 0x00007380ff0477ac */ /* 0x000e620008000800 */
[----:B------:R-:W1:Y:S01]  /*d200*/  LDS.128 R36, [R2] ;  /* 0x0000000002247984 */ /* 0x000e620000000c00 */
[----:B------:R-:W1:Y:S01]  /*d210*/  LDCU UR6, c[0x0][0x39c] ;  /* 0x00007380ff0677ac */ /* 0x000e620008000800 */
[----:B------:R-:W-:Y:S06]  /*d220*/  BAR.SYNC.DEFER_BLOCKING 0x0 ;  /* 0x0000000000007b1d */ /* 0x000fec0000010000 */
[----:B------:R2:W-:Y:S02]  /*d230*/  STSM.16.M88.4 [R0], R136 ;  /* 0x0000008800007844 */ /* 0x0005e40000000200 */
[----:B------:R-:W-:Y:S01]  /*d240*/  BAR.SYNC.DEFER_BLOCKING 0x0 ;  /* 0x0000000000007b1d */ /* 0x000fe20000010000 */
[----:B--2---:R-:W-:-:S04]  /*d250*/  IMAD R137, R11, UR26, RZ ;  /* 0x0000001a0b897c24 */ /* 0x004fc8000f8e02ff */
[----:B------:R-:W-:-:S04]  /*d260*/  IMAD.WIDE R102, R137, 0x4, R8 ;  /* 0x0000000489667825 */ /* 0x000fc800078e0208 */
[C---:B------:R-:W-:Y:S02]  /*d270*/  VIADD R141, R137.reuse, UR26 ;  /* 0x0000001a898d7c36 */ /* 0x040fe40008000000 */
[----:B------:R-:W-:Y:S01]  /*d280*/  IMAD.WIDE R136, R137, 0x4, R100 ;  /* 0x0000000489887825 */ /* 0x000fe200078e0264 */
[----:B------:R-:W2:Y:S03]  /*d290*/  LDS.128 R72, [R2] ;  /* 0x0000000002487984 */ /* 0x000ea60000000c00 */
[----:B------:R-:W-:Y:S01]  /*d2a0*/  IMAD.WIDE R138, R141, 0x4, R8 ;  /* 0x000000048d8a7825 */ /* 0x000fe200078e0208 */
[----:B------:R-:W-:Y:S06]  /*d2b0*/  BAR.SYNC.DEFER_BLOCKING 0x0 ;  /* 0x0000000000007b1d */ /* 0x000fec0000010000 */
[----:B------:R-:W-:Y:S02]  /*d2c0*/  STSM.16.M88.4 [R0], R144 ;  /* 0x0000009000007844 */ /* 0x000fe40000000200 */
[----:B------:R-:W-:Y:S06]  /*d2d0*/  BAR.SYNC.DEFER_BLOCKING 0x0 ;  /* 0x0000000000007b1d */ /* 0x000fec0000010000 */
[----:B------:R-:W1:Y:S02]  /*d2e0*/  LDS.128 R40, [R2] ;  /* 0x0000000002287984 */ /* 0x000e640000000c00 */
[----:B------:R-:W-:Y:S06]  /*d2f0*/  BAR.SYNC.DEFER_BLOCKING 0x0 ;  /* 0x0000000000007b1d */ /* 0x000fec0000010000 */
[----:B------:R3:W-:Y:S02]  /*d300*/  STSM.16.M88.4 [R0], R148 ;  /* 0x0000009400007844 */ /* 0x0007e40000000200 */
[----:B------:R-:W-:Y:S01]  /*d310*/  BAR.SYNC.DEFER_BLOCKING 0x0 ;  /* 0x0000000000007b1d */ /* 0x000fe20000010000 */
[----:B---3--:R-:W-:-:S05]  /*d320*/  VIADD R0, R11, 0x5 ;  /* 0x000000050b007836 */ /* 0x008fca0000000000 */
[----:B------:R3:W-:Y:S01]  /*d330*/  @P1 STG.E desc[UR8][R102.64], R12 ;  /* 0x0000000c66001986 */ /* 0x0007e2000c101908 */
[----:B------:R-:W-:Y:S01]  /*d340*/  ISETP.GE.AND P1, PT, R3, UR18, PT ;  /* 0x0000001203007c0c */ /* 0x000fe2000bf26270 */
[----:B------:R-:W1:Y:S01]  /*d350*/  LDCU.64 UR18, c[0x0][0x398] ;  /* 0x00007300ff1277ac */ /* 0x000e620008000a00 */
[----:B------:R-:W-:Y:S01]  /*d360*/  VIADD R3, R141, UR26 ;  /* 0x0000001a8d037c36 */ /* 0x000fe20008000000 */
[----:B------:R2:W-:Y:S01]  /*d370*/  @P6 STG.E desc[UR8][R136.64], R4 ;  /* 0x0000000488006986 */ /* 0x0005e2000c101908 */
[----:B------:R-:W-:Y:S01]  /*d380*/  ISETP.LT.AND P6, PT, R200, UR12, !P4 ;  /* 0x0000000cc8007c0c */ /* 0x000fe2000e7c1270 */
[----:B------:R-:W1:Y:S01]  /*d390*/  LDCU UR12, c[0x0][0x39c] ;  /* 0x00007380ff0c77ac */ /* 0x000e620008000800 */
[----:B------:R-:W-:Y:S01]  /*d3a0*/  ISETP.LT.AND P4, PT, R201, UR14, !P4 ;  /* 0x0000000ec9007c0c */ /* 0x000fe2000e781270 */
[----:B------:R4:W-:Y:S01]  /*d3b0*/  @P2 STG.E desc[UR8][R138.64], R76 ;  /* 0x0000004c8a002986 */ /* 0x0009e2000c101908 */
[----:B------:R-:W-:Y:S01]  /*d3c0*/  ISETP.GE.AND P2, PT, R0, UR22, PT ;  /* 0x0000001600007c0c */ /* 0x000fe2000bf46270 */
[----:B------:R-:W-:Y:S01]  /*d3d0*/  VIADD R0, R11, 0x6 ;  /* 0x000000060b007836 */ /* 0x000fe20000000000 */
[----:B------:R-:W5:Y:S01]  /*d3e0*/  LDCU.64 UR22, c[0x0][0x398] ;  /* 0x00007300ff1677ac */ /* 0x000f620008000a00 */
[----:B---3--:R-:W-:Y:S01]  /*d3f0*/  IMAD.WIDE R102, R141, 0x4, R100 ;  /* 0x000000048d667825 */ /* 0x008fe200078e0264 */
[----:B------:R-:W3:Y:S03]  /*d400*/  LDCU UR14, c[0x0][0x39c] ;  /* 0x00007380ff0e77ac */ /* 0x000ee60008000800 */
[C---:B--2---:R-:W-:Y:S01]  /*d410*/  IMAD.WIDE R136, R3.reuse, 0x4, R8 ;  /* 0x0000000403887825 */ /* 0x044fe200078e0208 */
[----:B------:R2:W-:Y:S01]  /*d420*/  @P3 STG.E desc[UR8][R102.64], R16 ;  /* 0x0000001066003986 */ /* 0x0005e2000c101908 */
[----:B------:R-:W-:Y:S01]  /*d430*/  ISETP.GE.AND P3, PT, R0, UR24, PT ;  /* 0x0000001800007c0c */ /* 0x000fe2000bf66270 */
[----:B------:R-:W3:Y:S01]  /*d440*/  LDCU.64 UR24, c[0x0][0x398] ;  /* 0x00007300ff1877ac */ /* 0x000ee20008000a00 */
[----:B----4-:R-:W-:Y:S01]  /*d450*/  IMAD.WIDE R138, R3, 0x4, R100 ;  /* 0x00000004038a7825 */ /* 0x010fe200078e0264 */
[----:B------:R4:W-:Y:S01]  /*d460*/  @P6 STG.E desc[UR8][R136.64], R13 ;  /* 0x0000000d88006986 */ /* 0x0009e2000c101908 */
[C---:B------:R-:W-:Y:S01]  /*d470*/  ISETP.LT.AND P6, PT, R200.reuse, UR16, !P5 ;  /* 0x00000010c8007c0c */ /* 0x040fe2000efc1270 */
[----:B------:R-:W3:Y:S01]  /*d480*/  LDCU UR16, c[0x0][0x39c] ;  /* 0x00007380ff1077ac */ /* 0x000ee20008000800 */
[----:B-1----:R-:W-:Y:S01]  /*d490*/  ISETP.LT.AND P5, PT, R201, UR18, !P5 ;  /* 0x00000012c9007c0c */ /* 0x002fe2000efa1270 */
[----:B------:R-:W-:Y:S01]  /*d4a0*/  VIADD R3, R3, UR26 ;  /* 0x0000001a03037c36 */ /* 0x000fe20008000000 */
[----:B------:R1:W-:Y:S01]  /*d4b0*/  @P4 STG.E desc[UR8][R138.64], R5 ;  /* 0x000000058a004986 */ /* 0x0003e2000c101908 */
[----:B------:R-:W-:Y:S01]  /*d4c0*/  ISETP.LT.AND P4, PT, R200, UR20, !P1 ;  /* 0x00000014c8007c0c */ /* 0x000fe2000cf81270 */
[----:B------:R-:W-:Y:S01]  /*d4d0*/  VIADD R0, R11, 0x7 ;  /* 0x000000070b007836 */ /* 0x000fe20000000000 */
[----:B-----5:R-:W-:Y:S01]  /*d4e0*/  ISETP.LT.AND P1, PT, R201, UR22, !P1 ;  /* 0x00000016c9007c0c */ /* 0x020fe2000cf21270 */
[C---:B--2---:R-:W-:Y:S01]  /*d4f0*/  IMAD.WIDE R102, R3.reuse, 0x4, R8 ;  /* 0x0000000403667825 */ /* 0x044fe200078e0208 */
[----:B------:R-:W2:Y:S03]  /*d500*/  LDCU UR18, c[0x0][0x398] ;  /* 0x00007300ff1277ac */ /* 0x000ea60008000800 */
[C---:B----4-:R-:W-:Y:S01]  /*d510*/  IMAD.WIDE R12, R3.reuse, 0x4, R100 ;  /* 0x00000004030c7825 */ /* 0x050fe200078e0264 */
[----:B------:R-:W-:Y:S01]  /*d520*/  @P6 STG.E desc[UR8][R102.64], R77 ;  /* 0x0000004d66006986 */ /* 0x000fe2000c101908 */
[----:B------:R-:W-:Y:S01]  /*d530*/  ISETP.GE.AND P6, PT, R0, UR27, PT ;  /* 0x0000001b00007c0c */ /* 0x000fe2000bfc6270 */
[----:B------:R-:W4:Y:S01]  /*d540*/  LDCU UR20, c[0x0][0x398] ;  /* 0x00007300ff1477ac */ /* 0x000f220008000800 */
[----:B------:R-:W-:Y:S01]  /*d550*/  VIADD R141, R3, UR26 ;  /* 0x0000001a038d7c36 */ /* 0x000fe20008000000 */
[----:B------:R5:W-:Y:S01]  /*d560*/  @P5 STG.E desc[UR8][R12.64], R17 ;  /* 0x000000110c005986 */ /* 0x000be2000c101908 */
[C---:B---3--:R-:W-:Y:S01]  /*d570*/  ISETP.LT.AND P5, PT, R200.reuse, UR24, !P2 ;  /* 0x00000018c8007c0c */ /* 0x048fe2000d7a1270 */
[----:B------:R-:W-:Y:S01]  /*d580*/  VIADD R0, R11, 0x8 ;  /* 0x000000080b007836 */ /* 0x000fe20000000000 */
[----:B------:R-:W-:Y:S01]  /*d590*/  ISETP.LT.AND P2, PT, R201, UR28, !P2 ;  /* 0x0000001cc9007c0c */ /* 0x000fe2000d741270 */
[C---:B-1----:R-:W-:Y:S01]  /*d5a0*/  IMAD.WIDE R4, R141.reuse, 0x4, R8 ;  /* 0x000000048d047825 */ /* 0x042fe200078e0208 */
[----:B------:R-:W1:Y:S03]  /*d5b0*/  LDCU UR22, c[0x0][0x398] ;  /* 0x00007300ff1677ac */ /* 0x000e660008000800 */
[C---:B------:R-:W-:Y:S01]  /*d5c0*/  IMAD.WIDE R136, R141.reuse, 0x4, R100 ;  /* 0x000000048d887825 */ /* 0x040fe200078e0264 */
[----:B------:R3:W-:Y:S01]  /*d5d0*/  @P4 STG.E desc[UR8][R4.64], R14 ;  /* 0x0000000e04004986 */ /* 0x0007e2000c101908 */
[----:B------:R-:W-:Y:S01]  /*d5e0*/  ISETP.LT.AND P4, PT, R200, UR30, !P3 ;  /* 0x0000001ec8007c0c */ /* 0x000fe2000df81270 */
[----:B------:R-:W1:Y:S01]  /*d5f0*/  LDCU UR24, c[0x0][0x398] ;  /* 0x00007300ff1877ac */ /* 0x000e620008000800 */
[----:B------:R-:W-:Y:S01]  /*d600*/  VIADD R141, R141, UR26 ;  /* 0x0000001a8d8d7c36 */ /* 0x000fe20008000000 */
[----:B------:R-:W-:Y:S01]  /*d610*/  @P1 STG.E desc[UR8][R136.64], R6 ;  /* 0x0000000688001986 */ /* 0x000fe2000c101908 */
[----:B------:R-:W-:Y:S01]  /*d620*/  ISETP.LT.AND P3, PT, R201, UR36, !P3 ;  /* 0x00000024c9007c0c */ /* 0x000fe2000df61270 */
[----:B------:R-:W1:Y:S01]  /*d630*/  LDCU UR27, c[0x0][0x398] ;  /* 0x00007300ff1b77ac */ /* 0x000e620008000800 */
[C---:B-----5:R-:W-:Y:S01]  /*d640*/  IMAD.WIDE R12, R141.reuse, 0x4, R8 ;  /* 0x000000048d0c7825 */ /* 0x060fe200078e0208 */
[----:B------:R-:W-:Y:S01]  /*d650*/  ISETP.GE.AND P1, PT, R0, UR29, PT ;  /* 0x0000001d00007c0c */ /* 0x000fe2000bf26270 */
[----:B------:R-:W5:Y:S02]  /*d660*/  LDCU UR28, c[0x0][0x398] ;  /* 0x00007300ff1c77ac */ /* 0x000f640008000800 */
[C---:B------:R-:W-:Y:S01]  /*d670*/  VIADD R3, R141.reuse, UR26 ;  /* 0x0000001a8d037c36 */ /* 0x040fe20008000000 */
[----:B------:R1:W-:Y:S01]  /*d680*/  @P5 STG.E desc[UR8][R12.64], R78 ;  /* 0x0000004e0c005986 */ /* 0x0003e2000c101908 */
[----:B---3--:R-:W-:Y:S01]  /*d690*/  IMAD.WIDE R4, R141, 0x4, R100 ;  /* 0x000000048d047825 */ /* 0x008fe200078e0264 */
[----:B------:R-:W3:Y:S03]  /*d6a0*/  LDCU UR29, c[0x0][0x398] ;  /* 0x00007300ff1d77ac */ /* 0x000ee60008000800 */
[----:B------:R-:W-:Y:S01]  /*d6b0*/  IMAD.WIDE R16, R3, 0x4, R8 ;  /* 0x0000000403107825 */ /* 0x000fe200078e0208 */
[----:B------:R2:W-:Y:S01]  /*d6c0*/  @P2 STG.E desc[UR8][R4.64], R18 ;  /* 0x0000001204002986 */ /* 0x0005e2000c101908 */
[----:B------:R-:W-:Y:S01]  /*d6d0*/  ISETP.LT.AND P2, PT, R200, UR37, !P6 ;  /* 0x00000025c8007c0c */ /* 0x000fe2000f741270 */
[----:B------:R-:W3:Y:S01]  /*d6e0*/  LDCU UR30, c[0x0][0x398] ;  /* 0x00007300ff1e77ac */ /* 0x000ee20008000800 */
[----:B------:R-:W-:Y:S01]  /*d6f0*/  ISETP.LT.AND P6, PT, R201, UR38, !P6 ;  /* 0x00000026c9007c0c */ /* 0x000fe2000f7c1270 */
[----:B------:R-:W-:Y:S01]  /*d700*/  VIADD R0, R11, 0x9 ;  /* 0x000000090b007836 */ /* 0x000fe20000000000 */
[----:B------:R4:W-:Y:S01]  /*d710*/  @P4 STG.E desc[UR8][R16.64], R15 ;  /* 0x0000000f10004986 */ /* 0x0009e2000c101908 */
[C---:B-1----:R-:W-:Y:S01]  /*d720*/  IMAD.WIDE R12, R3.reuse, 0x4, R100 ;  /* 0x00000004030c7825 */ /* 0x042fe200078e0264 */
[----:B------:R-:W1:Y:S02]  /*d730*/  LDCU UR36, c[0x0][0x398] ;  /* 0x00007300ff2477ac */ /* 0x000e640008000800 */
[----:B------:R-:W-:Y:S01]  /*d740*/  ISETP.GE.AND P5, PT, R0, UR32, PT ;  /* 0x0000002000007c0c */ /* 0x000fe2000bfa6270 */
[----:B------:R-:W-:Y:S01]  /*d750*/  VIADD R3, R3, UR26 ;  /* 0x0000001a03037c36 */ /* 0x000fe20008000000 */
[----:B------:R-:W-:Y:S01]  /*d760*/  @P3 STG.E desc[UR8][R12.64], R7 ;  /* 0x000000070c003986 */ /* 0x000fe2000c101908 */
[----:B------:R-:W-:Y:S01]  /*d770*/  ISETP.LT.AND P3, PT, R200, UR39, !P1 ;  /* 0x00000027c8007c0c */ /* 0x000fe2000cf61270 */
[----:B------:R-:W-:Y:S01]  /*d780*/  VIADD R0, R11, 0xa ;  /* 0x0000000a0b007836 */ /* 0x000fe20000000000 */
[----:B------:R-:W-:Y:S01]  /*d790*/  ISETP.LT.AND P1, PT, R201, UR40, !P1 ;  /* 0x00000028c9007c0c */ /* 0x000fe2000cf21270 */
[C---:B--2---:R-:W-:Y:S01]  /*d7a0*/  IMAD.WIDE R4, R3.reuse, 0x4, R8 ;  /* 0x0000000403047825 */ /* 0x044fe200078e0208 */
[----:B------:R-:W2:Y:S02]  /*d7b0*/  LDCU UR32, c[0x0][0x398] ;  /* 0x00007300ff2077ac */ /* 0x000ea40008000800 */
[----:B------:R-:W-:Y:S01]  /*d7c0*/  ISETP.GE.AND P4, PT, R0, UR33, PT ;  /* 0x0000002100007c0c */ /* 0x000fe2000bf86270 */
[C---:B----4-:R-:W-:Y:S01]  /*d7d0*/  IMAD.WIDE R14, R3.reuse, 0x4, R100 ;  /* 0x00000004030e7825 */ /* 0x050fe200078e0264 */
[----:B------:R4:W-:Y:S01]  /*d7e0*/  @P2 STG.E desc[UR8][R4.64], R79 ;  /* 0x0000004f04002986 */ /* 0x0009e2000c101908 */
[----:B------:R-:W1:Y:S02]  /*d7f0*/  LDCU UR33, c[0x0][0x398] ;  /* 0x00007300ff2177ac */ /* 0x000e640008000800 */
[----:B------:R-:W-:Y:S01]  /*d800*/  VIADD R77, R3, UR26 ;  /* 0x0000001a034d7c36 */ /* 0x000fe20008000000 */
[----:B------:R-:W-:Y:S01]  /*d810*/  @P6 STG.E desc[UR8][R14.64], R19 ;  /* 0x000000130e006986 */ /* 0x000fe2000c101908 */
[----:B------:R-:W-:Y:S01]  /*d820*/  ISETP.LT.AND P6, PT, R200, UR41, !P5 ;  /* 0x00000029c8007c0c */ /* 0x000fe2000efc1270 */
[----:B------:R-:W-:Y:S01]  /*d830*/  VIADD R0, R11, 0xb ;  /* 0x0000000b0b007836 */ /* 0x000fe20000000000 */
[----:B------:R-:W-:Y:S01]  /*d840*/  ISETP.LT.AND P5, PT, R201, UR42, !P5 ;  /* 0x0000002ac9007c0c */ /* 0x000fe2000efa1270 */
[C---:B------:R-:W-:Y:S01]  /*d850*/  VIADD R3, R77.reuse, UR26 ;  /* 0x0000001a4d037c36 */ /* 0x040fe20008000000 */
[----:B------:R-:W1:Y:S01]  /*d860*/  LDCU UR37, c[0x0][0x398] ;  /* 0x00007300ff2577ac */ /* 0x000e620008000800 */
[C---:B------:R-:W-:Y:S01]  /*d870*/  IMAD.WIDE R16, R77.reuse, 0x4, R8 ;  /* 0x000000044d107825 */ /* 0x040fe200078e0208 */
[----:B------:R-:W-:Y:S01]  /*d880*/  ISETP.GE.AND P2, PT, R0, UR34, PT ;  /* 0x0000002200007c0c */ /* 0x000fe2000bf46270 */
[----:B------:R-:W1:Y:S02]  /*d890*/  LDCU UR34, c[0x0][0x398] ;  /* 0x00007300ff2277ac */ /* 0x000e640008000800 */
[----:B----4-:R-:W-:Y:S01]  /*d8a0*/  IMAD.WIDE R4, R77, 0x4, R100 ;  /* 0x000000044d047825 */ /* 0x010fe200078e0264 */
[----:B------:R-:W-:Y:S01]  /*d8b0*/  @P3 STG.E desc[UR8][R16.64], R88 ;  /* 0x0000005810003986 */ /* 0x000fe2000c101908 */
[----:B------:R-:W4:Y:S02]  /*d8c0*/  LDCU UR38, c[0x0][0x398] ;  /* 0x00007300ff2677ac */ /* 0x000f240008000800 */
[C---:B------:R-:W-:Y:S01]  /*d8d0*/  IMAD.WIDE R6, R3.reuse, 0x4, R8 ;  /* 0x0000000403067825 */ /* 0x040fe200078e0208 */
[----:B------:R1:W-:Y:S03]  /*d8e0*/  @P1 STG.E desc[UR8][R4.64], R80 ;  /* 0x0000005004001986 */ /* 0x0003e6000c101908 */
[----:B------:R-:W-:Y:S01]  /*d8f0*/  IMAD.WIDE R12, R3, 0x4, R100 ;  /* 0x00000004030c7825 */ /* 0x000fe200078e0264 */
[----:B------:R2:W-:Y:S01]  /*d900*/  @P6 STG.E desc[UR8][R6.64], R104 ;  /* 0x0000006806006986 */ /* 0x0005e2000c101908 */
[----:B------:R-:W-:-:S02]  /*d910*/  ISETP.LT.AND P6, PT, R200, UR43, !P4 ;  /* 0x0000002bc8007c0c */ /* 0x000fc4000e7c1270 */
[----:B------:R-:W-:Y:S01]  /*d920*/  ISETP.LT.AND P4, PT, R201, UR44, !P4 ;  /* 0x0000002cc9007c0c */ /* 0x000fe2000e781270 */
[----:B------:R-:W-:Y:S01]  /*d930*/  VIADD R3, R3, UR26 ;  /* 0x0000001a03037c36 */ /* 0x000fe20008000000 */
[----:B------:R3:W-:Y:S01]  /*d940*/  @P5 STG.E desc[UR8][R12.64], R92 ;  /* 0x0000005c0c005986 */ /* 0x0007e2000c101908 */
[----:B------:R-:W-:Y:S01]  /*d950*/  VIADD R0, R11, 0xc ;  /* 0x0000000c0b007836 */ /* 0x000fe20000000000 */
[----:B------:R-:W-:Y:S01]  /*d960*/  ISETP.LT.AND P5, PT, R200, UR45, !P2 ;  /* 0x0000002dc8007c0c */ /* 0x000fe2000d7a1270 */
[----:B-1----:R-:W-:Y:S01]  /*d970*/  IMAD.WIDE R4, R3, 0x4, R8 ;  /* 0x0000000403047825 */ /* 0x002fe200078e0208 */
[----:B------:R-:W-:Y:S02]  /*d980*/  ISETP.LT.AND P2, PT, R201, UR46, !P2 ;  /* 0x0000002ec9007c0c */ /* 0x000fe4000d741270 */
[----:B------:R-:W-:Y:S01]  /*d990*/  ISETP.GE.AND P3, PT, R0, UR35, PT ;  /* 0x0000002300007c0c */ /* 0x000fe2000bf66270 */
[C---:B--2---:R-:W-:Y:S01]  /*d9a0*/  IMAD.WIDE R6, R3.reuse, 0x4, R100 ;  /* 0x0000000403067825 */ /* 0x044fe200078e0264 */
[----:B------:R-:W1:Y:S01]  /*d9b0*/  LDCU UR35, c[0x0][0x398] ;  /* 0x00007300ff2377ac */ /* 0x000e620008000800 */
[----:B------:R2:W-:Y:S02]  /*d9c0*/  @P6 STG.E desc[UR8][R4.64], R89 ;  /* 0x0000005904006986 */ /* 0x0005e4000c101908 */
[----:B------:R-:W-:-:S02]  /*d9d0*/  VIADD R17, R3, UR26 ;  /* 0x0000001a03117c36 */ /* 0x000fc40008000000 */
[----:B------:R1:W-:Y:S01]  /*d9e0*/  @P4 STG.E desc[UR8][R6.64], R81 ;  /* 0x0000005106004986 */ /* 0x0003e2000c101908 */
[----:B------:R-:W-:Y:S01]  /*d9f0*/  VIADD R0, R11, 0xd ;  /* 0x0000000d0b007836 */ /* 0x000fe20000000000 */
[----:B------:R-:W-:Y:S01]  /*da00*/  ISETP.LT.AND P4, PT, R200, UR31, !P3 ;  /* 0x0000001fc8007c0c */ /* 0x000fe2000df81270 */
[----:B---3--:R-:W-:Y:S01]  /*da10*/  IMAD.WIDE R12, R17, 0x4, R8 ;  /* 0x00000004110c7825 */ /* 0x008fe200078e0208 */
[----:B------:R-:W-:Y:S01]  /*da20*/  ISETP.LT.AND P3, PT, R201, UR18, !P3 ;  /* 0x00000012c9007c0c */ /* 0x000fe2000df61270 */
[----:B------:R-:W3:Y:S01]  /*da30*/  LDCU UR31, c[0x0][0x398] ;  /* 0x00007300ff1f77ac */ /* 0x000ee20008000800 */
[----:B------:R-:W-:Y:S01]  /*da40*/  ISETP.GE.AND P1, PT, R0, UR4, PT ;  /* 0x0000000400007c0c */ /* 0x000fe2000bf26270 */
[C---:B------:R-:W-:Y:S01]  /*da50*/  IMAD.WIDE R14, R17.reuse, 0x4, R100 ;  /* 0x00000004110e7825 */ /* 0x040fe200078e0264 */
[----:B------:R3:W-:Y:S01]  /*da60*/  @P5 STG.E desc[UR8][R12.64], R105 ;  /* 0x000000690c005986 */ /* 0x0007e2000c101908 */
[----:B------:R-:W3:Y:S01]  /*da70*/  LDCU UR4, c[0x0][0x39c] ;  /* 0x00007380ff0477ac */ /* 0x000ee20008000800 */
[----:B------:R-:W-:Y:S01]  /*da80*/  ISETP.LT.AND P5, PT, R200, UR20, !P1 ;  /* 0x00000014c8007c0c */ /* 0x000fe2000cfa1270 */
[----:B------:R-:W-:Y:S01]  /*da90*/  VIADD R17, R17, UR26 ;  /* 0x0000001a11117c36 */ /* 0x000fe20008000000 */
[----:B------:R-:W-:Y:S01]  /*daa0*/  @P2 STG.E desc[UR8][R14.64], R93 ;  /* 0x0000005d0e002986 */ /* 0x000fe2000c101908 */
[----:B------:R-:W-:Y:S01]  /*dab0*/  VIADD R0, R11, 0xe ;  /* 0x0000000e0b007836 */ /* 0x000fe20000000000 */
[----:B------:R-:W-:Y:S01]  /*dac0*/  ISETP.LT.AND P1, PT, R201, UR22, !P1 ;  /* 0x00000016c9007c0c */ /* 0x000fe2000cf21270 */
[C---:B--2---:R-:W-:Y:S01]  /*dad0*/  IMAD.WIDE R4, R17.reuse, 0x4, R8 ;  /* 0x0000000411047825 */ /* 0x044fe200078e0208 */
[----:B------:R-:W2:Y:S02]  /*dae0*/  LDCU UR18, c[0x0][0x398] ;  /* 0x00007300ff1277ac */ /* 0x000ea40008000800 */
[----:B------:R-:W-:Y:S01]  /*daf0*/  ISETP.GE.AND P6, PT, R0, UR6, PT ;  /* 0x0000000600007c0c */ /* 0x000fe2000bfc6270 */
[C---:B-1----:R-:W-:Y:S01]  /*db00*/  IMAD.WIDE R6, R17.reuse, 0x4, R100 ;  /* 0x0000000411067825 */ /* 0x042fe200078e0264 */
[----:B------:R1:W-:Y:S01]  /*db10*/  @P4 STG.E desc[UR8][R4.64], R90 ;  /* 0x0000005a04004986 */ /* 0x0003e2000c101908 */
[----:B------:R-:W2:Y:S02]  /*db20*/  LDCU UR6, c[0x0][0x39c] ;  /* 0x00007380ff0677ac */ /* 0x000ea40008000800 */
[----:B------:R-:W-:Y:S01]  /*db30*/  VIADD R3, R17, UR26 ;  /* 0x0000001a11037c36 */ /* 0x000fe20008000000 */
[----:B------:R2:W-:Y:S01]  /*db40*/  @P3 STG.E desc[UR8][R6.64], R82 ;  /* 0x0000005206003986 */ /* 0x0005e2000c101908 */
[----:B------:R-:W-:Y:S01]  /*db50*/  VIADD R0, R11, 0xf ;  /* 0x0000000f0b007836 */ /* 0x000fe20000000000 */
[----:B------:R-:W-:Y:S01]  /*db60*/  ISETP.LT.AND P3, PT, R200, UR24, !P6 ;  /* 0x00000018c8007c0c */ /* 0x000fe2000f761270 */
[----:B---3--:R-:W-:Y:S01]  /*db70*/  IMAD.WIDE R12, R3, 0x4, R8 ;  /* 0x00000004030c7825 */ /* 0x008fe200078e0208 */
[----:B------:R-:W-:Y:S01]  /*db80*/  ISETP.LT.AND P6, PT, R201, UR27, !P6 ;  /* 0x0000001bc9007c0c */ /* 0x000fe2000f7c1270 */
[----:B------:R-:W3:Y:S01]  /*db90*/  LDCU UR20, c[0x0][0x398] ;  /* 0x00007300ff1477ac */ /* 0x000ee20008000800 */
[----:B------:R-:W-:Y:S01]  /*dba0*/  ISETP.GE.AND P2, PT, R0, UR10, PT ;  /* 0x0000000a00007c0c */ /* 0x000fe2000bf46270 */
[----:B------:R-:W-:Y:S01]  /*dbb0*/  VIADD R0, R11, 0x10 ;  /* 0x000000100b007836 */ /* 0x000fe20000000000 */
[----:B------:R4:W-:Y:S01]  /*dbc0*/  @P5 STG.E desc[UR8][R12.64], R106 ;  /* 0x0000006a0c005986 */ /* 0x0009e2000c101908 */
[C---:B-1----:R-:W-:Y:S01]  /*dbd0*/  IMAD.WIDE R4, R3.reuse, 0x4, R100 ;  /* 0x0000000403047825 */ /* 0x042fe200078e0264 */
[----:B------:R-:W1:Y:S02]  /*dbe0*/  LDCU UR10, c[0x0][0x39c] ;  /* 0x00007380ff0a77ac */ /* 0x000e640008000800 */
[----:B------:R-:W-:Y:S01]  /*dbf0*/  ISETP.GE.AND P4, PT, R0, UR12, PT ;  /* 0x0000000c00007c0c */ /* 0x000fe2000bf86270 */
[----:B------:R-:W-:Y:S01]  /*dc00*/  VIADD R3, R3, UR26 ;  /* 0x0000001a03037c36 */ /* 0x000fe20008000000 */
[----:B------:R1:W-:Y:S01]  /*dc10*/  @P1 STG.E desc[UR8][R4.64], R94 ;  /* 0x0000005e04001986 */ /* 0x0003e2000c101908 */
[----:B-----5:R-:W-:Y:S01]  /*dc20*/  ISETP.LT.AND P1, PT, R200, UR28, !P2 ;  /* 0x0000001cc8007c0c */ /* 0x020fe2000d721270 */
[----:B------:R-:W-:Y:S01]  /*dc30*/  VIADD R0, R11, 0x11 ;  /* 0x000000110b007836 */ /* 0x000fe20000000000 */
[----:B------:R-:W-:Y:S01]  /*dc40*/  ISETP.LT.AND P2, PT, R201, UR29, !P2 ;  /* 0x0000001dc9007c0c */ /* 0x000fe2000d741270 */
[C---:B--2---:R-:W-:Y:S01]  /*dc50*/  IMAD.WIDE R6, R3.reuse, 0x4, R8 ;  /* 0x0000000403067825 */ /* 0x044fe200078e0208 */
[----:B------:R-:W2:Y:S02]  /*dc60*/  LDCU UR22, c[0x0][0x398] ;  /* 0x00007300ff1677ac */ /* 0x000ea40008000800 */
[----:B------:R-:W-:Y:S01]  /*dc70*/  ISETP.GE.AND P5, PT, R0, UR14, PT ;  /* 0x0000000e00007c0c */ /* 0x000fe2000bfa6270 */
[C---:B----4-:R-:W-:Y:S01]  /*dc80*/  IMAD.WIDE R12, R3.reuse, 0x4, R100 ;  /* 0x00000004030c7825 */ /* 0x050fe200078e0264 */
[----:B------:R4:W-:Y:S01]  /*dc90*/  @P3 STG.E desc[UR8][R6.64], R91 ;  /* 0x0000005b06003986 */ /* 0x0009e2000c101908 */
[----:B------:R-:W5:Y:S02]  /*dca0*/  LDCU UR12, c[0x0][0x39c] ;  /* 0x00007380ff0c77ac */ /* 0x000f640008000800 */
[----:B------:R-:W-:Y:S01]  /*dcb0*/  VIADD R17, R3, UR26 ;  /* 0x0000001a03117c36 */ /* 0x000fe20008000000 */
[----:B------:R2:W-:Y:S01]  /*dcc0*/  @P6 STG.E desc[UR8][R12.64], R83 ;  /* 0x000000530c006986 */ /* 0x0005e2000c101908 */
[----:B------:R-:W-:Y:S01]  /*dcd0*/  ISETP.LT.AND P6, PT, R200, UR30, !P4 ;  /* 0x0000001ec8007c0c */ /* 0x000fe2000e7c1270 */
[----:B------:R-:W-:Y:S01]  /*dce0*/  VIADD R0, R11, 0x12 ;  /* 0x000000120b007836 */ /* 0x000fe20000000000 */
[----:B------:R-:W-:Y:S01]  /*dcf0*/  ISETP.LT.AND P4, PT, R201, UR32, !P4 ;  /* 0x00000020c9007c0c */ /* 0x000fe2000e781270 */
[C---:B------:R-:W-:Y:S01]  /*dd00*/  VIADD R3, R17.reuse, UR26 ;  /* 0x0000001a11037c36 */ /* 0x040fe20008000000 */
[----:B------:R-:W3:Y:S01]  /*dd10*/  LDCU UR14, c[0x0][0x39c] ;  /* 0x00007380ff0e77ac */ /* 0x000ee20008000800 */
[C---:B------:R-:W-:Y:S01]  /*dd20*/  IMAD.WIDE R14, R17.reuse, 0x4, R8 ;  /* 0x00000004110e7825 */ /* 0x040fe200078e0208 */
[----:B------:R-:W-:Y:S01]  /*dd30*/  ISETP.GE.AND P3, PT, R0, UR16, PT ;  /* 0x0000001000007c0c */ /* 0x000fe2000bf66270 */
[----:B------:R-:W3:Y:S02]  /*dd40*/  LDCU UR24, c[0x0][0x398] ;  /* 0x00007300ff1877ac */ /* 0x000ee40008000800 */
[----:B-1----:R-:W-:Y:S01]  /*dd50*/  IMAD.WIDE R4, R17, 0x4, R100 ;  /* 0x0000000411047825 */ /* 0x002fe200078e0264 */
[----:B------:R-:W-:Y:S01]  /*dd60*/  @P1 STG.E desc[UR8][R14.64], R107 ;  /* 0x0000006b0e001986 */ /* 0x000fe2000c101908 */
[----:B------:R-:W1:Y:S02]  /*dd70*/  LDCU UR27, c[0x0][0x398] ;  /* 0x00007300ff1b77ac */ /* 0x000e640008000800 */
[C---:B----4-:R-:W-:Y:S01]  /*dd80*/  IMAD.WIDE R6, R3.reuse, 0x4, R8 ;  /* 0x0000000403067825 */ /* 0x050fe200078e0208 */
[----:B------:R4:W-:Y:S01]  /*dd90*/  @P2 STG.E desc[UR8][R4.64], R95 ;  /* 0x0000005f04002986 */ /* 0x0009e2000c101908 */
[----:B------:R-:W1:Y:S02]  /*dda0*/  LDCU UR16, c[0x0][0x398] ;  /* 0x00007300ff1077ac */ /* 0x000e640008000800 */
[----:B--2---:R-:W-:Y:S01]  /*ddb0*/  IMAD.WIDE R12, R3, 0x4, R100 ;  /* 0x00000004030c7825 */ /* 0x004fe200078e0264 */
[----:B------:R2:W-:Y:S01]  /*ddc0*/  @P6 STG.E desc[UR8][R6.64], R108 ;  /* 0x0000006c06006986 */ /* 0x0005e2000c101908 */
[C---:B------:R-:W-:Y:S01]  /*ddd0*/  ISETP.LT.AND P6, PT, R200.reuse, UR33, !P5 ;  /* 0x00000021c8007c0c */ /* 0x040fe2000efc1270 */
[----:B------:R-:W1:Y:S01]  /*dde0*/  LDCU UR28, c[0x0][0x398] ;  /* 0x00007300ff1c77ac */ /* 0x000e620008000800 */
[----:B------:R-:W-:Y:S01]  /*ddf0*/  ISETP.LT.AND P5, PT, R201, UR34, !P5 ;  /* 0x00000022c9007c0c */ /* 0x000fe2000efa1270 */
[----:B------:R-:W-:Y:S01]  /*de00*/  VIADD R0, R11, 0x13 ;  /* 0x000000130b007836 */ /* 0x000fe20000000000 */
[----:B------:R1:W-:Y:S01]  /*de10*/  @P4 STG.E desc[UR8][R12.64], R44 ;  /* 0x0000002c0c004986 */ /* 0x0003e2000c101908 */
[----:B------:R-:W-:Y:S01]  /*de20*/  VIADD R3, R3, UR26 ;  /* 0x0000001a03037c36 */ /* 0x000fe20008000000 */
[----:B------:R-:W-:Y:S01]  /*de30*/  ISETP.LT.AND P4, PT, R200, UR35, !P3 ;  /* 0x00000023c8007c0c */ /* 0x000fe2000df81270 */
[----:B------:R-:W3:Y:S01]  /*de40*/  LDCU UR29, c[0x0][0x398] ;  /* 0x00007300ff1d77ac */ /* 0x000ee20008000800 */
[----:B------:R-:W-:Y:S01]  /*de50*/  ISETP.GE.AND P1, PT, R0, UR4, PT ;  /* 0x0000000400007c0c */ /* 0x000fe2000bf26270 */
[----:B------:R-:W-:Y:S01]  /*de60*/  VIADD R17, R3, UR26 ;  /* 0x0000001a03117c36 */ /* 0x000fe20008000000 */
[----:B------:R-:W-:Y:S01]  /*de70*/  ISETP.LT.AND P3, PT, R201, UR36, !P3 ;  /* 0x00000024c9007c0c */ /* 0x000fe2000df61270 */
[----:B------:R-:W-:Y:S01]  /*de80*/  VIADD R0, R11, 0x14 ;  /* 0x000000140b007836 */ /* 0x000fe20000000000 */
[----:B------:R-:W3:Y:S01]  /*de90*/  LDCU UR4, c[0x0][0x39c] ;  /* 0x00007380ff0477ac */ /* 0x000ee20008000800 */
[----:B----4-:R-:W-:-:S03]  /*dea0*/  IMAD.WIDE R4, R3, 0x4, R8 ;  /* 0x0000000403047825 */ /* 0x010fc600078e0208 */
[----:B------:R-:W-:Y:S01]  /*deb0*/  ISETP.GE.AND P2, PT, R0, UR6, PT ;  /* 0x0000000600007c0c */ /* 0x000fe2000bf46270 */
[----:B--2---:R-:W-:Y:S01]  /*dec0*/  IMAD.WIDE R6, R3, 0x4, R100 ;  /* 0x0000000403067825 */ /* 0x004fe200078e0264 */
[----:B------:R2:W-:Y:S01]  /*ded0*/  @P6 STG.E desc[UR8][R4.64], R20 ;  /* 0x0000001404006986 */ /* 0x0005e2000c101908 */
[----:B------:R-:W4:Y:S02]  /*dee0*/  LDCU UR30, c[0x0][0x398] ;  /* 0x00007300ff1e77ac */ /* 0x000f240008000800 */
[C---:B-1----:R-:W-:Y:S01]  /*def0*/  IMAD.WIDE R12, R17.reuse, 0x4, R8 ;  /* 0x00000004110c7825 */ /* 0x042fe200078e0208 */
[----:B------:R1:W-:Y:S01]  /*df00*/  @P5 STG.E desc[UR8][R6.64], R112 ;  /* 0x0000007006005986 */ /* 0x0003e2000c101908 */
[C---:B------:R-:W-:Y:S01]  /*df10*/  ISETP.LT.AND P5, PT, R200.reuse, UR37, !P1 ;  /* 0x00000025c8007c0c */ /* 0x040fe2000cfa1270 */
[----:B------:R-:W3:Y:S01]  /*df20*/  LDCU UR6, c[0x0][0x39c] ;  /* 0x00007380ff0677ac */ /* 0x000ee20008000800 */
[----:B------:R-:W-:Y:S01]  /*df30*/  IMAD.WIDE R14, R17, 0x4, R100 ;  /* 0x00000004110e7825 */ /* 0x000fe200078e0264 */
[----:B------:R1:W-:Y:S01]  /*df40*/  @P4 STG.E desc[UR8][R12.64], R109 ;  /* 0x0000006d0c004986 */ /* 0x0003e2000c101908 */
[----:B------:R-:W-:Y:S01]  /*df50*/  ISETP.LT.AND P1, PT, R201, UR38, !P1 ;  /* 0x00000026c9007c0c */ /* 0x000fe2000cf21270 */
[----:B------:R-:W3:Y:S01]  /*df60*/  LDCU UR32, c[0x0][0x398] ;  /* 0x00007300ff2077ac */ /* 0x000ee20008000800 */
[----:B------:R-:W-:Y:S01]  /*df70*/  VIADD R17, R17, UR26 ;  /* 0x0000001a11117c36 */ /* 0x000fe20008000000 */
[----:B------:R-:W-:Y:S01]  /*df80*/  ISETP.LT.AND P4, PT, R200, UR31, !P2 ;  /* 0x0000001fc8007c0c */ /* 0x000fe2000d781270 */
[----:B------:R-:W-:Y:S01]  /*df90*/  VIADD R0, R11, 0x15 ;  /* 0x000000150b007836 */ /* 0x000fe20000000000 */
[----:B------:R-:W-:Y:S01]  /*dfa0*/  @P3 STG.E desc[UR8][R14.64], R45 ;  /* 0x0000002d0e003986 */ /* 0x000fe2000c101908 */
[----:B------:R-:W-:Y:S01]  /*dfb0*/  VIADD R3, R17, UR26 ;  /* 0x0000001a11037c36 */ /* 0x000fe20008000000 */
[----:B------:R-:W-:Y:S01]  /*dfc0*/  ISETP.LT.AND P2, PT, R201, UR18, !P2 ;  /* 0x00000012c9007c0c */ /* 0x000fe2000d741270 */
[C---:B--2---:R-:W-:Y:S01]  /*dfd0*/  IMAD.WIDE R4, R17.reuse, 0x4, R8 ;  /* 0x0000000411047825 */ /* 0x044fe200078e0208 */
[----:B------:R-:W-:Y:S01]  /*dfe0*/  ISETP.GE.AND P6, PT, R0, UR10, PT ;  /* 0x0000000a00007c0c */ /* 0x000fe2000bfc6270 */
[----:B------:R-:W2:Y:S02]  /*dff0*/  LDCU UR33, c[0x0][0x398] ;  /* 0x00007300ff2177ac */ /* 0x000ea40008000800 */
[----:B-1----:R-:W-:Y:S01]  /*e000*/  IMAD.WIDE R6, R17, 0x4, R100 ;  /* 0x0000000411067825 */ /* 0x002fe200078e0264 */
[----:B------:R1:W-:Y:S01]  /*e010*/  @P5 STG.E desc[UR8][R4.64], R21 ;  /* 0x0000001504005986 */ /* 0x0003e2000c101908 */
[----:B------:R-:W2:Y:S02]  /*e020*/  LDCU UR10, c[0x0][0x39c] ;  /* 0x00007380ff0a77ac */ /* 0x000ea40008000800 */
[----:B------:R-:W-:Y:S01]  /*e030*/  IMAD.WIDE R12, R3, 0x4, R8 ;  /* 0x00000004030c7825 */ /* 0x000fe200078e0208 */
[----:B------:R2:W-:Y:S01]  /*e040*/  @P1 STG.E desc[UR8][R6.64], R113 ;  /* 0x0000007106001986 */ /* 0x0005e2000c101908 */
[----:B------:R-:W4:Y:S02]  /*e050*/  LDCU UR34, c[0x0][0x398] ;  /* 0x00007300ff2277ac */ /* 0x000f240008000800 */
[----:B------:R-:W-:Y:S01]  /*e060*/  VIADD R0, R11, 0x16 ;  /* 0x000000160b007836 */ /* 0x000fe20000000000 */
[----:B------:R2:W-:Y:S01]  /*e070*/  @P4 STG.E desc[UR8][R12.64], R110 ;  /* 0x0000006e0c004986 */ /* 0x0005e2000c101908 */
[----:B---3--:R-:W-:Y:S01]  /*e080*/  ISETP.LT.AND P4, PT, R200, UR20, !P6 ;  /* 0x00000014c8007c0c */ /* 0x008fe2000f781270 */
[----:B------:R-:W3:Y:S01]  /*e090*/  LDCU UR31, c[0x0][0x398] ;  /* 0x00007300ff1f77ac */ /* 0x000ee20008000800 */
[----:B------:R-:W-:Y:S01]  /*e0a0*/  ISETP.LT.AND P6, PT, R201, UR22, !P6 ;  /* 0x00000016c9007c0c */ /* 0x000fe2000f7c1270 */
[C---:B-1----:R-:W-:Y:S01]  /*e0b0*/  IMAD.WIDE R4, R3.reuse, 0x4, R100 ;  /* 0x0000000403047825 */ /* 0x042fe200078e0264 */
[----:B-----5:R-:W-:Y:S01]  /*e0c0*/  ISETP.GE.AND P3, PT, R0, UR12, PT ;  /* 0x0000000c00007c0c */ /* 0x020fe2000bf66270 */
[----:B------:R-:W1:Y:S02]  /*e0d0*/  LDCU UR12, c[0x0][0x39c] ;  /* 0x00007380ff0c77ac */ /* 0x000e640008000800 */
[----:B------:R-:W-:Y:S01]  /*e0e0*/  VIADD R3, R3, UR26 ;  /* 0x0000001a03037c36 */ /* 0x000fe20008000000 */
[----:B------:R5:W-:Y:S01]  /*e0f0*/  @P2 STG.E desc[UR8][R4.64], R46 ;  /* 0x0000002e04002986 */ /* 0x000be2000c101908 */
[----:B------:R-:W-:Y:S01]  /*e100*/  VIADD R0, R11, 0x17 ;  /* 0x000000170b007836 */ /* 0x000fe20000000000 */
[----:B------:R-:W-:Y:S01]  /*e110*/  ISETP.LT.AND P2, PT, R200, UR24, !P3 ;  /* 0x00000018c8007c0c */ /* 0x000fe2000df41270 */
[----:B--2---:R-:W-:Y:S01]  /*e120*/  IMAD.WIDE R6, R3, 0x4, R8 ;  /* 0x0000000403067825 */ /* 0x004fe200078e0208 */
[----:B------:R-:W-:Y:S01]  /*e130*/  ISETP.LT.AND P3, PT, R201, UR27, !P3 ;  /* 0x0000001bc9007c0c */ /* 0x000fe2000df61270 */
[----:B------:R-:W2:Y:S01]  /*e140*/  LDCU UR18, c[0x0][0x398] ;  /* 0x00007300ff1277ac */ /* 0x000ea20008000800 */
[----:B------:R-:W-:Y:S01]  /*e150*/  ISETP.GE.AND P5, PT, R0, UR14, PT ;  /* 0x0000000e00007c0c */ /* 0x000fe2000bfa6270 */
[C---:B------:R-:W-:Y:S01]  /*e160*/  IMAD.WIDE R12, R3.reuse, 0x4, R100 ;  /* 0x00000004030c7825 */ /* 0x040fe200078e0264 */
[----:B------:R1:W-:Y:S01]  /*e170*/  @P4 STG.E desc[UR8][R6.64], R22 ;  /* 0x0000001606004986 */ /* 0x0003e2000c101908 */
[----:B------:R-:W2:Y:S02]  /*e180*/  LDCU UR14, c[0x0][0x398] ;  /* 0x00007300ff0e77ac */ /* 0x000ea40008000800 */
[----:B------:R-:W-:Y:S01]  /*e190*/  VIADD R17, R3, UR26 ;  /* 0x0000001a03117c36 */ /* 0x000fe20008000000 */
[----:B------:R1:W-:Y:S01]  /*e1a0*/  @P6 STG.E desc[UR8][R12.64], R114 ;  /* 0x000000720c006986 */ /* 0x0003e2000c101908 */
[----:B------:R-:W-:Y:S01]  /*e1b0*/  ISETP.LT.AND P6, PT, R200, UR16, !P5 ;  /* 0x00000010c8007c0c */ /* 0x000fe2000efc1270 */
[----:B------:R-:W-:Y:S01]  /*e1c0*/  VIADD R0, R11, 0x18 ;  /* 0x000000180b007836 */ /* 0x000fe20000000000 */
[----:B------:R-:W-:Y:S01]  /*e1d0*/  ISETP.LT.AND P5, PT, R201, UR28, !P5 ;  /* 0x0000001cc9007c0c */ /* 0x000fe2000efa1270 */
[C---:B------:R-:W-:Y:S01]  /*e1e0*/  VIADD R3, R17.reuse, UR26 ;  /* 0x0000001a11037c36 */ /* 0x040fe20008000000 */
[----:B------:R-:W2:Y:S01]  /*e1f0*/  LDCU UR20, c[0x0][0x398] ;  /* 0x00007300ff1477ac */ /* 0x000ea20008000800 */
[C---:B------:R-:W-:Y:S01]  /*e200*/  IMAD.WIDE R14, R17.reuse, 0x4, R8 ;  /* 0x00000004110e7825 */ /* 0x040fe200078e0208 */
[----:B------:R-:W-:Y:S01]  /*e210*/  ISETP.GE.AND P1, PT, R0, UR4, PT ;  /* 0x0000000400007c0c */ /* 0x000fe2000bf26270 */
[----:B------:R-:W2:Y:S02]  /*e220*/  LDCU UR4, c[0x0][0x39c] ;  /* 0x00007380ff0477ac */ /* 0x000ea40008000800 */
[----:B-----5:R-:W-:Y:S01]  /*e230*/  IMAD.WIDE R4, R17, 0x4, R100 ;  /* 0x0000000411047825 */ /* 0x020fe200078e0264 */
[----:B------:R-:W-:Y:S01]  /*e240*/  @P2 STG.E desc[UR8][R14.64], R111 ;  /* 0x0000006f0e002986 */ /* 0x000fe2000c101908 */
[----:B------:R-:W5:Y:S02]  /*e250*/  LDCU UR22, c[0x0][0x398] ;  /* 0x00007300ff1677ac */ /* 0x000f640008000800 */
[----:B-1----:R-:W-:Y:S01]  /*e260*/  IMAD.WIDE R6, R3, 0x4, R8 ;  /* 0x0000000403067825 */ /* 0x002fe200078e0208 */
[----:B------:R1:W-:Y:S01]  /*e270*/  @P3 STG.E desc[UR8][R4.64], R47 ;  /* 0x0000002f04003986 */ /* 0x0003e2000c101908 */
[----:B------:R-:W2:Y:S02]  /*e280*/  LDCU UR16, c[0x0][0x398] ;  /* 0x00007300ff1077ac */ /* 0x000ea40008000800 */
[----:B------:R-:W-:Y:S01]  /*e290*/  VIADD R0, R11, 0x19 ;  /* 0x000000190b007836 */ /* 0x000fe20000000000 */
[----:B------:R3:W-:Y:S01]  /*e2a0*/  @P6 STG.E desc[UR8][R6.64], R23 ;  /* 0x0000001706006986 */ /* 0x0007e2000c101908 */
[----:B------:R-:W-:Y:S01]  /*e2b0*/  ISETP.LT.AND P6, PT, R200, UR29, !P1 ;  /* 0x0000001dc8007c0c */ /* 0x000fe2000cfc1270 */
[----:B------:R-:W-:Y:S01]  /*e2c0*/  IMAD.WIDE R12, R3, 0x4, R100 ;  /* 0x00000004030c7825 */ /* 0x000fe200078e0264 */
[----:B----4-:R-:W-:Y:S01]  /*e2d0*/  ISETP.LT.AND P1, PT, R201, UR30, !P1 ;  /* 0x0000001ec9007c0c */ /* 0x010fe2000cf21270 */
[----:B------:R-:W4:Y:S01]  /*e2e0*/  LDCU UR24, c[0x0][0x398] ;  /* 0x00007300ff1877ac */ /* 0x000f220008000800 */
[----:B------:R-:W-:Y:S01]  /*e2f0*/  ISETP.GE.AND P4, PT, R0, UR6, PT ;  /* 0x0000000600007c0c */ /* 0x000fe2000bf86270 */
[----:B------:R-:W-:Y:S01]  /*e300*/  VIADD R3, R3, UR26 ;  /* 0x0000001a03037c36 */ /* 0x000fe20008000000 */
[----:B------:R2:W-:Y:S01]  /*e310*/  @P5 STG.E desc[UR8][R12.64], R115 ;  /* 0x000000730c005986 */ /* 0x0005e2000c101908 */
[----:B------:R-:W-:Y:S01]  /*e320*/  VIADD R0, R11, 0x1a ;  /* 0x0000001a0b007836 */ /* 0x000fe20000000000 */
[----:B------:R-:W-:Y:S01]  /*e330*/  ISETP.LT.AND P5, PT, R200, UR32, !P4 ;  /* 0x00000020c8007c0c */ /* 0x000fe2000e7a1270 */
[----:B-1----:R-:W-:Y:S01]  /*e340*/  IMAD.WIDE R4, R3, 0x4, R8 ;  /* 0x0000000403047825 */ /* 0x002fe200078e0208 */
[----:B------:R-:W-:Y:S01]  /*e350*/  ISETP.LT.AND P4, PT, R201, UR33, !P4 ;  /* 0x00000021c9007c0c */ /* 0x000fe2000e781270 */
[----:B------:R-:W1:Y:S01]  /*e360*/  LDCU UR6, c[0x0][0x39c] ;  /* 0x00007380ff0677ac */ /* 0x000e620008000800 */
[----:B------:R-:W-:Y:S01]  /*e370*/  ISETP.GE.AND P2, PT, R0, UR10, PT ;  /* 0x0000000a00007c0c */ /* 0x000fe2000bf46270 */
[C---:B---3--:R-:W-:Y:S01]  /*e380*/  IMAD.WIDE R6, R3.reuse, 0x4, R100 ;  /* 0x0000000403067825 */ /* 0x048fe200078e0264 */
[----:B------:R3:W-:Y:S01]  /*e390*/  @P6 STG.E desc[UR8][R4.64], R48 ;  /* 0x0000003004006986 */ /* 0x0007e2000c101908 */
        /* <DEDUP_REMOVED lines=13> */
[----:B------:R-:W-:Y:S01]  /*e470*/  @P4 STG.E desc[UR8][R14.64], R24 ;  /* 0x000000180e004986 */ /* 0x000fe2000c101908 */
[----:B------:R-:W-:Y:S01]  /*e480*/  VIADD R0, R11, 0x1c ;  /* 0x0000001c0b007836 */ /* 0x000fe20000000000 */
[----:B------:R-:W-:Y:S01]  /*e490*/  ISETP.LT.AND P4, PT, R200, UR14, !P3 ;  /* 0x0000000ec8007c0c */ /* 0x000fe2000df81270 */
[----:B---3--:R-:W-:Y:S01]  /*e4a0*/  IMAD.WIDE R4, R17, 0x4, R8 ;  /* 0x0000000411047825 */ /* 0x008fe200078e0208 */
[----:B------:R-:W-:Y:S01]  /*e4b0*/  ISETP.LT.AND P3, PT, R201, UR18, !P3 ;  /* 0x00000012c9007c0c */ /* 0x000fe2000df61270 */
[----:B------:R-:W3:Y:S01]  /*e4c0*/  LDCU UR12, c[0x0][0x39c] ;  /* 0x00007380ff0c77ac */ /* 0x000ee20008000800 */
[----:B------:R-:W-:Y:S01]  /*e4d0*/  ISETP.GE.AND P6, PT, R0, UR4, PT ;  /* 0x0000000400007c0c */ /* 0x000fe2000bfc6270 */
[C---:B-1----:R-:W-:Y:S01]  /*e4e0*/  IMAD.WIDE R6, R17.reuse, 0x4, R100 ;  /* 0x0000000411067825 */ /* 0x042fe200078e0264 */
[----:B------:R1:W-:Y:S01]  /*e4f0*/  @P1 STG.E desc[UR8][R4.64], R49 ;  /* 0x0000003104001986 */ /* 0x0003e2000c101908 */
[----:B------:R-:W3:Y:S02]  /*e500*/  LDCU UR29, c[0x0][0x398] ;  /* 0x00007300ff1d77ac */ /* 0x000ee40008000800 */
[----:B------:R-:W-:Y:S01]  /*e510*/  VIADD R3, R17, UR26 ;  /* 0x0000001a11037c36 */ /* 0x000fe20008000000 */
[----:B------:R3:W-:Y:S01]  /*e520*/  @P2 STG.E desc[UR8][R6.64], R57 ;  /* 0x0000003906002986 */ /* 0x0007e2000c101908 */
[----:B------:R-:W-:Y:S01]  /*e530*/  VIADD R0, R11, 0x1d ;  /* 0x0000001d0b007836 */ /* 0x000fe20000000000 */
[----:B------:R-:W-:Y:S01]  /*e540*/  ISETP.LT.AND P2, PT, R200, UR20, !P6 ;  /* 0x00000014c8007c0c */ /* 0x000fe2000f741270 */
[----:B--2---:R-:W-:Y:S01]  /*e550*/  IMAD.WIDE R12, R3, 0x4, R8 ;  /* 0x00000004030c7825 */ /* 0x004fe200078e0208 */
[----:B-----5:R-:W-:Y:S01]  /*e560*/  ISETP.LT.AND P6, PT, R201, UR22, !P6 ;  /* 0x00000016c9007c0c */ /* 0x020fe2000f7c1270 */
[----:B------:R-:W2:Y:S01]  /*e570*/  LDCU UR30, c[0x0][0x398] ;  /* 0x00007300ff1e77ac */ /* 0x000ea20008000800 */
        /* <DEDUP_REMOVED lines=8> */
[----:B------:R-:W-:Y:S01]  /*e600*/  ISETP.LT.AND P3, PT, R200, UR16, !P5 ;  /* 0x00000010c8007c0c */ /* 0x000fe2000ef61270 */
[----:B------:R-:W1:Y:S01]  /*e610*/  LDCU UR32, c[0x0][0x398] ;  /* 0x00007300ff2077ac */ /* 0x000e620008000800 */
[----:B---3--:R-:W-:Y:S01]  /*e620*/  IMAD.WIDE R6, R3, 0x4, R8 ;  /* 0x0000000403067825 */ /* 0x008fe200078e0208 */
[----:B----4-:R-:W-:Y:S01]  /*e630*/  ISETP.LT.AND P5, PT, R201, UR24, !P5 ;  /* 0x00000018c9007c0c */ /* 0x010fe2000efa1270 */
[----:B------:R-:W3:Y:S01]  /*e640*/  LDS.128 R20, [R2] ;  /* 0x0000000002147984 */ /* 0x000ee20000000c00 */
[----:B------:R-:W4:Y:S01]  /*e650*/  LDCU UR14, c[0x0][0x398] ;  /* 0x00007300ff0e77ac */ /* 0x000f220008000800 */
[----:B-----5:R-:W-:-:S02]  /*e660*/  IMAD.WIDE R12, R3, 0x4, R100 ;  /* 0x00000004030c7825 */ /* 0x020fc400078e0264 */
[----:B------:R5:W-:Y:S01]  /*e670*/  @P2 STG.E desc[UR8][R6.64], R50 ;  /* 0x0000003206002986 */ /* 0x000be2000c101908 */
[----:B------:R-:W2:Y:S01]  /*e680*/  LDCU UR6, c[0x0][0x39c] ;  /* 0x00007380ff0677ac */ /* 0x000ea20008000800 */
[----:B------:R-:W-:Y:S02]  /*e690*/  VIADD R17, R3, UR26 ;  /* 0x0000001a03117c36 */ /* 0x000fe40008000000 */
        /* <DEDUP_REMOVED lines=12> */
[----:B-----5:R-:W-:Y:S01]  /*e760*/  IMAD.WIDE R6, R3, 0x4, R8 ;  /* 0x0000000403067825 */ /* 0x020fe200078e0208 */
[----:B------:R5:W-:Y:S01]  /*e770*/  @P5 STG.E desc[UR8][R4.64], R26 ;  /* 0x0000001a04005986 */ /* 0x000be2000c101908 */
[----:B------:R-:W1:Y:S02]  /*e780*/  LDCU UR12, c[0x0][0x398] ;  /* 0x00007300ff0c77ac */ /* 0x000e640008000800 */
[----:B------:R-:W-:Y:S01]  /*e790*/  VIADD R0, R11, 0x20 ;  /* 0x000000200b007836 */ /* 0x000fe20000000000 */
[----:B------:R1:W-:Y:S01]  /*e7a0*/  @P6 STG.E desc[UR8][R6.64], R51 ;  /* 0x0000003306006986 */ /* 0x0003e2000c101908 */
[C---:B--2---:R-:W-:Y:S01]  /*e7b0*/  IMAD.WIDE R12, R3.reuse, 0x4, R100 ;  /* 0x00000004030c7825 */ /* 0x044fe200078e0264 */
[----:B------:R-:W-:Y:S01]  /*e7c0*/  ISETP.LT.AND P6, PT, R200, UR29, !P4 ;  /* 0x0000001dc8007c0c */ /* 0x000fe2000e7c1270 */
[----:B------:R-:W2:Y:S01]  /*e7d0*/  LDCU UR16, c[0x0][0x398] ;  /* 0x00007300ff1077ac */ /* 0x000ea20008000800 */
[----:B------:R-:W-:Y:S01]  /*e7e0*/  ISETP.GE.AND P2, PT, R0, UR4, PT ;  /* 0x0000000400007c0c */ /* 0x000fe2000bf46270 */
[----:B------:R-:W-:Y:S01]  /*e7f0*/  VIADD R3, R3, UR26 ;  /* 0x0000001a03037c36 */ /* 0x000fe20008000000 */
[----:B------:R-:W-:Y:S01]  /*e800*/  ISETP.LT.AND P4, PT, R201, UR30, !P4 ;  /* 0x0000001ec9007c0c */ /* 0x000fe2000e781270 */
[----:B------:R2:W-:Y:S01]  /*e810*/  @P1 STG.E desc[UR8][R12.64], R59 ;  /* 0x0000003b0c001986 */ /* 0x0005e2000c101908 */
[----:B------:R-:W-:Y:S01]  /*e820*/  VIADD R0, R11, 0x21 ;  /* 0x000000210b007836 */ /* 0x000fe20000000000 */
[----:B------:R-:W-:Y:S01]  /*e830*/  ISETP.LT.AND P1, PT, R200, UR32, !P2 ;  /* 0x00000020c8007c0c */ /* 0x000fe2000d721270 */
[----:B------:R-:W3:Y:S01]  /*e840*/  LDCU UR4, c[0x0][0x39c] ;  /* 0x00007380ff0477ac */ /* 0x000ee20008000800 */
[----:B----4-:R-:W-:Y:S01]  /*e850*/  ISETP.LT.AND P2, PT, R201, UR14, !P2 ;  /* 0x0000000ec9007c0c */ /* 0x010fe2000d741270 */
[C---:B-----5:R-:W-:Y:S01]  /*e860*/  IMAD.WIDE R4, R3.reuse, 0x4, R8 ;  /* 0x0000000403047825 */ /* 0x060fe200078e0208 */
[----:B------:R-:W-:Y:S01]  /*e870*/  ISETP.GE.AND P3, PT, R0, UR6, PT ;  /* 0x0000000600007c0c */ /* 0x000fe2000bf66270 */
[----:B------:R-:W4:Y:S02]  /*e880*/  LDCU UR6, c[0x0][0x39c] ;  /* 0x00007380ff0677ac */ /* 0x000f240008000800 */
[C---:B------:R-:W-:Y:S01]  /*e890*/  VIADD R17, R3.reuse, UR26 ;  /* 0x0000001a03117c36 */ /* 0x040fe20008000000 */
[----:B------:R5:W-:Y:S01]  /*e8a0*/  @P6 STG.E desc[UR8][R4.64], R119 ;  /* 0x0000007704006986 */ /* 0x000be2000c101908 */
[----:B-1----:R-:W-:Y:S01]  /*e8b0*/  IMAD.WIDE R6, R3, 0x4, R100 ;  /* 0x0000000403067825 */ /* 0x002fe200078e0264 */
[----:B------:R-:W1:Y:S03]  /*e8c0*/  LDCU UR20, c[0x0][0x398] ;  /* 0x00007300ff1477ac */ /* 0x000e660008000800 */
[----:B------:R-:W-:Y:S01]  /*e8d0*/  VIADD R0, R11, 0x22 ;  /* 0x000000220b007836 */ /* 0x000fe20000000000 */
[----:B------:R1:W-:Y:S01]  /*e8e0*/  @P4 STG.E desc[UR8][R6.64], R27 ;  /* 0x0000001b06004986 */ /* 0x0003e2000c101908 */
[C---:B--2---:R-:W-:Y:S01]  /*e8f0*/  IMAD.WIDE R12, R17.reuse, 0x4, R8 ;  /* 0x00000004110c7825 */ /* 0x044fe200078e0208 */
[----:B---3--:R-:W-:Y:S01]  /*e900*/  ISETP.LT.AND P4, PT, R200, UR18, !P3 ;  /* 0x00000012c8007c0c */ /* 0x008fe2000df81270 */
[----:B------:R-:W2:Y:S01]  /*e910*/  LDCU UR22, c[0x0][0x398] ;  /* 0x00007300ff1677ac */ /* 0x000ea20008000800 */
[----:B------:R-:W-:Y:S01]  /*e920*/  ISETP.GE.AND P5, PT, R0, UR10, PT ;  /* 0x0000000a00007c0c */ /* 0x000fe2000bfa6270 */
[----:B------:R-:W-:Y:S01]  /*e930*/  IMAD.WIDE R14, R17, 0x4, R100 ;  /* 0x00000004110e7825 */ /* 0x000fe200078e0264 */
[----:B------:R3:W-:Y:S01]  /*e940*/  @P1 STG.E desc[UR8][R12.64], R60 ;  /* 0x0000003c0c001986 */ /* 0x0007e2000c101908 */
[----:B------:R-:W2:Y:S01]  /*e950*/  LDCU UR24, c[0x0][0x398] ;  /* 0x00007300ff1877ac */ /* 0x000ea20008000800 */
[----:B------:R-:W-:Y:S01]  /*e960*/  ISETP.LT.AND P3, PT, R201, UR31, !P3 ;  /* 0x0000001fc9007c0c */ /* 0x000fe2000df61270 */
[----:B------:R-:W-:Y:S01]  /*e970*/  VIADD R17, R17, UR26 ;  /* 0x0000001a11117c36 */ /* 0x000fe20008000000 */
[----:B------:R-:W-:Y:S01]  /*e980*/  @P2 STG.E desc[UR8][R14.64], R52 ;  /* 0x000000340e002986 */ /* 0x000fe2000c101908 */
[----:B------:R-:W-:Y:S01]  /*e990*/  VIADD R0, R11, 0x23 ;  /* 0x000000230b007836 */ /* 0x000fe20000000000 */
[----:B------:R-:W-:Y:S01]  /*e9a0*/  ISETP.LT.AND P2, PT, R200, UR12, !P5 ;  /* 0x0000000cc8007c0c */ /* 0x000fe2000ef41270 */
[----:B-----5:R-:W-:Y:S01]  /*e9b0*/  IMAD.WIDE R4, R17, 0x4, R8 ;  /* 0x0000000411047825 */ /* 0x020fe200078e0208 */
[----:B------:R-:W-:Y:S01]  /*e9c0*/  ISETP.LT.AND P5, PT, R201, UR16, !P5 ;  /* 0x00000010c9007c0c */ /* 0x000fe2000efa1270 */
[----:B------:R-:W5:Y:S01]  /*e9d0*/  LDCU UR10, c[0x0][0x39c] ;  /* 0x00007380ff0a77ac */ /* 0x000f620008000800 */
[----:B------:R-:W-:Y:S01]  /*e9e0*/  ISETP.GE.AND P6, PT, R0, UR4, PT ;  /* 0x0000000400007c0c */ /* 0x000fe2000bfc6270 */
[----:B------:R-:W-:Y:S01]  /*e9f0*/  VIADD R3, R17, UR26 ;  /* 0x0000001a11037c36 */ /* 0x000fe20008000000 */
[----:B------:R2:W-:Y:S01]  /*ea00*/  @P4 STG.E desc[UR8][R4.64], R120 ;  /* 0x0000007804004986 */ /* 0x0005e2000c101908 */
[----:B------:R-:W-:Y:S01]  /*ea10*/  VIADD R0, R11, 0x24 ;  /* 0x000000240b007836 */ /* 0x000fe20000000000 */
[----:B------:R-:W5:Y:S01]  /*ea20*/  LDCU UR27, c[0x0][0x398] ;  /* 0x00007300ff1b77ac */ /* 0x000f620008000800 */
[----:B-1----:R-:W-:Y:S01]  /*ea30*/  IMAD.WIDE R6, R17, 0x4, R100 ;  /* 0x0000000411067825 */ /* 0x002fe200078e0264 */
[----:B------:R-:W1:Y:S03]  /*ea40*/  LDCU UR14, c[0x0][0x398] ;  /* 0x00007300ff0e77ac */ /* 0x000e660008000800 */
[C---:B---3--:R-:W-:Y:S01]  /*ea50*/  IMAD.WIDE R12, R3.reuse, 0x4, R8 ;  /* 0x00000004030c7825 */ /* 0x048fe200078e0208 */
[----:B----4-:R-:W-:Y:S01]  /*ea60*/  ISETP.GE.AND P1, PT, R0, UR6, PT ;  /* 0x0000000600007c0c */ /* 0x010fe2000bf26270 */
[----:B------:R3:W-:Y:S01]  /*ea70*/  @P3 STG.E desc[UR8][R6.64], R124 ;  /* 0x0000007c06003986 */ /* 0x0007e2000c101908 */
[----:B------:R-:W4:Y:S01]  /*ea80*/  LDCU UR4, c[0x0][0x39c] ;  /* 0x00007380ff0477ac */ /* 0x000f220008000800 */
[C---:B------:R-:W-:Y:S01]  /*ea90*/  ISETP.LT.AND P3, PT, R200.reuse, UR20, !P6 ;  /* 0x00000014c8007c0c */ /* 0x040fe2000f761270 */
[----:B--2---:R-:W-:Y:S01]  /*eaa0*/  IMAD.WIDE R4, R3, 0x4, R100 ;  /* 0x0000000403047825 */ /* 0x004fe200078e0264 */
[----:B------:R2:W-:Y:S01]  /*eab0*/  @P2 STG.E desc[UR8][R12.64], R61 ;  /* 0x0000003d0c002986 */ /* 0x0005e2000c101908 */
[----:B------:R-:W-:Y:S01]  /*eac0*/  ISETP.LT.AND P6, PT, R201, UR22, !P6 ;  /* 0x00000016c9007c0c */ /* 0x000fe2000f7c1270 */
[----:B------:R-:W1:Y:S01]  /*ead0*/  LDCU UR28, c[0x0][0x398] ;  /* 0x00007300ff1c77ac */ /* 0x000e620008000800 */
[----:B------:R-:W-:Y:S01]  /*eae0*/  VIADD R3, R3, UR26 ;  /* 0x0000001a03037c36 */ /* 0x000fe20008000000 */
[----:B------:R1:W-:Y:S01]  /*eaf0*/  @P5 STG.E desc[UR8][R4.64], R53 ;  /* 0x0000003504005986 */ /* 0x0003e2000c101908 */
[----:B------:R-:W-:Y:S01]  /*eb00*/  ISETP.LT.AND P5, PT, R200, UR24, !P1 ;  /* 0x00000018c8007c0c */ /* 0x000fe2000cfa1270 */
[----:B------:R-:W-:Y:S01]  /*eb10*/  VIADD R0, R11, 0x25 ;  /* 0x000000250b007836 */ /* 0x000fe20000000000 */
[----:B------:R-:W4:Y:S01]  /*eb20*/  LDCU UR6, c[0x0][0x39c] ;  /* 0x00007380ff0677ac */ /* 0x000f220008000800 */
[----:B------:R-:W-:Y:S01]  /*eb30*/  VIADD R17, R3, UR26 ;  /* 0x0000001a03117c36 */ /* 0x000fe20008000000 */
[----:B-----5:R-:W-:Y:S01]  /*eb40*/  ISETP.LT.AND P1, PT, R201, UR27, !P1 ;  /* 0x0000001bc9007c0c */ /* 0x020fe2000cf21270 */
[C---:B---3--:R-:W-:Y:S01]  /*eb50*/  IMAD.WIDE R6, R3.reuse, 0x4, R8 ;  /* 0x0000000403067825 */ /* 0x048fe200078e0208 */
[----:B------:R-:W-:Y:S01]  /*eb60*/  ISETP.GE.AND P4, PT, R0, UR10, PT ;  /* 0x0000000a00007c0c */ /* 0x000fe2000bf86270 */
[----:B------:R-:W3:Y:S02]  /*eb70*/  LDCU UR18, c[0x0][0x398] ;  /* 0x00007300ff1277ac */ /* 0x000ee40008000800 */
[----:B--2---:R-:W-:Y:S01]  /*eb80*/  IMAD.WIDE R12, R3, 0x4, R100 ;  /* 0x00000004030c7825 */ /* 0x004fe200078e0264 */
[----:B------:R2:W-:Y:S01]  /*eb90*/  @P3 STG.E desc[UR8][R6.64], R121 ;  /* 0x0000007906003986 */ /* 0x0005e2000c101908 */
[----:B------:R-:W5:Y:S02]  /*eba0*/  LDCU UR12, c[0x0][0x398] ;  /* 0x00007300ff0c77ac */ /* 0x000f640008000800 */
[----:B------:R-:W-:Y:S01]  /*ebb0*/  IMAD.WIDE R14, R17, 0x4, R8 ;  /* 0x00000004110e7825 */ /* 0x000fe200078e0208 */
[----:B------:R2:W-:Y:S01]  /*ebc0*/  @P6 STG.E desc[UR8][R12.64], R125 ;  /* 0x0000007d0c006986 */ /* 0x0005e2000c101908 */
[----:B------:R-:W3:Y:S02]  /*ebd0*/  LDCU UR16, c[0x0][0x398] ;  /* 0x00007300ff1077ac */ /* 0x000ee40008000800 */
[----:B------:R-:W-:Y:S01]  /*ebe0*/  VIADD R0, R11, 0x26 ;  /* 0x000000260b007836 */ /* 0x000fe20000000000 */
[----:B------:R-:W-:Y:S01]  /*ebf0*/  @P5 STG.E desc[UR8][R14.64], R62 ;  /* 0x0000003e0e005986 */ /* 0x000fe2000c101908 */
[----:B-1----:R-:W-:Y:S01]  /*ec00*/  ISETP.LT.AND P5, PT, R200, UR14, !P4 ;  /* 0x0000000ec8007c0c */ /* 0x002fe2000e7a1270 */
[C---:B------:R-:W-:Y:S01]  /*ec10*/  VIADD R3, R17.reuse, UR26 ;  /* 0x0000001a11037c36 */ /* 0x040fe20008000000 */
[----:B------:R-:W1:Y:S01]  /*ec20*/  LDCU UR29, c[0x0][0x398] ;  /* 0x00007300ff1d77ac */ /* 0x000e620008000800 */
[----:B----4-:R-:W-:Y:S01]  /*ec30*/  ISETP.GE.AND P2, PT, R0, UR4, PT ;  /* 0x0000000400007c0c */ /* 0x010fe2000bf46270 */
[----:B------:R-:W-:Y:S01]  /*ec40*/  IMAD.WIDE R4, R17, 0x4, R100 ;  /* 0x0000000411047825 */ /* 0x000fe200078e0264 */
[----:B------:R-:W-:Y:S01]  /*ec50*/  ISETP.LT.AND P4, PT, R201, UR28, !P4 ;  /* 0x0000001cc9007c0c */ /* 0x000fe2000e781270 */
[----:B------:R-:W4:Y:S02]  /*ec60*/  LDCU UR4, c[0x0][0x39c] ;  /* 0x00007380ff0477ac */ /* 0x000f240008000800 */
[----:B------:R-:W-:Y:S01]  /*ec70*/  VIADD R0, R11, 0x27 ;  /* 0x000000270b007836 */ /* 0x000fe20000000000 */
[----:B------:R1:W-:Y:S01]  /*ec80*/  @P1 STG.E desc[UR8][R4.64], R54 ;  /* 0x0000003604001986 */ /* 0x0003e2000c101908 */
[----:B--2---:R-:W-:Y:S01]  /*ec90*/  IMAD.WIDE R6, R3, 0x4, R8 ;  /* 0x0000000403067825 */ /* 0x004fe200078e0208 */
[----:B------:R-:W2:Y:S02]  /*eca0*/  LDCU UR20, c[0x0][0x398] ;  /* 0x00007300ff1477ac */ /* 0x000ea40008000800 */
[----:B------:R-:W-:Y:S01]  /*ecb0*/  ISETP.GE.AND P3, PT, R0, UR6, PT ;  /* 0x0000000600007c0c */ /* 0x000fe2000bf66270 */
[----:B------:R-:W-:Y:S01]  /*ecc0*/  VIADD R0, R11, 0x28 ;  /* 0x000000280b007836 */ /* 0x000fe20000000000 */
[----:B------:R2:W-:Y:S01]  /*ecd0*/  @P5 STG.E desc[UR8][R6.64], R122 ;  /* 0x0000007a06005986 */ /* 0x0005e2000c101908 */
[----:B------:R-:W2:Y:S01]  /*ece0*/  LDCU UR10, c[0x0][0x39c] ;  /* 0x00007380ff0a77ac */ /* 0x000ea20008000800 */
[----:B---3--:R-:W-:Y:S01]  /*ecf0*/  ISETP.LT.AND P5, PT, R200, UR18, !P2 ;  /* 0x00000012c8007c0c */ /* 0x008fe2000d7a1270 */
[----:B------:R-:W-:Y:S01]  /*ed00*/  IMAD.WIDE R12, R3, 0x4, R100 ;  /* 0x00000004030c7825 */ /* 0x000fe200078e0264 */
[----:B-----5:R-:W-:Y:S01]  /*ed10*/  ISETP.LT.AND P2, PT, R201, UR12, !P2 ;  /* 0x0000000cc9007c0c */ /* 0x020fe2000d741270 */
[----:B------:R-:W3:Y:S02]  /*ed20*/  LDCU UR22, c[0x0][0x398] ;  /* 0x00007300ff1677ac */ /* 0x000ee40008000800 */
[----:B------:R-:W-:Y:S01]  /*ed30*/  VIADD R3, R3, UR26 ;  /* 0x0000001a03037c36 */ /* 0x000fe20008000000 */
[----:B------:R5:W-:Y:S01]  /*ed40*/  @P4 STG.E desc[UR8][R12.64], R126 ;  /* 0x0000007e0c004986 */ /* 0x000be2000c101908 */
[----:B----4-:R-:W-:Y:S01]  /*ed50*/  ISETP.GE.AND P6, PT, R0, UR4, PT ;  /* 0x0000000400007c0c */ /* 0x010fe2000bfc6270 */
[----:B------:R-:W4:Y:S01]  /*ed60*/  LDCU UR4, c[0x0][0x39c] ;  /* 0x00007380ff0477ac */ /* 0x000f220008000800 */
[C---:B-1----:R-:W-:Y:S01]  /*ed70*/  IMAD.WIDE R4, R3.reuse, 0x4, R8 ;  /* 0x0000000403047825 */ /* 0x042fe200078e0208 */
[C---:B------:R-:W-:Y:S01]  /*ed80*/  ISETP.LT.AND P4, PT, R200.reuse, UR16, !P3 ;  /* 0x00000010c8007c0c */ /* 0x040fe2000df81270 */
[----:B------:R-:W1:Y:S02]  /*ed90*/  LDCU UR14, c[0x0][0x398] ;  /* 0x00007300ff0e77ac */ /* 0x000e640008000800 */
[----:B--2---:R-:W-:Y:S01]  /*eda0*/  IMAD.WIDE R6, R3, 0x4, R100 ;  /* 0x0000000403067825 */ /* 0x004fe200078e0264 */
[----:B------:R2:W-:Y:S01]  /*edb0*/  @P5 STG.E desc[UR8][R4.64], R63 ;  /* 0x0000003f04005986 */ /* 0x0005e2000c101908 */
[----:B------:R-:W-:Y:S01]  /*edc0*/  ISETP.LT.AND P3, PT, R201, UR29, !P3 ;  /* 0x0000001dc9007c0c */ /* 0x000fe2000df61270 */
[----:B------:R-:W2:Y:S01]  /*edd0*/  LDCU UR24, c[0x0][0x398] ;  /* 0x00007300ff1877ac */ /* 0x000ea20008000800 */
[----:B------:R-:W-:Y:S01]  /*ede0*/  VIADD R0, R11, 0x29 ;  /* 0x000000290b007836 */ /* 0x000fe20000000000 */
[----:B------:R1:W-:Y:S01]  /*edf0*/  @P2 STG.E desc[UR8][R6.64], R55 ;  /* 0x0000003706002986 */ /* 0x0003e2000c101908 */
[----:B------:R-:W-:Y:S01]  /*ee00*/  VIADD R17, R3, UR26 ;  /* 0x0000001a03117c36 */ /* 0x000fe20008000000 */
[----:B------:R-:W-:Y:S01]  /*ee10*/  ISETP.LT.AND P2, PT, R200, UR20, !P6 ;  /* 0x00000014c8007c0c */ /* 0x000fe2000f741270 */
[----:B------:R-:W2:Y:S01]  /*ee20*/  LDCU UR6, c[0x0][0x39c] ;  /* 0x00007380ff0677ac */ /* 0x000ea20008000800 */
[----:B------:R-:W-:Y:S01]  /*ee30*/  ISETP.GE.AND P1, PT, R0, UR10, PT ;  /* 0x0000000a00007c0c */ /* 0x000fe2000bf26270 */
[----:B-----5:R-:W-:Y:S01]  /*ee40*/  IMAD.WIDE R12, R17, 0x4, R8 ;  /* 0x00000004110c7825 */ /* 0x020fe200078e0208 */
[----:B---3--:R-:W-:Y:S01]  /*ee50*/  ISETP.LT.AND P6, PT, R201, UR22, !P6 ;  /* 0x00000016c9007c0c */ /* 0x008fe2000f7c1270 */
[----:B------:R-:W3:Y:S02]  /*ee60*/  LDCU UR18, c[0x0][0x398] ;  /* 0x00007300ff1277ac */ /* 0x000ee40008000800 */
[----:B------:R-:W-:Y:S01]  /*ee70*/  IMAD.WIDE R14, R17, 0x4, R100 ;  /* 0x00000004110e7825 */ /* 0x000fe200078e0264 */
[----:B------:R5:W-:Y:S01]  /*ee80*/  @P4 STG.E desc[UR8][R12.64], R123 ;  /* 0x0000007b0c004986 */ /* 0x000be2000c101908 */
[----:B------:R-:W3:Y:S01]  /*ee90*/  LDCU UR12, c[0x0][0x398] ;  /* 0x00007300ff0c77ac */ /* 0x000ee20008000800 */
[----:B-1----:R-:W-:Y:S01]  /*eea0*/  ISETP.LT.AND P4, PT, R200, UR14, !P1 ;  /* 0x0000000ec8007c0c */ /* 0x002fe2000cf81270 */
[----:B------:R-:W-:Y:S01]  /*eeb0*/  VIADD R0, R11, 0x2a ;  /* 0x0000002a0b007836 */ /* 0x000fe20000000000 */
[----:B------:R-:W-:Y:S01]  /*eec0*/  @P3 STG.E desc[UR8][R14.64], R127 ;  /* 0x0000007f0e003986 */ /* 0x000fe2000c101908 */
[----:B------:R-:W-:Y:S01]  /*eed0*/  VIADD R17, R17, UR26 ;  /* 0x0000001a11117c36 */ /* 0x000fe20008000000 */
[----:B------:R-:W1:Y:S02]  /*eee0*/  LDCU UR16, c[0x0][0x398] ;  /* 0x00007300ff1077ac */ /* 0x000e640008000800 */
[----:B----4-:R-:W-:Y:S01]  /*eef0*/  ISETP.GE.AND P5, PT, R0, UR4, PT ;  /* 0x0000000400007c0c */ /* 0x010fe2000bfa6270 */
[----:B--2---:R-:W-:Y:S01]  /*ef00*/  IMAD.WIDE R4, R17, 0x4, R8 ;  /* 0x0000000411047825 */ /* 0x004fe200078e0208 */
[----:B------:R-:W2:Y:S03]  /*ef10*/  LDCU UR4, c[0x0][0x39c] ;  /* 0x00007380ff0477ac */ /* 0x000ea60008000800 */
[----:B------:R-:W-:Y:S01]  /*ef20*/  VIADD R0, R11, 0x2b ;  /* 0x0000002b0b007836 */ /* 0x000fe20000000000 */
[----:B------:R4:W-:Y:S01]  /*ef30*/  @P2 STG.E desc[UR8][R4.64], R28 ;  /* 0x0000001c04002986 */ /* 0x0009e2000c101908 */
[----:B------:R-:W-:Y:S01]  /*ef40*/  ISETP.LT.AND P2, PT, R201, UR24, !P1 ;  /* 0x00000018c9007c0c */ /* 0x000fe2000cf41270 */
[C---:B------:R-:W-:Y:S01]  /*ef50*/  VIADD R3, R17.reuse, UR26 ;  /* 0x0000001a11037c36 */ /* 0x040fe20008000000 */
[----:B------:R-:W2:Y:S01]  /*ef60*/  LDCU UR10, c[0x0][0x39c] ;  /* 0x00007380ff0a77ac */ /* 0x000ea20008000800 */
[----:B------:R-:W-:Y:S01]  /*ef70*/  IMAD.WIDE R6, R17, 0x4, R100 ;  /* 0x0000000411067825 */ /* 0x000fe200078e0264 */
[----:B------:R-:W-:Y:S01]  /*ef80*/  ISETP.GE.AND P3, PT, R0, UR6, PT ;  /* 0x0000000600007c0c */ /* 0x000fe2000bf66270 */
[----:B------:R-:W2:Y:S02]  /*ef90*/  LDCU UR20, c[0x0][0x398] ;  /* 0x00007300ff1477ac */ /* 0x000ea40008000800 */
[C---:B-----5:R-:W-:Y:S01]  /*efa0*/  IMAD.WIDE R12, R3.reuse, 0x4, R8 ;  /* 0x00000004030c7825 */ /* 0x060fe200078e0208 */
[----:B------:R5:W-:Y:S01]  /*efb0*/  @P6 STG.E desc[UR8][R6.64], R64 ;  /* 0x0000004006006986 */ /* 0x000be2000c101908 */
[C---:B---3--:R-:W-:Y:S01]  /*efc0*/  ISETP.LT.AND P6, PT, R200.reuse, UR18, !P5 ;  /* 0x00000012c8007c0c */ /* 0x048fe2000efc1270 */
[----:B------:R-:W3:Y:S01]  /*efd0*/  LDCU UR14, c[0x0][0x398] ;  /* 0x00007300ff0e77ac */ /* 0x000ee20008000800 */
[----:B----4-:R-:W-:Y:S01]  /*efe0*/  IMAD.WIDE R4, R3, 0x4, R100 ;  /* 0x0000000403047825 */ /* 0x010fe200078e0264 */
[----:B------:R4:W-:Y:S01]  /*eff0*/  @P4 STG.E desc[UR8][R12.64], R128 ;  /* 0x000000800c004986 */ /* 0x0009e2000c101908 */
[----:B------:R-:W-:Y:S01]  /*f000*/  ISETP.LT.AND P5, PT, R201, UR12, !P5 ;  /* 0x0000000cc9007c0c */ /* 0x000fe2000efa1270 */
[----:B------:R-:W3:Y:S01]  /*f010*/  LDCU UR6, c[0x0][0x39c] ;  /* 0x00007380ff0677ac */ /* 0x000ee20008000800 */
[----:B------:R-:W-:Y:S01]  /*f020*/  VIADD R0, R11, 0x2c ;  /* 0x0000002c0b007836 */ /* 0x000fe20000000000 */
[----:B------:R3:W-:Y:S01]  /*f030*/  @P2 STG.E desc[UR8][R4.64], R84 ;  /* 0x0000005404002986 */ /* 0x0007e2000c101908 */
[----:B------:R-:W-:Y:S01]  /*f040*/  VIADD R3, R3, UR26 ;  /* 0x0000001a03037c36 */ /* 0x000fe20008000000 */
[----:B-1----:R-:W-:Y:S01]  /*f050*/  ISETP.LT.AND P2, PT, R200, UR16, !P3 ;  /* 0x00000010c8007c0c */ /* 0x002fe2000df41270 */
[----:B------:R-:W1:Y:S01]  /*f060*/  LDCU UR22, c[0x0][0x398] ;  /* 0x00007300ff1677ac */ /* 0x000e620008000800 */
[----:B--2---:R-:W-:Y:S01]  /*f070*/  ISETP.GE.AND P1, PT, R0, UR4, PT ;  /* 0x0000000400007c0c */ /* 0x004fe2000bf26270 */
[C---:B------:R-:W-:Y:S01]  /*f080*/  VIADD R17, R3.reuse, UR26 ;  /* 0x0000001a03117c36 */ /* 0x040fe20008000000 */
[----:B------:R-:W2:Y:S01]  /*f090*/  LDCU UR4, c[0x0][0x39c] ;  /* 0x00007380ff0477ac */ /* 0x000ea20008000800 */
[----:B-----5:R-:W-:Y:S01]  /*f0a0*/  IMAD.WIDE R6, R3, 0x4, R8 ;  /* 0x0000000403067825 */ /* 0x020fe200078e0208 */
[----:B------:R-:W-:Y:S01]  /*f0b0*/  ISETP.LT.AND P3, PT, R201, UR20, !P3 ;  /* 0x00000014c9007c0c */ /* 0x000fe2000df61270 */
[----:B------:R-:W5:Y:S02]  /*f0c0*/  LDCU UR24, c[0x0][0x398] ;  /* 0x00007300ff1877ac */ /* 0x000f640008000800 */
[----:B------:R-:W-:Y:S01]  /*f0d0*/  VIADD R0, R11, 0x2d ;  /* 0x0000002d0b007836 */ /* 0x000fe20000000000 */
[----:B------:R1:W-:Y:S01]  /*f0e0*/  @P6 STG.E desc[UR8][R6.64], R29 ;  /* 0x0000001d06006986 */ /* 0x0003e2000c101908 */
[----:B----4-:R-:W-:Y:S01]  /*f0f0*/  IMAD.WIDE R12, R3, 0x4, R100 ;  /* 0x00000004030c7825 */ /* 0x010fe200078e0264 */
[----:B------:R-:W4:Y:S02]  /*f100*/  LDCU UR12, c[0x0][0x398] ;  /* 0x00007300ff0c77ac */ /* 0x000f240008000800 */
[----:B------:R-:W-:Y:S01]  /*f110*/  ISETP.GE.AND P4, PT, R0, UR10, PT ;  /* 0x0000000a00007c0c */ /* 0x000fe2000bf86270 */
[----:B------:R-:W-:Y:S01]  /*f120*/  IMAD.WIDE R14, R17, 0x4, R8 ;  /* 0x00000004110e7825 */ /* 0x000fe200078e0208 */
[----:B------:R4:W-:Y:S01]  /*f130*/  @P5 STG.E desc[UR8][R12.64], R65 ;  /* 0x000000410c005986 */ /* 0x0009e2000c101908 */
[----:B------:R-:W4:Y:S02]  /*f140*/  LDCU UR10, c[0x0][0x39c] ;  /* 0x00007380ff0a77ac */ /* 0x000f240008000800 */
[----:B------:R-:W-:Y:S01]  /*f150*/  VIADD R0, R11, 0x2e ;  /* 0x0000002e0b007836 */ /* 0x000fe20000000000 */
[----:B------:R-:W-:Y:S01]  /*f160*/  @P2 STG.E desc[UR8][R14.64], R129 ;  /* 0x000000810e002986 */ /* 0x000fe2000c101908 */
[----:B---3--:R-:W-:Y:S01]  /*f170*/  ISETP.LT.AND P2, PT, R200, UR14, !P1 ;  /* 0x0000000ec8007c0c */ /* 0x008fe2000cf41270 */
[----:B------:R-:W-:Y:S01]  /*f180*/  VIADD R3, R17, UR26 ;  /* 0x0000001a11037c36 */ /* 0x000fe20008000000 */
[----:B------:R-:W3:Y:S01]  /*f190*/  LDCU UR16, c[0x0][0x398] ;  /* 0x00007300ff1077ac */ /* 0x000ee20008000800 */
[----:B--2---:R-:W-:Y:S01]  /*f1a0*/  ISETP.GE.AND P6, PT, R0, UR4, PT ;  /* 0x0000000400007c0c */ /* 0x004fe2000bfc6270 */
[----:B------:R-:W-:Y:S01]  /*f1b0*/  VIADD R0, R11, 0x2f ;  /* 0x0000002f0b007836 */ /* 0x000fe20000000000 */
[----:B-1----:R-:W-:Y:S01]  /*f1c0*/  ISETP.LT.AND P1, PT, R201, UR22, !P1 ;  /* 0x00000016c9007c0c */ /* 0x002fe2000cf21270 */
[----:B------:R-:W-:Y:S01]  /*f1d0*/  IMAD.WIDE R4, R17, 0x4, R100 ;  /* 0x0000000411047825 */ /* 0x000fe200078e0264 */
[----:B------:R-:W1:Y:S02]  /*f1e0*/  LDCU UR4, c[0x0][0x39c] ;  /* 0x00007380ff0477ac */ /* 0x000e640008000800 */
[----:B------:R-:W-:Y:S01]  /*f1f0*/  ISETP.GE.AND P5, PT, R0, UR6, PT ;  /* 0x0000000600007c0c */ /* 0x000fe2000bfa6270 */
[----:B------:R-:W-:Y:S01]  /*f200*/  IMAD.WIDE R6, R3, 0x4, R8 ;  /* 0x0000000403067825 */ /* 0x000fe200078e0208 */
[----:B------:R-:W2:Y:S01]  /*f210*/  LDCU UR14, c[0x0][0x398] ;  /* 0x00007300ff0e77ac */ /* 0x000ea20008000800 */
[----:B------:R1:W-:Y:S02]  /*f220*/  @P3 STG.E desc[UR8][R4.64], R85 ;  /* 0x0000005504003986 */ /* 0x0003e4000c101908 */
[----:B------:R-:W-:Y:S01]  /*f230*/  VIADD R0, R11, 0x30 ;  /* 0x000000300b007836 */ /* 0x000fe20000000000 */
[----:B------:R-:W2:Y:S01]  /*f240*/  LDCU UR18, c[0x0][0x398] ;  /* 0x00007300ff1277ac */ /* 0x000ea20008000800 */
[----:B------:R3:W-:Y:S01]  /*f250*/  @P2 STG.E desc[UR8][R6.64], R30 ;  /* 0x0000001e06002986 */ /* 0x0007e2000c101908 */
[----:B-----5:R-:W-:Y:S01]  /*f260*/  ISETP.LT.AND P2, PT, R200, UR24, !P4 ;  /* 0x00000018c8007c0c */ /* 0x020fe2000e741270 */
[----:B----4-:R-:W-:Y:S01]  /*f270*/  IMAD.WIDE R12, R3, 0x4, R100 ;  /* 0x00000004030c7825 */ /* 0x010fe200078e0264 */
[----:B------:R-:W-:Y:S01]  /*f280*/  ISETP.GE.AND P3, PT, R0, UR10, PT ;  /* 0x0000000a00007c0c */ /* 0x000fe2000bf66270 */
[----:B------:R-:W4:Y:S01]  /*f290*/  LDCU UR10, c[0x0][0x398] ;  /* 0x00007300ff0a77ac */ /* 0x000f220008000800 */
[----:B------:R-:W-:Y:S01]  /*f2a0*/  ISETP.LT.AND P4, PT, R201, UR12, !P4 ;  /* 0x0000000cc9007c0c */ /* 0x000fe2000e781270 */
[----:B------:R-:W-:Y:S01]  /*f2b0*/  VIADD R3, R3, UR26 ;  /* 0x0000001a03037c36 */ /* 0x000fe20008000000 */
[----:B------:R5:W-:Y:S01]  /*f2c0*/  @P1 STG.E desc[UR8][R12.64], R66 ;  /* 0x000000420c001986 */ /* 0x000be2000c101908 */
[----:B------:R-:W-:Y:S01]  /*f2d0*/  VIADD R0, R11, 0x31 ;  /* 0x000000310b007836 */ /* 0x000fe20000000000 */
[----:B------:R-:W4:Y:S01]  /*f2e0*/  LDCU UR6, c[0x0][0x39c] ;  /* 0x00007380ff0677ac */ /* 0x000f220008000800 */
[C---:B-1----:R-:W-:Y:S01]  /*f2f0*/  IMAD.WIDE R4, R3.reuse, 0x4, R8 ;  /* 0x0000000403047825 */ /* 0x042fe200078e0208 */
[----:B---3--:R-:W-:Y:S01]  /*f300*/  ISETP.LT.AND P1, PT, R200, UR16, !P6 ;  /* 0x00000010c8007c0c */ /* 0x008fe2000f721270 */
[----:B------:R-:W1:Y:S02]  /*f310*/  LDCU UR12, c[0x0][0x398] ;  /* 0x00007300ff0c77ac */ /* 0x000e640008000800 */
[----:B------:R-:W-:Y:S01]  /*f320*/  IMAD.WIDE R6, R3, 0x4, R100 ;  /* 0x0000000403067825 */ /* 0x000fe200078e0264 */
[----:B------:R3:W-:Y:S01]  /*f330*/  @P2 STG.E desc[UR8][R4.64], R130 ;  /* 0x0000008204002986 */ /* 0x0007e2000c101908 */
[----:B------:R-:W-:Y:S01]  /*f340*/  ISETP.GE.AND P2, PT, R0, UR4, PT ;  /* 0x0000000400007c0c */ /* 0x000fe2000bf46270 */
[----:B------:R-:W1:Y:S01]  /*f350*/  LDCU UR4, c[0x0][0x39c] ;  /* 0x00007380ff0477ac */ /* 0x000e620008000800 */
[----:B--2---:R-:W-:Y:S01]  /*f360*/  ISETP.LT.AND P6, PT, R201, UR14, !P6 ;  /* 0x0000000ec9007c0c */ /* 0x004fe2000f7c1270 */
[----:B------:R-:W-:Y:S01]  /*f370*/  VIADD R17, R3, UR26 ;  /* 0x0000001a03117c36 */ /* 0x000fe20008000000 */
[----:B------:R2:W-:Y:S01]  /*f380*/  @P4 STG.E desc[UR8][R6.64], R86 ;  /* 0x0000005606004986 */ /* 0x0005e2000c101908 */
[----:B------:R-:W2:Y:S01]  /*f390*/  LDCU UR14, c[0x0][0x398] ;  /* 0x00007300ff0e77ac */ /* 0x000ea20008000800 */
[C---:B------:R-:W-:Y:S01]  /*f3a0*/  ISETP.LT.AND P4, PT, R200.reuse, UR18, !P5 ;  /* 0x00000012c8007c0c */ /* 0x040fe2000ef81270 */
[----:B-----5:R-:W-:Y:S01]  /*f3b0*/  IMAD.WIDE R12, R17, 0x4, R8 ;  /* 0x00000004110c7825 */ /* 0x020fe200078e0208 */
[----:B----4-:R-:W-:Y:S01]  /*f3c0*/  ISETP.LT.AND P5, PT, R201, UR10, !P5 ;  /* 0x0000000ac9007c0c */ /* 0x010fe2000efa1270 */
[----:B------:R-:W4:Y:S02]  /*f3d0*/  LDCU UR16, c[0x0][0x398] ;  /* 0x00007300ff1077ac */ /* 0x000f240008000800 */
[----:B------:R-:W-:Y:S01]  /*f3e0*/  IMAD.WIDE R14, R17, 0x4, R100 ;  /* 0x00000004110e7825 */ /* 0x000fe200078e0264 */
[----:B------:R5:W-:Y:S01]  /*f3f0*/  @P1 STG.E desc[UR8][R12.64], R31 ;  /* 0x0000001f0c001986 */ /* 0x000be2000c101908 */
[----:B------:R-:W4:Y:S02]  /*f400*/  LDCU UR18, c[0x0][0x398] ;  /* 0x00007300ff1277ac */ /* 0x000f240008000800 */
[----:B------:R-:W-:Y:S01]  /*f410*/  VIADD R0, R11, 0x32 ;  /* 0x000000320b007836 */ /* 0x000fe20000000000 */
[----:B------:R-:W-:Y:S01]  /*f420*/  @P6 STG.E desc[UR8][R14.64], R67 ;  /* 0x000000430e006986 */ /* 0x000fe2000c101908 */
[----:B------:R-:W-:Y:S01]  /*f430*/  VIADD R17, R17, UR26 ;  /* 0x0000001a11117c36 */ /* 0x000fe20008000000 */
[----:B------:R-:W5:Y:S01]  /*f440*/  LDCU UR10, c[0x0][0x398] ;  /* 0x00007300ff0a77ac */ /* 0x000f620008000800 */
[----:B-1----:R-:W-:Y:S01]  /*f450*/  ISETP.LT.AND P6, PT, R200, UR12, !P3 ;  /* 0x0000000cc8007c0c */ /* 0x002fe2000dfc1270 */
[----:B------:R-:W-:Y:S01]  /*f460*/  VIADD R3, R11, 0x34 ;  /* 0x000000340b037836 */ /* 0x000fe20000000000 */
[----:B------:R-:W-:Y:S01]  /*f470*/  ISETP.GE.AND P1, PT, R0, UR6, PT ;  /* 0x0000000600007c0c */ /* 0x000fe2000bf26270 */
[----:B---3--:R-:W-:Y:S01]  /*f480*/  IMAD.WIDE R4, R17, 0x4, R8 ;  /* 0x0000000411047825 */ /* 0x008fe200078e0208 */
[----:B------:R-:W1:Y:S01]  /*f490*/  LDCU UR6, c[0x0][0x39c] ;  /* 0x00007380ff0677ac */ /* 0x000e620008000800 */
[----:B--2---:R-:W-:-:S02]  /*f4a0*/  ISETP.LT.AND P3, PT, R201, UR14, !P3 ;  /* 0x0000000ec9007c0c */ /* 0x004fc4000df61270 */
[----:B------:R-:W-:Y:S01]  /*f4b0*/  VIADD R0, R11, 0x33 ;  /* 0x000000330b007836 */ /* 0x000fe20000000000 */
[----:B------:R2:W-:Y:S01]  /*f4c0*/  @P4 STG.E desc[UR8][R4.64], R131 ;  /* 0x0000008304004986 */ /* 0x0005e2000c101908 */
[C---:B------:R-:W-:Y:S01]  /*f4d0*/  IMAD.WIDE R6, R17.reuse, 0x4, R100 ;  /* 0x0000000411067825 */ /* 0x040fe200078e0264 */
[----:B------:R-:W3:Y:S02]  /*f4e0*/  LDCU UR12, c[0x0][0x398] ;  /* 0x00007300ff0c77ac */ /* 0x000ee40008000800 */
[----:B------:R-:W-:Y:S01]  /*f4f0*/  ISETP.GE.AND P4, PT, R0, UR4, PT ;  /* 0x0000000400007c0c */ /* 0x000fe2000bf86270 */
[----:B------:R-:W-:Y:S01]  /*f500*/  VIADD R19, R17, UR26 ;  /* 0x0000001a11137c36 */ /* 0x000fe20008000000 */
[----:B------:R-:W3:Y:S01]  /*f510*/  LDCU UR4, c[0x0][0x398] ;  /* 0x00007300ff0477ac */ /* 0x000ee20008000800 */
[----:B------:R3:W-:Y:S01]  /*f520*/  @P5 STG.E desc[UR8][R6.64], R87 ;  /* 0x0000005706005986 */ /* 0x0007e2000c101908 */
[C---:B----4-:R-:W-:Y:S01]  /*f530*/  ISETP.LT.AND P5, PT, R200.reuse, UR16, !P2 ;  /* 0x00000010c8007c0c */ /* 0x050fe2000d7a1270 */
[C---:B------:R-:W-:Y:S01]  /*f540*/  VIADD R17, R19.reuse, UR26 ;  /* 0x0000001a13117c36 */ /* 0x040fe20008000000 */
[----:B------:R-:W4:Y:S01]  /*f550*/  LDCU UR14, c[0x0][0x398] ;  /* 0x00007300ff0e77ac */ /* 0x000f220008000800 */
[----:B-----5:R-:W-:Y:S01]  /*f560*/  IMAD.WIDE R12, R19, 0x4, R8 ;  /* 0x00000004130c7825 */ /* 0x020fe200078e0208 */
[----:B------:R-:W-:Y:S01]  /*f570*/  ISETP.LT.AND P2, PT, R201, UR18, !P2 ;  /* 0x00000012c9007c0c */ /* 0x000fe2000d741270 */
[----:B------:R-:W5:Y:S02]  /*f580*/  LDCU UR16, c[0x0][0x398] ;  /* 0x00007300ff1077ac */ /* 0x000f640008000800 */
[----:B--2---:R-:W-:Y:S01]  /*f590*/  IMAD.WIDE R4, R19, 0x4, R100 ;  /* 0x0000000413047825 */ /* 0x004fe200078e0264 */
[----:B------:R2:W-:Y:S01]  /*f5a0*/  @P6 STG.E desc[UR8][R12.64], R32 ;  /* 0x000000200c006986 */ /* 0x0005e2000c101908 */
[----:B-1----:R-:W-:Y:S01]  /*f5b0*/  ISETP.GE.AND P6, PT, R3, UR6, PT ;  /* 0x0000000603007c0c */ /* 0x002fe2000bfc6270 */
[----:B------:R-:W1:Y:S01]  /*f5c0*/  LDCU UR6, c[0x0][0x398] ;  /* 0x00007300ff0677ac */ /* 0x000e620008000800 */
[----:B------:R-:W-:Y:S01]  /*f5d0*/  IMAD.WIDE R14, R17, 0x4, R8 ;  /* 0x00000004110e7825 */ /* 0x000fe200078e0208 */
[----:B------:R4:W-:Y:S03]  /*f5e0*/  @P3 STG.E desc[UR8][R4.64], R68 ;  /* 0x0000004404003986 */ /* 0x0009e6000c101908 */
[----:B------:R-:W-:Y:S01]  /*f5f0*/  VIADD R0, R11, 0x35 ;  /* 0x000000350b007836 */ /* 0x000fe20000000000 */
[----:B------:R-:W-:Y:S01]  /*f600*/  @P5 STG.E desc[UR8][R14.64], R132 ;  /* 0x000000840e005986 */ /* 0x000fe2000c101908 */
[----:B------:R-:W-:Y:S01]  /*f610*/  ISETP.LT.AND P5, PT, R200, UR10, !P1 ;  /* 0x0000000ac8007c0c */ /* 0x000fe2000cfa1270 */
[----:B---3--:R-:W-:Y:S01]  /*f620*/  IMAD.WIDE R6, R17, 0x4, R100 ;  /* 0x0000000411067825 */ /* 0x008fe200078e0264 */
[----:B------:R-:W-:Y:S01]  /*f630*/  ISETP.LT.AND P1, PT, R201, UR4, !P1 ;  /* 0x00000004c9007c0c */ /* 0x000fe2000cf21270 */
[----:B------:R-:W3:Y:S01]  /*f640*/  LDCU UR4, c[0x0][0x398] ;  /* 0x00007300ff0477ac */ /* 0x000ee20008000800 */
[----:B------:R-:W-:Y:S01]  /*f650*/  ISETP.GE.AND P3, PT, R0, UR11, PT ;  /* 0x0000000b00007c0c */ /* 0x000fe2000bf66270 */
[----:B--2---:R-:W-:Y:S01]  /*f660*/  VIADD R13, R17, UR26 ;  /* 0x0000001a110d7c36 */ /* 0x004fe20008000000 */
[----:B------:R2:W-:Y:S01]  /*f670*/  @P2 STG.E desc[UR8][R6.64], R96 ;  /* 0x0000006006002986 */ /* 0x0005e2000c101908 */
[----:B------:R-:W-:Y:S01]  /*f680*/  VIADD R0, R11, 0x36 ;  /* 0x000000360b007836 */ /* 0x000fe20000000000 */
[----:B------:R-:W5:Y:S01]  /*f690*/  LDCU UR10, c[0x0][0x398] ;  /* 0x00007300ff0a77ac */ /* 0x000f620008000800 */
[----:B----4-:R-:W-:Y:S01]  /*f6a0*/  IMAD.WIDE R4, R13, 0x4, R8 ;  /* 0x000000040d047825 */ /* 0x010fe200078e0208 */
[----:B------:R-:W-:-:S02]  /*f6b0*/  ISETP.LT.AND P2, PT, R200, UR12, !P4 ;  /* 0x0000000cc8007c0c */ /* 0x000fc4000e741270 */
[----:B------:R-:W-:Y:S01]  /*f6c0*/  ISETP.LT.AND P4, PT, R201, UR14, !P4 ;  /* 0x0000000ec9007c0c */ /* 0x000fe2000e781270 */
[C---:B------:R-:W-:Y:S01]  /*f6d0*/  VIADD R3, R13.reuse, UR26 ;  /* 0x0000001a0d037c36 */ /* 0x040fe20008000000 */
[----:B------:R4:W-:Y:S01]  /*f6e0*/  @P5 STG.E desc[UR8][R4.64], R33 ;  /* 0x0000002104005986 */ /* 0x0009e2000c101908 */
[----:B------:R-:W-:Y:S01]  /*f6f0*/  IMAD.WIDE R12, R13, 0x4, R100 ;  /* 0x000000040d0c7825 */ /* 0x000fe200078e0264 */
[----:B------:R-:W-:Y:S01]  /*f700*/  ISETP.GE.AND P5, PT, R0, UR5, PT ;  /* 0x0000000500007c0c */ /* 0x000fe2000bfa6270 */
[----:B------:R-:W4:Y:S02]  /*f710*/  LDCU UR5, c[0x0][0x398] ;  /* 0x00007300ff0577ac */ /* 0x000f240008000800 */
[----:B--2---:R-:W-:Y:S01]  /*f720*/  IMAD.WIDE R6, R3, 0x4, R8 ;  /* 0x0000000403067825 */ /* 0x004fe200078e0208 */
[----:B------:R-:W-:Y:S01]  /*f730*/  @P1 STG.E desc[UR8][R12.64], R69 ;  /* 0x000000450c001986 */ /* 0x000fe2000c101908 */
[C---:B-1----:R-:W-:Y:S01]  /*f740*/  ISETP.LT.AND P1, PT, R200.reuse, UR6, !P6 ;  /* 0x00000006c8007c0c */ /* 0x042fe2000f721270 */
[----:B------:R-:W1:Y:S01]  /*f750*/  LDCU UR6, c[0x0][0x398] ;  /* 0x00007300ff0677ac */ /* 0x000e620008000800 */
[----:B---3--:R-:W-:Y:S01]  /*f760*/  ISETP.LT.AND P6, PT, R201, UR4, !P6 ;  /* 0x00000004c9007c0c */ /* 0x008fe2000f7c1270 */
[C---:B------:R-:W-:Y:S01]  /*f770*/  IMAD.WIDE R14, R3.reuse, 0x4, R100 ;  /* 0x00000004030e7825 */ /* 0x040fe200078e0264 */
[----:B------:R2:W-:Y:S01]  /*f780*/  @P2 STG.E desc[UR8][R6.64], R133 ;  /* 0x0000008506002986 */ /* 0x0005e2000c101908 */
[----:B------:R-:W3:Y:S02]  /*f790*/  LDCU UR11, c[0x0][0x398] ;  /* 0x00007300ff0b77ac */ /* 0x000ee40008000800 */
[----:B------:R-:W-:Y:S01]  /*f7a0*/  VIADD R3, R3, UR26 ;  /* 0x0000001a03037c36 */ /* 0x000fe20008000000 */
[----:B------:R-:W-:Y:S01]  /*f7b0*/  @P4 STG.E desc[UR8][R14.64], R97 ;  /* 0x000000610e004986 */ /* 0x000fe2000c101908 */
[----:B-----5:R-:W-:Y:S01]  /*f7c0*/  ISETP.LT.AND P4, PT, R200, UR10, !P3 ;  /* 0x0000000ac8007c0c */ /* 0x020fe2000df81270 */
[----:B------:R-:W-:Y:S01]  /*f7d0*/  VIADD R0, R11, 0x37 ;  /* 0x000000370b007836 */ /* 0x000fe20000000000 */
[----:B------:R-:W5:Y:S01]  /*f7e0*/  LDCU UR4, c[0x0][0x398] ;  /* 0x00007300ff0477ac */ /* 0x000f620008000800 */
[----:B----4-:R-:W-:Y:S01]  /*f7f0*/  IMAD.WIDE R4, R3, 0x4, R8 ;  /* 0x0000000403047825 */ /* 0x010fe200078e0208 */
[----:B------:R-:W-:Y:S01]  /*f800*/  ISETP.LT.AND P3, PT, R201, UR5, !P3 ;  /* 0x00000005c9007c0c */ /* 0x000fe2000df61270 */
[----:B------:R-:W4:Y:S02]  /*f810*/  LDCU UR5, c[0x0][0x398] ;  /* 0x00007300ff0577ac */ /* 0x000f240008000800 */
[C---:B--2---:R-:W-:Y:S01]  /*f820*/  IMAD.WIDE R6, R3.reuse, 0x4, R100 ;  /* 0x0000000403067825 */ /* 0x044fe200078e0264 */
[----:B------:R2:W-:Y:S01]  /*f830*/  @P1 STG.E desc[UR8][R4.64], R34 ;  /* 0x0000002204001986 */ /* 0x0005e2000c101908 */
[----:B------:R-:W-:Y:S01]  /*f840*/  ISETP.GE.AND P2, PT, R0, UR7, PT ;  /* 0x0000000700007c0c */ /* 0x000fe2000bf46270 */
[----:B------:R-:W4:Y:S01]  /*f850*/  LDCU UR7, c[0x0][0x398] ;  /* 0x00007300ff0777ac */ /* 0x000f220008000800 */
[----:B------:R-:W-:Y:S01]  /*f860*/  VIADD R17, R3, UR26 ;  /* 0x0000001a03117c36 */ /* 0x000fe20008000000 */
[----:B------:R4:W-:Y:S01]  /*f870*/  @P6 STG.E desc[UR8][R6.64], R70 ;  /* 0x0000004606006986 */ /* 0x0009e2000c101908 */
[----:B-1----:R-:W-:Y:S01]  /*f880*/  ISETP.LT.AND P6, PT, R200, UR6, !P5 ;  /* 0x00000006c8007c0c */ /* 0x002fe2000efc1270 */
[----:B------:R-:W1:Y:S01]  /*f890*/  LDCU UR6, c[0x0][0x398] ;  /* 0x00007300ff0677ac */ /* 0x000e620008000800 */
[----:B---3--:R-:W-:Y:S01]  /*f8a0*/  ISETP.LT.AND P5, PT, R201, UR11, !P5 ;  /* 0x0000000bc9007c0c */ /* 0x008fe2000efa1270 */
[C---:B------:R-:W-:Y:S01]  /*f8b0*/  IMAD.WIDE R12, R17.reuse, 0x4, R8 ;  /* 0x00000004110c7825 */ /* 0x040fe200078e0208 */
[----:B------:R-:W3:Y:S03]  /*f8c0*/  LDCU UR10, c[0x0][0x398] ;  /* 0x00007300ff0a77ac */ /* 0x000ee60008000800 */
[C---:B--2---:R-:W-:Y:S01]  /*f8d0*/  IMAD.WIDE R4, R17.reuse, 0x4, R100 ;  /* 0x0000000411047825 */ /* 0x044fe200078e0264 */
[----:B------:R2:W-:Y:S01]  /*f8e0*/  @P4 STG.E desc[UR8][R12.64], R134 ;  /* 0x000000860c004986 */ /* 0x0005e2000c101908 */
[----:B------:R-:W1:Y:S02]  /*f8f0*/  LDCU UR11, c[0x0][0x398] ;  /* 0x00007300ff0b77ac */ /* 0x000e640008000800 */
[----:B------:R-:W-:Y:S01]  /*f900*/  VIADD R17, R17, UR26 ;  /* 0x0000001a11117c36 */ /* 0x000fe20008000000 */
[----:B------:R3:W-:Y:S01]  /*f910*/  @P3 STG.E desc[UR8][R4.64], R98 ;  /* 0x0000006204003986 */ /* 0x0007e2000c101908 */
[----:B------:R-:W-:Y:S01]  /*f920*/  VIADD R0, R11, 0x38 ;  /* 0x000000380b007836 */ /* 0x000fe20000000000 */
[----:B------:R-:W1:Y:S01]  /*f930*/  LDCU UR12, c[0x0][0x398] ;  /* 0x00007300ff0c77ac */ /* 0x000e620008000800 */
[----:B----4-:R-:W-:-:S03]  /*f940*/  IMAD.WIDE R6, R17, 0x4, R8 ;  /* 0x0000000411067825 */ /* 0x010fc600078e0208 */
[----:B------:R-:W-:Y:S01]  /*f950*/  ISETP.GE.AND P1, PT, R0, UR13, PT ;  /* 0x0000000d00007c0c */ /* 0x000fe2000bf26270 */
[----:B------:R-:W-:Y:S01]  /*f960*/  VIADD R0, R11, 0x39 ;  /* 0x000000390b007836 */ /* 0x000fe20000000000 */
[----:B------:R4:W-:Y:S01]  /*f970*/  @P6 STG.E desc[UR8][R6.64], R35 ;  /* 0x0000002306006986 */ /* 0x0009e2000c101908 */
[C---:B--2---:R-:W-:Y:S01]  /*f980*/  IMAD.WIDE R12, R17.reuse, 0x4, R100 ;  /* 0x00000004110c7825 */ /* 0x044fe200078e0264 */
[----:B------:R-:W-:Y:S01]  /*f990*/  ISETP.LT.AND P6, PT, R200, UR7, !P1 ;  /* 0x00000007c8007c0c */ /* 0x000fe2000cfc1270 */
[----:B------:R-:W2:Y:S01]  /*f9a0*/  LDCU UR7, c[0x0][0x398] ;  /* 0x00007300ff0777ac */ /* 0x000ea20008000800 */
[----:B------:R-:W-:Y:S01]  /*f9b0*/  ISETP.GE.AND P4, PT, R0, UR15, PT ;  /* 0x0000000f00007c0c */ /* 0x000fe2000bf86270 */
[----:B---3--:R-:W-:Y:S01]  /*f9c0*/  VIADD R5, R17, UR26 ;  /* 0x0000001a11057c36 */ /* 0x008fe20008000000 */
[----:B------:R3:W-:Y:S01]  /*f9d0*/  @P5 STG.E desc[UR8][R12.64], R71 ;  /* 0x000000470c005986 */ /* 0x0007e2000c101908 */
[----:B-----5:R-:W-:Y:S01]  /*f9e0*/  ISETP.LT.AND P5, PT, R200, UR4, !P2 ;  /* 0x00000004c8007c0c */ /* 0x020fe2000d7a1270 */
[----:B------:R-:W5:Y:S01]  /*f9f0*/  LDCU UR4, c[0x0][0x398] ;  /* 0x00007300ff0477ac */ /* 0x000f620008000800 */
[----:B------:R-:W-:Y:S01]  /*fa00*/  ISETP.LT.AND P2, PT, R201, UR5, !P2 ;  /* 0x00000005c9007c0c */ /* 0x000fe2000d741270 */
[----:B------:R-:W-:Y:S01]  /*fa10*/  VIADD R15, R5, UR26 ;  /* 0x0000001a050f7c36 */ /* 0x000fe20008000000 */
[----:B-1----:R-:W-:Y:S01]  /*fa20*/  ISETP.LT.AND P1, PT, R201, UR6, !P1 ;  /* 0x00000006c9007c0c */ /* 0x002fe2000cf21270 */
[----:B------:R-:W-:Y:S01]  /*fa30*/  IMAD.WIDE R2, R5, 0x4, R8 ;  /* 0x0000000405027825 */ /* 0x000fe200078e0208 */
[----:B------:R-:W1:Y:S03]  /*fa40*/  LDCU UR5, c[0x0][0x398] ;  /* 0x00007300ff0577ac */ /* 0x000e660008000800 */
[----:B------:R-:W-:Y:S01]  /*fa50*/  VIADD R0, R11, 0x3a ;  /* 0x0000003a0b007836 */ /* 0x000fe20000000000 */
[----:B------:R-:W1:Y:S01]  /*fa60*/  LDCU UR6, c[0x0][0x398] ;  /* 0x00007300ff0677ac */ /* 0x000e620008000800 */
[----:B------:R-:W-:-:S02]  /*fa70*/  IMAD.WIDE R4, R5, 0x4, R100 ;  /* 0x0000000405047825 */ /* 0x000fc400078e0264 */
[----:B------:R1:W-:Y:S01]  /*fa80*/  @P5 STG.E desc[UR8][R2.64], R135 ;  /* 0x0000008702005986 */ /* 0x0003e2000c101908 */
[----:B------:R-:W-:Y:S01]  /*fa90*/  ISETP.GE.AND P3, PT, R0, UR17, PT ;  /* 0x0000001100007c0c */ /* 0x000fe2000bf66270 */
[----:B----4-:R-:W-:Y:S01]  /*faa0*/  IMAD.WIDE R6, R15, 0x4, R8 ;  /* 0x000000040f067825 */ /* 0x010fe200078e0208 */
[----:B------:R-:W4:Y:S01]  /*fab0*/  LDCU UR13, c[0x0][0x398] ;  /* 0x00007300ff0d77ac */ /* 0x000f220008000800 */
[----:B------:R1:W-:Y:S01]  /*fac0*/  @P2 STG.E desc[UR8][R4.64], R99 ;  /* 0x0000006304002986 */ /* 0x0003e2000c101908 */
[C---:B------:R-:W-:Y:S01]  /*fad0*/  ISETP.LT.AND P2, PT, R200.reuse, UR10, !P4 ;  /* 0x0000000ac8007c0c */ /* 0x040fe2000e741270 */
[----:B------:R-:W-:Y:S01]  /*fae0*/  VIADD R0, R11, 0x3b ;  /* 0x0000003b0b007836 */ /* 0x000fe20000000000 */
[----:B------:R-:W-:Y:S01]  /*faf0*/  ISETP.LT.AND P4, PT, R201, UR11, !P4 ;  /* 0x0000000bc9007c0c */ /* 0x000fe2000e781270 */
[----:B------:R2:W-:Y:S01]  /*fb00*/  @P6 STG.E desc[UR8][R6.64], R36 ;  /* 0x0000002406006986 */ /* 0x0005e2000c101908 */
[C---:B---3--:R-:W-:Y:S01]  /*fb10*/  IMAD.WIDE R12, R15.reuse, 0x4, R100 ;  /* 0x000000040f0c7825 */ /* 0x048fe200078e0264 */
[----:B-----5:R-:W-:Y:S01]  /*fb20*/  ISETP.LT.AND P6, PT, R200, UR4, !P3 ;  /* 0x00000004c8007c0c */ /* 0x020fe2000dfc1270 */
[----:B------:R-:W3:Y:S01]  /*fb30*/  LDCU UR4, c[0x0][0x398] ;  /* 0x00007300ff0477ac */ /* 0x000ee20008000800 */
[----:B------:R-:W-:Y:S01]  /*fb40*/  ISETP.GE.AND P5, PT, R0, UR19, PT ;  /* 0x0000001300007c0c */ /* 0x000fe2000bfa6270 */
[----:B------:R-:W-:Y:S01]  /*fb50*/  VIADD R15, R15, UR26 ;  /* 0x0000001a0f0f7c36 */ /* 0x000fe20008000000 */
[----:B------:R5:W-:Y:S01]  /*fb60*/  @P1 STG.E desc[UR8][R12.64], R72 ;  /* 0x000000480c001986 */ /* 0x000be2000c101908 */
[----:B------:R-:W-:Y:S01]  /*fb70*/  VIADD R0, R11, 0x3c ;  /* 0x0000003c0b007836 */ /* 0x000fe20000000000 */
[----:B------:R-:W3:Y:S01]  /*fb80*/  LDCU UR10, c[0x0][0x398] ;  /* 0x00007300ff0a77ac */ /* 0x000ee20008000800 */
[----:B------:R-:W-:Y:S01]  /*fb90*/  VIADD R17, R15, UR26 ;  /* 0x0000001a0f117c36 */ /* 0x000fe20008000000 */
[----:B-1----:R-:W-:Y:S01]  /*fba0*/  ISETP.LT.AND P3, PT, R201, UR5, !P3 ;  /* 0x00000005c9007c0c */ /* 0x002fe2000df61270 */
[C---:B------:R-:W-:Y:S01]  /*fbb0*/  IMAD.WIDE R2, R15.reuse, 0x4, R8 ;  /* 0x000000040f027825 */ /* 0x040fe200078e0208 */
[----:B------:R-:W-:Y:S01]  /*fbc0*/  ISETP.GE.AND P1, PT, R0, UR21, PT ;  /* 0x0000001500007c0c */ /* 0x000fe2000bf26270 */
[----:B------:R-:W1:Y:S02]  /*fbd0*/  LDCU UR11, c[0x0][0x398] ;  /* 0x00007300ff0b77ac */ /* 0x000e640008000800 */
[----:B------:R-:W-:Y:S01]  /*fbe0*/  IMAD.WIDE R4, R15, 0x4, R100 ;  /* 0x000000040f047825 */ /* 0x000fe200078e0264 */
[----:B------:R1:W-:Y:S01]  /*fbf0*/  @P2 STG.E desc[UR8][R2.64], R40 ;  /* 0x0000002802002986 */ /* 0x0003e2000c101908 */
[----:B------:R-:W4:Y:S02]  /*fc00*/  LDCU UR5, c[0x0][0x398] ;  /* 0x00007300ff0577ac */ /* 0x000f240008000800 */
[----:B--2---:R-:W-:Y:S01]  /*fc10*/  IMAD.WIDE R6, R17, 0x4, R8 ;  /* 0x0000000411067825 */ /* 0x004fe200078e0208 */
[----:B------:R2:W-:Y:S01]  /*fc20*/  @P4 STG.E desc[UR8][R4.64], R20 ;  /* 0x0000001404004986 */ /* 0x0005e2000c101908 */
[C---:B------:R-:W-:Y:S01]  /*fc30*/  ISETP.LT.AND P4, PT, R200.reuse, UR7, !P5 ;  /* 0x00000007c8007c0c */ /* 0x040fe2000ef81270 */
[----:B------:R-:W4:Y:S01]  /*fc40*/  LDCU UR14, c[0x0][0x398] ;  /* 0x00007300ff0e77ac */ /* 0x000f220008000800 */
[----:B------:R-:W-:Y:S01]  /*fc50*/  ISETP.LT.AND P5, PT, R201, UR6, !P5 ;  /* 0x00000006c9007c0c */ /* 0x000fe2000efa1270 */
[----:B------:R4:W-:Y:S01]  /*fc60*/  @P6 STG.E desc[UR8][R6.64], R37 ;  /* 0x0000002506006986 */ /* 0x0009e2000c101908 */
[----:B-----5:R-:W-:Y:S01]  /*fc70*/  VIADD R13, R17, UR26 ;  /* 0x0000001a110d7c36 */ /* 0x020fe20008000000 */
[----:B------:R-:W-:Y:S01]  /*fc80*/  ISETP.LT.AND P6, PT, R200, UR12, !P1 ;  /* 0x0000000cc8007c0c */ /* 0x000fe2000cfc1270 */
[----:B------:R-:W-:Y:S01]  /*fc90*/  VIADD R0, R11, 0x3d ;  /* 0x0000003d0b007836 */ /* 0x000fe20000000000 */
[----:B---3--:R-:W-:Y:S01]  /*fca0*/  ISETP.LT.AND P1, PT, R201, UR4, !P1 ;  /* 0x00000004c9007c0c */ /* 0x008fe2000cf21270 */
[----:B------:R-:W-:-:S02]  /*fcb0*/  VIADD R15, R13, UR26 ;  /* 0x0000001a0d0f7c36 */ /* 0x000fc40008000000 */
[----:B-1----:R-:W-:Y:S01]  /*fcc0*/  IMAD.WIDE R2, R17, 0x4, R100 ;  /* 0x0000000411027825 */ /* 0x002fe200078e0264 */
[----:B------:R-:W-:-:S03]  /*fcd0*/  ISETP.GE.AND P2, PT, R0, UR23, PT ;  /* 0x0000001700007c0c */ /* 0x000fc6000bf46270 */
[----:B--2---:R-:W-:Y:S01]  /*fce0*/  IMAD.WIDE R4, R13, 0x4, R8 ;  /* 0x000000040d047825 */ /* 0x004fe200078e0208 */
[----:B------:R1:W-:Y:S03]  /*fcf0*/  @P3 STG.E desc[UR8][R2.64], R73 ;  /* 0x0000004902003986 */ /* 0x0003e6000c101908 */
[----:B------:R-:W-:Y:S01]  /*fd00*/  VIADD R0, R11, 0x3e ;  /* 0x0000003e0b007836 */ /* 0x000fe20000000000 */
[----:B------:R2:W-:Y:S01]  /*fd10*/  @P4 STG.E desc[UR8][R4.64], R41 ;  /* 0x0000002904004986 */ /* 0x0005e2000c101908 */
[----:B----4-:R-:W-:Y:S01]  /*fd20*/  IMAD.WIDE R6, R13, 0x4, R100 ;  /* 0x000000040d067825 */ /* 0x010fe200078e0264 */
[----:B------:R-:W-:Y:S02]  /*fd30*/  ISETP.LT.AND P4, PT, R200, UR14, !P0 ;  /* 0x0000000ec8007c0c */ /* 0x000fe4000c781270 */
[----:B------:R-:W-:Y:S01]  /*fd40*/  ISETP.GE.AND P3, PT, R0, UR25, PT ;  /* 0x0000001900007c0c */ /* 0x000fe2000bf66270 */
[----:B------:R-:W-:Y:S01]  /*fd50*/  IMAD.WIDE R10, R15, 0x4, R8 ;  /* 0x000000040f0a7825 */ /* 0x000fe200078e0208 */
[----:B------:R3:W-:Y:S01]  /*fd60*/  @P5 STG.E desc[UR8][R6.64], R21 ;  /* 0x0000001506005986 */ /* 0x0007e2000c101908 */
[----:B------:R-:W-:-:S02]  /*fd70*/  ISETP.LT.AND P0, PT, R201, UR16, !P0 ;  /* 0x00000010c9007c0c */ /* 0x000fc4000c701270 */
[C---:B------:R-:W-:Y:S01]  /*fd80*/  VIADD R13, R15.reuse, UR26 ;  /* 0x0000001a0f0d7c36 */ /* 0x040fe20008000000 */
[----:B------:R4:W-:Y:S01]  /*fd90*/  @P6 STG.E desc[UR8][R10.64], R38 ;  /* 0x000000260a006986 */ /* 0x0009e2000c101908 */
[C---:B------:R-:W-:Y:S01]  /*fda0*/  ISETP.LT.AND P6, PT, R200.reuse, UR10, !P2 ;  /* 0x0000000ac8007c0c */ /* 0x040fe2000d7c1270 */
[----:B-1----:R-:W-:Y:S01]  /*fdb0*/  IMAD.WIDE R2, R15, 0x4, R100 ;  /* 0x000000040f027825 */ /* 0x002fe200078e0264 */
[----:B------:R-:W-:Y:S02]  /*fdc0*/  ISETP.LT.AND P2, PT, R201, UR11, !P2 ;  /* 0x0000000bc9007c0c */ /* 0x000fe4000d741270 */
[----:B------:R-:W-:Y:S01]  /*fdd0*/  ISETP.LT.AND P5, PT, R200, UR13, !P3 ;  /* 0x0000000dc8007c0c */ /* 0x000fe2000dfa1270 */
[----:B------:R-:W-:Y:S01]  /*fde0*/  VIADD R17, R13, UR26 ;  /* 0x0000001a0d117c36 */ /* 0x000fe20008000000 */
[----:B------:R-:W-:Y:S01]  /*fdf0*/  ISETP.LT.AND P3, PT, R201, UR5, !P3 ;  /* 0x00000005c9007c0c */ /* 0x000fe2000df61270 */
[----:B--2---:R-:W-:Y:S01]  /*fe00*/  IMAD.WIDE R4, R13, 0x4, R8 ;  /* 0x000000040d047825 */ /* 0x004fe200078e0208 */
[----:B------:R1:W-:Y:S03]  /*fe10*/  @P1 STG.E desc[UR8][R2.64], R74 ;  /* 0x0000004a02001986 */ /* 0x0003e6000c101908 */
[----:B------:R-:W-:-:S02]  /*fe20*/  VIADD R15, R17, UR26 ;  /* 0x0000001a110f7c36 */ /* 0x000fc40008000000 */
[----:B---3--:R-:W-:Y:S01]  /*fe30*/  IMAD.WIDE R6, R13, 0x4, R100 ;  /* 0x000000040d067825 */ /* 0x008fe200078e0264 */
[----:B------:R1:W-:Y:S03]  /*fe40*/  @P6 STG.E desc[UR8][R4.64], R42 ;  /* 0x0000002a04006986 */ /* 0x0003e6000c101908 */
[C---:B----4-:R-:W-:Y:S01]  /*fe50*/  IMAD.WIDE R10, R17.reuse, 0x4, R8 ;  /* 0x00000004110a7825 */ /* 0x050fe200078e0208 */
[----:B------:R1:W-:Y:S03]  /*fe60*/  @P2 STG.E desc[UR8][R6.64], R22 ;  /* 0x0000001606002986 */ /* 0x0003e6000c101908 */
[----:B------:R-:W-:Y:S01]  /*fe70*/  IMAD.WIDE R12, R17, 0x4, R100 ;  /* 0x00000004110c7825 */ /* 0x000fe200078e0264 */
[----:B------:R1:W-:Y:S03]  /*fe80*/  @P5 STG.E desc[UR8][R10.64], R39 ;  /* 0x000000270a005986 */ /* 0x0003e6000c101908 */
[C---:B------:R-:W-:Y:S01]  /*fe90*/  IMAD.WIDE R8, R15.reuse, 0x4, R8 ;  /* 0x000000040f087825 */ /* 0x040fe200078e0208 */
[----:B------:R1:W-:Y:S03]  /*fea0*/  @P3 STG.E desc[UR8][R12.64], R75 ;  /* 0x0000004b0c003986 */ /* 0x0003e6000c101908 */
[----:B------:R-:W-:Y:S01]  /*feb0*/  IMAD.WIDE R100, R15, 0x4, R100 ;  /* 0x000000040f647825 */ /* 0x000fe200078e0264 */
[----:B------:R1:W-:Y:S01]  /*fec0*/  @P4 STG.E desc[UR8][R8.64], R43 ;  /* 0x0000002b08004986 */ /* 0x0003e2000c101908 */
[----:B------:R-:W-:Y:S05]  /*fed0*/  @!P0 EXIT ;  /* 0x000000000000894d */ /* 0x000fea0003800000 */
[----:B------:R-:W-:Y:S01]  /*fee0*/  STG.E desc[UR8][R100.64], R23 ;  /* 0x0000001764007986 */ /* 0x000fe2000c101908 */
[----:B------:R-:W-:Y:S05]  /*fef0*/  EXIT ;  /* 0x000000000000794d */ /* 0x000fea0003800000 */
.L_x_2:
[----:B------:R-:W-:-:S00]  /*ff00*/  BRA `(.L_x_2) ;  /* 0xfffffffc00fc7947 */ /* 0x000fc0000383ffff */
[----:B------:R-:W-:-:S00]  /*ff10*/  NOP ;  /* 0x0000000000007918 */ /* 0x000fc00000000000 */
        /* <DEDUP_REMOVED lines=14> */
.L_x_3:


//--------------------- .nv.shared.matmul_kernel  --------------------------
	.section	.nv.shared.matmul_kernel,"aw",@nobits
	.sectionflags	@""
	.align	16
	.zero		1024


//--------------------- .nv.shared.reserved.0     --------------------------
	.section	.nv.shared.reserved.0,"aw",@nobits
	.weak		__nv_reservedSMEM_offset_0_alias
	.size		__nv_reservedSMEM_offset_0_alias, 0, 64
	.other		__nv_reservedSMEM_offset_0_alias,@"STO_CUDA_RESERVED_SHARED STV_DEFAULT"
__nv_reservedSMEM_offset_0_alias:
	.zero		0
	.zero		64


//--------------------- .nv.constant0.matmul_kernel --------------------------
	.section	.nv.constant0.matmul_kernel,"a",@progbits
	.sectionflags	@""
	.align	4
.nv.constant0.matmul_kernel:
	.zero		976


//--------------------- SYMBOLS --------------------------

	.type		.nv.reservedSmem.offset0,@object
	.size		.nv.reservedSmem.offset0,0x4
	.type		.nv.reservedSmem.cap,@object
	.size		.nv.reservedSmem.cap,0x4
